def matmul_kernel(
    a_ptr,
    b_ptr,
    c_ptr,
    M,
    N,
    K,
    stride_am,
    stride_ak,
    stride_bk,
    stride_bn,
    stride_cm,
    stride_cn,
    BLOCK_M: tl.constexpr,
    BLOCK_N: tl.constexpr,
    BLOCK_K: tl.constexpr,
    GROUP_M: tl.constexpr,
):
    pid = tl.program_id(axis=0)
    num_pid_m = tl.cdiv(M, BLOCK_M)
    num_pid_n = tl.cdiv(N, BLOCK_N)
    num_pid_in_group = GROUP_M * num_pid_n
    group_id = pid // num_pid_in_group
    first_pid_m = group_id * GROUP_M
    group_size_m = min(num_pid_m - first_pid_m, GROUP_M)
    pid_m = first_pid_m + ((pid % num_pid_in_group) % group_size_m)
    pid_n = (pid % num_pid_in_group) // group_size_m

    offs_am = (pid_m * BLOCK_M + tl.arange(0, BLOCK_M)) % M
    offs_bn = (pid_n * BLOCK_N + tl.arange(0, BLOCK_N)) % N
    offs_k = tl.arange(0, BLOCK_K)
    a_ptrs = a_ptr + offs_am[:, None] * stride_am + offs_k[None, :] * stride_ak
    b_ptrs = b_ptr + offs_k[:, None] * stride_bk + offs_bn[None, :] * stride_bn

    acc = tl.zeros((BLOCK_M, BLOCK_N), dtype=tl.float32)
    for kk in range(0, tl.cdiv(K, BLOCK_K)):
        a = tl.load(a_ptrs, mask=offs_k[None, :] < K - kk * BLOCK_K, other=0.0)
        b = tl.load(b_ptrs, mask=offs_k[:, None] < K - kk * BLOCK_K, other=0.0)
        acc = tl.dot(a, b, acc)
        a_ptrs += BLOCK_K * stride_ak
        b_ptrs += BLOCK_K * stride_bk

    c = acc.to(c_ptr.dtype.element_ty)
    offs_cm = pid_m * BLOCK_M + tl.arange(0, BLOCK_M)
    offs_cn = pid_n * BLOCK_N + tl.arange(0, BLOCK_N)
    c_ptrs = c_ptr + offs_cm[:, None] * stride_cm + offs_cn[None, :] * stride_cn
    mask = (offs_cm[:, None] < M) & (offs_cn[None, :] < N)
    tl.store(c_ptrs, c, mask=mask)

# config = {"BLOCK_K": 128, "BLOCK_M": 64, "BLOCK_N": 512, "GROUP_M": 8, "arch": "sm_100", "dtype": "bf16", "num_ctas": 2, "num_stages": 3, "num_warps": 4}
# arch = sm_100


// ===== COMPILED SASS (sm_100a) =====

	.target	sm_100a

	.elftype	@"ET_EXEC"


//--------------------- .note.nv.tkinfo           --------------------------
	.section	.note.nv.tkinfo,"",@"SHT_NOTE"
	.sectionflags	@"SHF_NOTE_NV_TKINFO"
	.tkinfo
        /*0018*/ 	.word	0x00000081
        /*0030*/ 	.string	""
        /*0030*/ 	.string	"ptxas-blackwell"
        /*0030*/ 	.string	"Cuda compilation tools, release 12.9, V12.9.86"
        /*0030*/ 	.string	"Build cuda_12.9.r12.9/compiler.36037853_0"
        /*0030*/ 	.string	"-v  -suppress-debug-info  -lineinfo  -arch sm_100a "



//--------------------- .note.nv.cuver            --------------------------
	.section	.note.nv.cuver,"",@"SHT_NOTE"
	.sectionflags	@"SHF_NOTE_NV_CUVER"
        /*0018*/ 	.short	0x0001
        /*001a*/ 	.short	0x0064
        /*001c*/ 	.short	0x0001
        /*001e*/ 	.short	0x0000
        /*0020*/ 	.short	0x0001
        /*0022*/ 	.short	0x0000


//--------------------- .nv.info                  --------------------------
	.section	.nv.info,"",@"SHT_CUDA_INFO"
	.align	4


	//----- nvinfo : EIATTR_REGCOUNT
	.align		4
        /*0000*/ 	.byte	0x04, 0x2f
        /*0002*/ 	.short	(.L_4 - .L_3)
	.align		4
.L_3:
        /*0004*/ 	.word	index@(matmul_kernel)
        /*0008*/ 	.word	0x000000a8


	//----- nvinfo : EIATTR_FRAME_SIZE
	.align		4
.L_4:
        /*000c*/ 	.byte	0x04, 0x11
        /*000e*/ 	.short	(.L_6 - .L_5)
	.align		4
.L_5:
        /*0010*/ 	.word	index@($__internal_2_$__cuda_sm10x_tcgen05_guardrail_trap_unallocated_columns_being_dealloced)
        /*0014*/ 	.word	0x00000e38


	//----- nvinfo : EIATTR_FRAME_SIZE
	.align		4
.L_6:
        /*0018*/ 	.byte	0x04, 0x11
        /*001a*/ 	.short	(.L_8 - .L_7)
	.align		4
.L_7:
        /*001c*/ 	.word	index@($__internal_1_$__cuda_sm10x_tcgen05_guardrail_trap_phase_invalid_during_alloc)
        /*0020*/ 	.word	0x00000e38


	//----- nvinfo : EIATTR_FRAME_SIZE
	.align		4
.L_8:
        /*0024*/ 	.byte	0x04, 0x11
        /*0026*/ 	.short	(.L_10 - .L_9)
	.align		4
.L_9:
        /*0028*/ 	.word	index@($__internal_0_$__cuda_sm10x_tcgen05_guardrail_trap_col_being_dealloced_not_returned_by_alloc)
        /*002c*/ 	.word	0x00000e38


	//----- nvinfo : EIATTR_FRAME_SIZE
	.align		4
.L_10:
        /*0030*/ 	.byte	0x04, 0x11
        /*0032*/ 	.short	(.L_12 - .L_11)
	.align		4
.L_11:
        /*0034*/ 	.word	index@(matmul_kernel)
        /*0038*/ 	.word	0x00000e38


	//----- nvinfo : EIATTR_MIN_STACK_SIZE
	.align		4
.L_12:
        /*003c*/ 	.byte	0x04, 0x12
        /*003e*/ 	.short	(.L_14 - .L_13)
	.align		4
.L_13:
        /*0040*/ 	.word	index@(matmul_kernel)
        /*0044*/ 	.word	0x00000e38
.L_14:


//--------------------- .nv.info.matmul_kernel    --------------------------
	.section	.nv.info.matmul_kernel,"",@"SHT_CUDA_INFO"
	.sectionflags	@""
	.align	4


	//----- nvinfo : EIATTR_CUDA_API_VERSION
	.align		4
        /*0000*/ 	.byte	0x04, 0x37
        /*0002*/ 	.short	(.L_16 - .L_15)
.L_15:
        /*0004*/ 	.word	0x00000081


	//----- nvinfo : EIATTR_KPARAM_INFO
	.align		4
.L_16:
        /*0008*/ 	.byte	0x04, 0x17
        /*000a*/ 	.short	(.L_18 - .L_17)
.L_17:
        /*000c*/ 	.word	0x00000000
        /*0010*/ 	.short	0x000d
        /*0012*/ 	.short	0x0048
        /*0014*/ 	.byte	0x00, 0xf4, 0x21, 0x00


	//----- nvinfo : EIATTR_KPARAM_INFO
	.align		4
.L_18:
        /*0018*/ 	.byte	0x04, 0x17
        /*001a*/ 	.short	(.L_20 - .L_19)
.L_19:
        /*001c*/ 	.word	0x00000000
        /*0020*/ 	.short	0x000c
        /*0022*/ 	.short	0x0040
        /*0024*/ 	.byte	0x00, 0xf4, 0x21, 0x00


	//----- nvinfo : EIATTR_KPARAM_INFO
	.align		4
.L_20:
        /*0028*/ 	.byte	0x04, 0x17
        /*002a*/ 	.short	(.L_22 - .L_21)
.L_21:
        /*002c*/ 	.word	0x00000000
        /*0030*/ 	.short	0x000b
        /*0032*/ 	.short	0x0038
        /*0034*/ 	.byte	0x00, 0xf0, 0x11, 0x00


	//----- nvinfo : EIATTR_KPARAM_INFO
	.align		4
.L_22:
        /*0038*/ 	.byte	0x04, 0x17
        /*003a*/ 	.short	(.L_24 - .L_23)
.L_23:
        /*003c*/ 	.word	0x00000000
        /*0040*/ 	.short	0x000a
        /*0042*/ 	.short	0x0034
        /*0044*/ 	.byte	0x00, 0xf0, 0x11, 0x00


	//----- nvinfo : EIATTR_KPARAM_INFO
	.align		4
.L_24:
        /*0048*/ 	.byte	0x04, 0x17
        /*004a*/ 	.short	(.L_26 - .L_25)
.L_25:
        /*004c*/ 	.word	0x00000000
        /*0050*/ 	.short	0x0009
        /*0052*/ 	.short	0x0030
        /*0054*/ 	.byte	0x00, 0xf0, 0x11, 0x00


	//----- nvinfo : EIATTR_KPARAM_INFO
	.align		4
.L_26:
        /*0058*/ 	.byte	0x04, 0x17
        /*005a*/ 	.short	(.L_28 - .L_27)
.L_27:
        /*005c*/ 	.word	0x00000000
        /*0060*/ 	.short	0x0008
        /*0062*/ 	.short	0x002c
        /*0064*/ 	.byte	0x00, 0xf0, 0x11, 0x00


	//----- nvinfo : EIATTR_KPARAM_INFO
	.align		4
.L_28:
        /*0068*/ 	.byte	0x04, 0x17
        /*006a*/ 	.short	(.L_30 - .L_29)
.L_29:
        /*006c*/ 	.word	0x00000000
        /*0070*/ 	.short	0x0007
        /*0072*/ 	.short	0x0028
        /*0074*/ 	.byte	0x00, 0xf0, 0x11, 0x00


	//----- nvinfo : EIATTR_KPARAM_INFO
	.align		4
.L_30:
        /*0078*/ 	.byte	0x04, 0x17
        /*007a*/ 	.short	(.L_32 - .L_31)
.L_31:
        /*007c*/ 	.word	0x00000000
        /*0080*/ 	.short	0x0006
        /*0082*/ 	.short	0x0024
        /*0084*/ 	.byte	0x00, 0xf0, 0x11, 0x00


	//----- nvinfo : EIATTR_KPARAM_INFO
	.align		4
.L_32:
        /*0088*/ 	.byte	0x04, 0x17
        /*008a*/ 	.short	(.L_34 - .L_33)
.L_33:
        /*008c*/ 	.word	0x00000000
        /*0090*/ 	.short	0x0005
        /*0092*/ 	.short	0x0020
        /*0094*/ 	.byte	0x00, 0xf0, 0x11, 0x00


	//----- nvinfo : EIATTR_KPARAM_INFO
	.align		4
.L_34:
        /*0098*/ 	.byte	0x04, 0x17
        /*009a*/ 	.short	(.L_36 - .L_35)
.L_35:
        /*009c*/ 	.word	0x00000000
        /*00a0*/ 	.short	0x0004
        /*00a2*/ 	.short	0x001c
        /*00a4*/ 	.byte	0x00, 0xf0, 0x11, 0x00


	//----- nvinfo : EIATTR_KPARAM_INFO
	.align		4
.L_36:
        /*00a8*/ 	.byte	0x04, 0x17
        /*00aa*/ 	.short	(.L_38 - .L_37)
.L_37:
        /*00ac*/ 	.word	0x00000000
        /*00b0*/ 	.short	0x0003
        /*00b2*/ 	.short	0x0018
        /*00b4*/ 	.byte	0x00, 0xf0, 0x11, 0x00


	//----- nvinfo : EIATTR_KPARAM_INFO
	.align		4
.L_38:
        /*00b8*/ 	.byte	0x04, 0x17
        /*00ba*/ 	.short	(.L_40 - .L_39)
.L_39:
        /*00bc*/ 	.word	0x00000000
        /*00c0*/ 	.short	0x0002
        /*00c2*/ 	.short	0x0010
        /*00c4*/ 	.byte	0x00, 0xf4, 0x21, 0x00


	//----- nvinfo : EIATTR_KPARAM_INFO
	.align		4
.L_40:
        /*00c8*/ 	.byte	0x04, 0x17
        /*00ca*/ 	.short	(.L_42 - .L_41)
.L_41:
        /*00cc*/ 	.word	0x00000000
        /*00d0*/ 	.short	0x0001
        /*00d2*/ 	.short	0x0008
        /*00d4*/ 	.byte	0x00, 0xf4, 0x21, 0x00


	//----- nvinfo : EIATTR_KPARAM_INFO
	.align		4
.L_42:
        /*00d8*/ 	.byte	0x04, 0x17
        /*00da*/ 	.short	(.L_44 - .L_43)
.L_43:
        /*00dc*/ 	.word	0x00000000
        /*00e0*/ 	.short	0x0000
        /*00e2*/ 	.short	0x0000
        /*00e4*/ 	.byte	0x00, 0xf4, 0x21, 0x00


	//----- nvinfo : EIATTR_EXPLICIT_CLUSTER
	.align		4
.L_44:
        /*00e8*/ 	.byte	0x01, 0x3e
	.zero		2


	//----- nvinfo : EIATTR_CTA_PER_CLUSTER
	.align		4
        /*00ec*/ 	.byte	0x04, 0x3d
        /*00ee*/ 	.short	(.L_46 - .L_45)
.L_45:
        /*00f0*/ 	.word	0x00000002
        /*00f4*/ 	.word	0x00000001
        /*00f8*/ 	.word	0x00000001


	//----- nvinfo : EIATTR_AT_ENTRY_FRAGMENTS
	.align		4
.L_46:
        /*00fc*/ 	.byte	0x04, 0x4f
        /*00fe*/ 	.short	(.L_48 - .L_47)


	//   ....[0]....
.L_47:
        /*0100*/ 	.word	0x00000004


	//----- nvinfo : EIATTR_RESERVED_SMEM_USED
	.align		4
.L_48:
        /*0104*/ 	.byte	0x01, 0x41
	.zero		2


	//----- nvinfo : EIATTR_SPARSE_MMA_MASK
	.align		4
        /*0108*/ 	.byte	0x03, 0x50
        /*010a*/ 	.short	0x0000


	//----- nvinfo : EIATTR_TCGEN05_1CTA_USED
	.align		4
        /*010c*/ 	.byte	0x01, 0x51
	.zero		2


	//----- nvinfo : EIATTR_MAXREG_COUNT
	.align		4
        /*0110*/ 	.byte	0x03, 0x1b
        /*0112*/ 	.short	0x00ff


	//----- nvinfo : EIATTR_NUM_BARRIERS
	.align		4
        /*0114*/ 	.byte	0x02, 0x4c
        /*0116*/ 	.byte	0x01
	.zero		1


	//----- nvinfo : EIATTR_ANNOTATIONS
	.align		4
        /*0118*/ 	.byte	0x04, 0x55
        /*011a*/ 	.short	(.L_50 - .L_49)


	//   ....[0]....
.L_49:
        /*011c*/ 	.word	0x00000001
        /*0120*/ 	.byte	0x90, 0x0c, 0x00, 0x00, 0x01, 0x00, 0x00, 0x00, 0x80, 0x13, 0x00, 0x00, 0x01, 0x00, 0x00, 0x00
        /* <DEDUP_REMOVED lines=1826> */
        /*7350*/ 	.byte	0x20, 0x23, 0x03, 0x00, 0x01, 0x00, 0x00, 0x00, 0xb0, 0x24, 0x03, 0x00


	//----- nvinfo : EIATTR_INT_WARP_WIDE_INSTR_OFFSETS
	.align		4
.L_50:
        /*735c*/ 	.byte	0x04, 0x31
        /*735e*/ 	.short	(.L_52 - .L_51)


	//   ....[0]....
.L_51:
        /*7360*/ 	.word	0x0000d4d0


	//   ....[1]....
        /*7364*/ 	.word	0x0000d4f0


	//   ....[2]....
        /*7368*/ 	.word	0x000199a0


	//   ....[3]....
        /*736c*/ 	.word	0x000369a0


	//   ....[4]....
        /*7370*/ 	.word	0x000369f0


	//----- nvinfo : EIATTR_COOP_GROUP_MASK_REGIDS
	.align		4
.L_52:
        /*7374*/ 	.byte	0x04, 0x29
        /*7376*/ 	.short	(.L_54 - .L_53)


	//   ....[0]....
.L_53:
        /*7378*/ 	.word	0xffffffff


	//   ....[1]....
        /*737c*/ 	.word	0xffffffff


	//   ....[2]....
        /*7380*/ 	.word	0xffffffff


	//   ....[3]....
        /*7384*/ 	.word	0xffffffff


	//----- nvinfo : EIATTR_COOP_GROUP_INSTR_OFFSETS
	.align		4
.L_54:
        /*7388*/ 	.byte	0x04, 0x28
        /*738a*/ 	.short	(.L_56 - .L_55)


	//   ....[0]....
.L_55:
        /*738c*/ 	.word	0x00000070


	//   ....[1]....
        /*7390*/ 	.word	0x00000330


	//   ....[2]....
        /*7394*/ 	.word	0x00036830


	//   ....[3]....
        /*7398*/ 	.word	0x00036aa0


	//----- nvinfo : EIATTR_VRC_CTA_INIT_COUNT
	.align		4
.L_56:
        /*739c*/ 	.byte	0x02, 0x4a
        /*739e*/ 	.byte	0x80
	.zero		1


	//----- nvinfo : EIATTR_MBARRIER_INSTR_OFFSETS
	.align		4
        /*73a0*/ 	.byte	0x04, 0x39
        /*73a2*/ 	.short	(.L_58 - .L_57)


	//   ....[0]....
.L_57:
        /*73a4*/ 	.word	0x0000d6b0
        /*73a8*/ 	.word	0x000000ff
        /*73ac*/ 	.word	0x00000000
        /*73b0*/ 	.short	0x0100
        /*73b2*/ 	.byte	0x0e
	.zero		1


	//   ....[1]....
        /*73b4*/ 	.word	0x000199f0
        /*73b8*/ 	.word	0x000000ff
        /*73bc*/ 	.word	0x00028008
        /*73c0*/ 	.short	0x0100
        /*73c2*/ 	.byte	0x0b
	.zero		1


	//   ....[2]....
        /*73c4*/ 	.word	0x00028230
        /*73c8*/ 	.word	0x000000ff
        /*73cc*/ 	.word	0x00000000
        /*73d0*/ 	.short	0x010a
        /*73d2*/ 	.byte	0x0e
	.zero		1


	//   ....[3]....
        /*73d4*/ 	.word	0x00032490
        /*73d8*/ 	.word	0x000000ff
        /*73dc*/ 	.word	0x00000000
        /*73e0*/ 	.short	0x010a
        /*73e2*/ 	.byte	0x0e
	.zero		1


	//   ....[4]....
        /*73e4*/ 	.word	0x000325a0
        /*73e8*/ 	.word	0x000000ff
        /*73ec*/ 	.word	0x00028000
        /*73f0*/ 	.short	0x0108
        /*73f2*/ 	.byte	0x0b
	.zero		1


	//   ....[5]....
        /*73f4*/ 	.word	0x00032610
        /*73f8*/ 	.word	0x000000ff
        /*73fc*/ 	.word	0x00028008
        /*7400*/ 	.short	0x0108
        /*7402*/ 	.byte	0x0b
	.zero		1


	//   ....[6]....
        /*7404*/ 	.word	0x00036ac0
        /*7408*/ 	.word	0x000000ff
        /*740c*/ 	.word	0x00000000
        /*7410*/ 	.short	0x010a
        /*7412*/ 	.byte	0x0e
	.zero		1


	//   ....[7]....
        /*7414*/ 	.word	0x00036af0
        /*7418*/ 	.word	0x000000ff
        /*741c*/ 	.word	0x00000000
        /*7420*/ 	.short	0x010a
        /*7422*/ 	.byte	0x0e
	.zero		1


	//----- nvinfo : EIATTR_NUM_MBARRIERS
	.align		4
.L_58:
        /*7424*/ 	.byte	0x03, 0x38
        /*7426*/ 	.short	0x0002


	//----- nvinfo : EIATTR_EXIT_INSTR_OFFSETS
	.align		4
        /*7428*/ 	.byte	0x04, 0x1c
        /*742a*/ 	.short	(.L_60 - .L_59)


	//   ....[0]....
.L_59:
        /*742c*/ 	.word	0x00036ab0


	//----- nvinfo : EIATTR_REQNTID
	.align		4
.L_60:
        /*7430*/ 	.byte	0x04, 0x10
        /*7432*/ 	.short	(.L_62 - .L_61)
.L_61:
        /*7434*/ 	.word	0x00000080
        /*7438*/ 	.word	0x00000001
        /*743c*/ 	.word	0x00000001


	//----- nvinfo : EIATTR_CRS_STACK_SIZE
	.align		4
.L_62:
        /*7440*/ 	.byte	0x04, 0x1e
        /*7442*/ 	.short	(.L_64 - .L_63)
.L_63:
        /*7444*/ 	.word	0x00000000


	//----- nvinfo : EIATTR_CBANK_PARAM_SIZE
	.align		4
.L_64:
        /*7448*/ 	.byte	0x03, 0x19
        /*744a*/ 	.short	0x0050


	//----- nvinfo : EIATTR_PARAM_CBANK
	.align		4
        /*744c*/ 	.byte	0x04, 0x0a
        /*744e*/ 	.short	(.L_66 - .L_65)
	.align		4
.L_65:
        /*7450*/ 	.word	index@(.nv.constant0.matmul_kernel)
        /*7454*/ 	.short	0x0380
        /*7456*/ 	.short	0x0050


	//----- nvinfo : EIATTR_SW_WAR
	.align		4
.L_66:
        /*7458*/ 	.byte	0x04, 0x36
        /*745a*/ 	.short	(.L_68 - .L_67)
.L_67:
        /*745c*/ 	.word	0x00000008
.L_68:


//--------------------- .nv.compat                --------------------------
	.section	.nv.compat,"",@"SHT_CUDA_COMPAT_INFO"
	.align	4
        /*0000*/ 	.byte	0x02, 0x02, 0x02, 0x00, 0x02, 0x05, 0x05, 0x00, 0x02, 0x03, 0x00, 0x00, 0x02, 0x06, 0x01, 0x00


//--------------------- .nv.callgraph             --------------------------
	.section	.nv.callgraph,"",@"SHT_CUDA_CALLGRAPH"
	.align	4
	.sectionentsize	8
	.align		4
        /*0000*/ 	.word	0x00000000
	.align		4
        /*0004*/ 	.word	0xffffffff
	.align		4
        /*0008*/ 	.word	0x00000000
	.align		4
        /*000c*/ 	.word	0xfffffffe
	.align		4
        /*0010*/ 	.word	0x00000000
	.align		4
        /*0014*/ 	.word	0xfffffffd
	.align		4
        /*0018*/ 	.word	0x00000000
	.align		4
        /*001c*/ 	.word	0xfffffffc


//--------------------- .text.matmul_kernel       --------------------------
	.section	.text.matmul_kernel,"ax",@progbits
	.align	128
        .global         matmul_kernel
        .type           matmul_kernel,@function
        .size           matmul_kernel,(.L_x_20 - matmul_kernel)
        .other          matmul_kernel,@"STO_CUDA_ENTRY STV_DEFAULT"
matmul_kernel:
.text.matmul_kernel:
[----:B------:R-:W0:Y:S01]  /*0000*/  LDC R1, c[0x0][0x37c] ;  /* 0x0000df00ff017b82 */ /* 0x000e220000000800 */
[----:B------:R-:W1:Y:S01]  /*0010*/  S2R R0, SR_TID.X ;  /* 0x0000000000007919 */ /* 0x000e620000002100 */
[----:B0-----:R-:W-:Y:S01]  /*0020*/  VIADD R1, R1, 0xfffff1c8 ;  /* 0xfffff1c801017836 */ /* 0x001fe20000000000 */
[----:B-1----:R-:W-:-:S13]  /*0030*/  ISETP.GE.U32.AND P0, PT, R0, 0x20, PT ;  /* 0x000000200000780c */ /* 0x002fda0003f06070 */
[----:B------:R-:W-:Y:S02]  /*0040*/  VOTEU.ANY UP0, P0 ;  /* 0x0000000000ff7886 */ /* 0x000fe40000000100 */
[----:B------:R-:W-:Y:S05]  /*0050*/  BRA.U UP0, `(.L_x_0) ;  /* 0x0000000100b87547 */ /* 0x000fea000b800000 */
[----:B------:R-:W0:Y:S01]  /*0060*/  S2UR UR6, SR_CgaCtaId ;  /* 0x00000000000679c3 */ /* 0x000e220000008800 */
[----:B------:R-:W-:Y:S01]  /*0070*/  NOP ;  /* 0x0000000000007918 */ /* 0x000fe20000000000 */
[----:B------:R-:W-:Y:S02]  /*0080*/  UMOV UR4, 0x40 ;  /* 0x0000004000047882 */ /* 0x000fe40000000000 */
[----:B0-----:R-:W-:-:S09]  /*0090*/  ULEA UR4, UR6, UR4, 0x18 ;  /* 0x0000000406047291 */ /* 0x001fd2000f8ec0ff */
[----:B------:R-:W0:Y:S01]  /*00a0*/  LDS.U8 R0, [UR4] ;  /* 0x00000004ff007984 */ /* 0x000e220008000000 */
[----:B------:R-:W-:Y:S02]  /*00b0*/  UMOV UR4, 0x400 ;  /* 0x0000040000047882 */ /* 0x000fe40000000000 */
[----:B------:R-:W-:Y:S01]  /*00c0*/  ULEA UR4, UR6, UR4, 0x18 ;  /* 0x0000000406047291 */ /* 0x000fe2000f8ec0ff */
[----:B0-----:R-:W-:-:S13]  /*00d0*/  ISETP.NE.AND P0, PT, R0, RZ, PT ;  /* 0x000000ff0000720c */ /* 0x001fda0003f05270 */
[----:B------:R-:W-:Y:S05]  /*00e0*/  @P0 BRA `(.L_x_1) ;  /* 0x00000000007c0947 */ /* 0x000fea0003800000 */
[----:B------:R-:W-:-:S13]  /*00f0*/  ELECT P0, URZ, PT ;  /* 0x0000000000ff782f */ /* 0x000fda0003800000 */
[----:B------:R-:W-:Y:S05]  /*0100*/  @!P0 BRA `(.L_x_2) ;  /* 0x0000000000848947 */ /* 0x000fea0003800000 */
[----:B------:R-:W-:Y:S01]  /*0110*/  UMOV UR5, 0x8 ;  /* 0x0000000800057882 */ /* 0x000fe20000000000 */
[----:B------:R-:W-:Y:S02]  /*0120*/  IMAD.MOV.U32 R4, RZ, RZ, 0x1 ;  /* 0x00000001ff047424 */ /* 0x000fe400078e00ff */
[----:B------:R-:W-:Y:S02]  /*0130*/  IMAD.MOV.U32 R5, RZ, RZ, 0xff ;  /* 0x000000ffff057424 */ /* 0x000fe400078e00ff */
[----:B------:R-:W-:Y:S04]  /*0140*/  DEPBAR.LE SB0, 0x36 ;  /* 0x00008d800000791a */ /* 0x000fe80000000000 */
[----:B------:R-:W0:Y:S02]  /*0150*/  UTCATOMSWS.FIND_AND_SET.ALIGN UP1, UR5, UR5 ;  /* 0x00000005000575e3 */ /* 0x000e240008020800 */
[----:B0-----:R-:W-:-:S04]  /*0160*/  PLOP3.LUT P0, PT, PT, PT, UP1, 0x80, 0x8 ;  /* 0x000000000008781c */ /* 0x001fc80003f0f018 */
[----:B------:R-:W-:-:S04]  /*0170*/  SEL R0, RZ, 0xffffffff, !P0 ;  /* 0xffffffffff007807 */ /* 0x000fc80004000000 */
[----:B------:R-:W-:Y:S01]  /*0180*/  ISETP.NE.AND P0, PT, R0, RZ, PT ;  /* 0x000000ff0000720c */ /* 0x000fe20003f05270 */
[----:B------:R-:W-:-:S12]  /*0190*/  IMAD.U32 R0, RZ, RZ, UR5 ;  /* 0x00000005ff007e24 */ /* 0x000fd8000f8e00ff */
[----:B------:R-:W-:Y:S05]  /*01a0*/  @P0 BRA `(.L_x_3) ;  /* 0x0000000000240947 */ /* 0x000fea0003800000 */
.L_x_4:
[----:B------:R-:W-:Y:S05]  /*01b0*/  NANOSLEEP 0x64 ;  /* 0x000000640000795d */ /* 0x000fea0003800000 */
[----:B------:R-:W-:-:S05]  /*01c0*/  UMOV UR5, 0x8 ;  /* 0x0000000800057882 */ /* 0x000fca0000000000 */
[----:B------:R-:W-:Y:S04]  /*01d0*/  DEPBAR.LE SB0, 0x36 ;  /* 0x00008d800000791a */ /* 0x000fe80000000000 */
[----:B------:R-:W0:Y:S02]  /*01e0*/  UTCATOMSWS.FIND_AND_SET.ALIGN UP1, UR5, UR5 ;  /* 0x00000005000575e3 */ /* 0x000e240008020800 */
[----:B0-----:R-:W-:-:S04]  /*01f0*/  PLOP3.LUT P0, PT, PT, PT, UP1, 0x80, 0x8 ;  /* 0x000000000008781c */ /* 0x001fc80003f0f018 */
[----:B------:R-:W-:-:S04]  /*0200*/  SEL R0, RZ, 0xffffffff, !P0 ;  /* 0xffffffffff007807 */ /* 0x000fc80004000000 */
[----:B------:R-:W-:Y:S01]  /*0210*/  ISETP.NE.AND P0, PT, R0, RZ, PT ;  /* 0x000000ff0000720c */ /* 0x000fe20003f05270 */
[----:B------:R-:W-:-:S12]  /*0220*/  IMAD.U32 R0, RZ, RZ, UR5 ;  /* 0x00000005ff007e24 */ /* 0x000fd8000f8e00ff */
[----:B------:R-:W-:Y:S05]  /*0230*/  @!P0 BRA `(.L_x_4) ;  /* 0xfffffffc00dc8947 */ /* 0x000fea000383ffff */
.L_x_3:
[C---:B------:R-:W-:Y:S01]  /*0240*/  VIADD R3, R0.reuse, 0x10 ;  /* 0x0000001000037836 */ /* 0x040fe20000000000 */
[----:B------:R-:W-:Y:S01]  /*0250*/  UMOV UR5, 0x50 ;  /* 0x0000005000057882 */ /* 0x000fe20000000000 */
[----:B------:R-:W-:Y:S01]  /*0260*/  SHF.L.U32 R2, R5, R0, RZ ;  /* 0x0000000005027219 */ /* 0x000fe200000006ff */
[----:B------:R-:W-:Y:S01]  /*0270*/  ULEA UR5, UR6, UR5, 0x18 ;  /* 0x0000000506057291 */ /* 0x000fe2000f8ec0ff */
[----:B------:R-:W-:Y:S01]  /*0280*/  IMAD.SHL.U32 R0, R0, 0x20, RZ ;  /* 0x0000002000007824 */ /* 0x000fe200078e00ff */
[----:B------:R-:W-:-:S04]  /*0290*/  SHF.L.U32 R3, R4, R3, RZ ;  /* 0x0000000304037219 */ /* 0x000fc800000006ff */
[----:B------:R-:W-:-:S05]  /*02a0*/  LOP3.LUT R2, R3, R2, RZ, 0xfc, !PT ;  /* 0x0000000203027212 */ /* 0x000fca00078efcff */
[----:B------:R0:W-:Y:S04]  /*02b0*/  ATOMS.OR RZ, [UR5], R2 ;  /* 0x00000002ffff798c */ /* 0x0001e8000b000005 */
[----:B------:R0:W-:Y:S01]  /*02c0*/  STS [UR4], R0 ;  /* 0x00000000ff007988 */ /* 0x0001e20008000804 */
[----:B------:R-:W-:Y:S05]  /*02d0*/  BRA `(.L_x_2) ;  /* 0x0000000000107947 */ /* 0x000fea0003800000 */
.L_x_1:
[----:B------:R-:W-:Y:S01]  /*02e0*/  IMAD.MOV.U32 R0, RZ, RZ, -0x1 ;  /* 0xffffffffff007424 */ /* 0x000fe200078e00ff */
[----:B------:R-:W-:-:S04]  /*02f0*/  MOV R2, 0x320 ;  /* 0x0000032000027802 */ /* 0x000fc80000000f00 */
[----:B------:R0:W-:Y:S03]  /*0300*/  STS [UR4], R0 ;  /* 0x00000000ff007988 */ /* 0x0001e60008000804 */
[----:B0-----:R-:W-:Y:S05]  /*0310*/  CALL.REL.NOINC `($__internal_1_$__cuda_sm10x_tcgen05_guardrail_trap_phase_invalid_during_alloc) ;  /* 0x00000368000c7944 */ /* 0x001fea0003c00000 */
.L_x_2:
[----:B------:R-:W-:Y:S05]  /*0320*/  WARPSYNC.ALL ;  /* 0x0000000000007948 */ /* 0x000fea0003800000 */
[----:B------:R-:W-:Y:S01]  /*0330*/  NOP ;  /* 0x0000000000007918 */ /* 0x000fe20000000000 */
.L_x_0:
[----:B------:R-:W1:Y:S08]  /*0340*/  LDC.64 R10, c[0x0][0x398] ;  /* 0x0000e600ff0a7b82 */ /* 0x000e700000000a00 */
[----:B------:R-:W2:Y:S02]  /*0350*/  S2UR UR5, SR_CgaSize ;  /* 0x00000000000579c3 */ /* 0x000ea40000008a00 */
[----:B--2---:R-:W-:-:S12]  /*0360*/  UIMAD UR5, UR5, -0xa0, URZ ;  /* 0xffffff60050578a4 */ /* 0x004fd8000f8e02ff */
[----:B------:R-:W2:Y:S01]  /*0370*/  LDCU UR5, c[0x0][UR5+0x2b0] ;  /* 0x00005600050577ac */ /* 0x000ea20008000800 */
[----:B------:R-:W3:Y:S01]  /*0380*/  S2R R49, SR_TID.X ;  /* 0x0000000000317919 */ /* 0x000ee20000002100 */
[----:B------:R-:W4:Y:S01]  /*0390*/  LDCU.64 UR6, c[0x0][0x3a8] ;  /* 0x00007500ff0677ac */ /* 0x000f220008000a00 */
[----:B------:R-:W5:Y:S01]  /*03a0*/  S2R R15, SR_CgaCtaId ;  /* 0x00000000000f7919 */ /* 0x000f620000008800 */
[----:B------:R-:W0:Y:S01]  /*03b0*/  S2UR UR4, SR_CTAID.X ;  /* 0x00000000000479c3 */ /* 0x000e220000002500 */
[----:B------:R-:W0:Y:S01]  /*03c0*/  LDCU.128 UR20, c[0x0][0x380] ;  /* 0x00007000ff1477ac */ /* 0x000e220008000c00 */
[----:B------:R-:W0:Y:S01]  /*03d0*/  LDCU.64 UR26, c[0x0][0x358] ;  /* 0x00006b00ff1a77ac */ /* 0x000e220008000a00 */
[----:B------:R-:W0:Y:S01]  /*03e0*/  LDCU UR17, c[0x0][0x3b0] ;  /* 0x00007600ff1177ac */ /* 0x000e220008000800 */
[----:B------:R-:W0:Y:S01]  /*03f0*/  LDCU UR16, c[0x0][0x3b0] ;  /* 0x00007600ff1077ac */ /* 0x000e220008000800 */
[----:B----4-:R-:W-:Y:S01]  /*0400*/  IMAD.U32 R138, RZ, RZ, UR6 ;  /* 0x00000006ff8a7e24 */ /* 0x010fe2000f8e00ff */
[----:B-1----:R-:W-:Y:S01]  /*0410*/  ISETP.NE.AND P4, PT, R10, RZ, PT ;  /* 0x000000ff0a00720c */ /* 0x002fe20003f85270 */
[----:B0-----:R-:W-:Y:S01]  /*0420*/  VIADD R0, R11, 0x1ff ;  /* 0x000001ff0b007836 */ /* 0x001fe20000000000 */
[----:B------:R-:W0:Y:S01]  /*0430*/  LDCU UR15, c[0x0][0x3b0] ;  /* 0x00007600ff0f77ac */ /* 0x000e220008000800 */
[----:B------:R-:W-:-:S02]  /*0440*/  IMAD.U32 R140, RZ, RZ, UR6 ;  /* 0x00000006ff8c7e24 */ /* 0x000fc4000f8e00ff */
[----:B------:R-:W-:Y:S01]  /*0450*/  IMAD.U32 R142, RZ, RZ, UR6 ;  /* 0x00000006ff8e7e24 */ /* 0x000fe2000f8e00ff */
[----:B------:R-:W-:Y:S01]  /*0460*/  SHF.R.S32.HI R3, RZ, 0x1f, R0 ;  /* 0x0000001fff037819 */ /* 0x000fe20000011400 */
[----:B------:R-:W-:Y:S01]  /*0470*/  IMAD.U32 R144, RZ, RZ, UR6 ;  /* 0x00000006ff907e24 */ /* 0x000fe2000f8e00ff */
[----:B------:R-:W-:Y:S01]  /*0480*/  I2FP.F32.U32 R5, UR4 ;  /* 0x0000000400057c45 */ /* 0x000fe20008201000 */
[----:B------:R-:W1:Y:S01]  /*0490*/  S2UR UR4, SR_CgaCtaId ;  /* 0x00000000000479c3 */ /* 0x000e620000008800 */
[----:B------:R-:W-:Y:S01]  /*04a0*/  LEA.HI R3, R3, R0, RZ, 0x9 ;  /* 0x0000000003037211 */ /* 0x000fe200078f48ff */
[----:B------:R-:W-:Y:S01]  /*04b0*/  IMAD.U32 R146, RZ, RZ, UR6 ;  /* 0x00000006ff927e24 */ /* 0x000fe2000f8e00ff */
[----:B---3--:R-:W-:Y:S01]  /*04c0*/  LEA.HI R43, R49, 0x1e, RZ, 0x1a ;  /* 0x0000001e312b7811 */ /* 0x008fe200078fd0ff */
[----:B--2---:R-:W-:Y:S01]  /*04d0*/  FMUL R5, R5, UR5 ;  /* 0x0000000505057c20 */ /* 0x004fe20008400000 */
[----:B------:R-:W-:Y:S01]  /*04e0*/  SHF.R.S32.HI R3, RZ, 0x9, R3 ;  /* 0x00000009ff037819 */ /* 0x000fe20000011403 */
[----:B------:R-:W-:Y:S01]  /*04f0*/  IMAD.U32 R148, RZ, RZ, UR6 ;  /* 0x00000006ff947e24 */ /* 0x000fe2000f8e00ff */
[C---:B------:R-:W-:Y:S01]  /*0500*/  LEA.HI R47, R49.reuse, 0xe, RZ, 0x1a ;  /* 0x0000000e312f7811 */ /* 0x040fe200078fd0ff */
[----:B------:R-:W-:Y:S01]  /*0510*/  IMAD.U32 R152, RZ, RZ, UR6 ;  /* 0x00000006ff987e24 */ /* 0x000fe2000f8e00ff */
[----:B------:R-:W-:Y:S01]  /*0520*/  LEA.HI R45, R49, 0x2e, RZ, 0x1a ;  /* 0x0000002e312d7811 */ /* 0x000fe200078fd0ff */
[----:B------:R-:W-:Y:S01]  /*0530*/  IMAD.SHL.U32 R4, R3, 0x8, RZ ;  /* 0x0000000803047824 */ /* 0x000fe200078e00ff */
[----:B------:R-:W-:Y:S01]  /*0540*/  F2I.U32.TRUNC.NTZ R5, R5 ;  /* 0x0000000500057305 */ /* 0x000fe2000020f000 */
[----:B------:R-:W-:Y:S01]  /*0550*/  IMAD.U32 R154, RZ, RZ, UR6 ;  /* 0x00000006ff9a7e24 */ /* 0x000fe2000f8e00ff */
[----:B------:R-:W2:Y:S01]  /*0560*/  LDCU UR5, c[0x0][0x3b0] ;  /* 0x00007600ff0577ac */ /* 0x000ea20008000800 */
[----:B------:R-:W-:Y:S01]  /*0570*/  IMAD.U32 R156, RZ, RZ, UR6 ;  /* 0x00000006ff9c7e24 */ /* 0x000fe2000f8e00ff */
[----:B------:R-:W-:Y:S01]  /*0580*/  IABS R7, R4 ;  /* 0x0000000400077213 */ /* 0x000fe20000000000 */
[----:B------:R-:W-:Y:S01]  /*0590*/  IMAD.U32 R158, RZ, RZ, UR6 ;  /* 0x00000006ff9e7e24 */ /* 0x000fe2000f8e00ff */
[----:B------:R-:W3:Y:S01]  /*05a0*/  LDCU UR13, c[0x0][0x3b0] ;  /* 0x00007600ff0d77ac */ /* 0x000ee20008000800 */
[----:B------:R-:W-:Y:S01]  /*05b0*/  IMAD.U32 R160, RZ, RZ, UR6 ;  /* 0x00000006ffa07e24 */ /* 0x000fe2000f8e00ff */
[----:B------:R-:W4:Y:S01]  /*05c0*/  I2F.RP R0, R7 ;  /* 0x0000000700007306 */ /* 0x000f220000209400 */
[----:B------:R-:W-:Y:S01]  /*05d0*/  IMAD.U32 R162, RZ, RZ, UR6 ;  /* 0x00000006ffa27e24 */ /* 0x000fe2000f8e00ff */
[----:B------:R-:W0:Y:S01]  /*05e0*/  LDCU UR12, c[0x0][0x3b0] ;  /* 0x00007600ff0c77ac */ /* 0x000e220008000800 */
[----:B------:R-:W-:-:S02]  /*05f0*/  IMAD.U32 R164, RZ, RZ, UR6 ;  /* 0x00000006ffa47e24 */ /* 0x000fc4000f8e00ff */
[----:B------:R-:W-:Y:S01]  /*0600*/  IMAD.U32 R131, RZ, RZ, UR6 ;  /* 0x00000006ff837e24 */ /* 0x000fe2000f8e00ff */
[----:B------:R-:W0:Y:S01]  /*0610*/  LDCU UR8, c[0x0][0x3b0] ;  /* 0x00007600ff0877ac */ /* 0x000e220008000800 */
[----:B------:R-:W-:Y:S02]  /*0620*/  IMAD.U32 R83, RZ, RZ, UR6 ;  /* 0x00000006ff537e24 */ /* 0x000fe4000f8e00ff */
[----:B------:R-:W-:Y:S02]  /*0630*/  IMAD.U32 R127, RZ, RZ, UR6 ;  /* 0x00000006ff7f7e24 */ /* 0x000fe4000f8e00ff */
[----:B------:R-:W-:Y:S02]  /*0640*/  IMAD R59, R43, UR6, RZ ;  /* 0x000000062b3b7c24 */ /* 0x000fe4000f8e02ff */
[----:B------:R-:W-:Y:S01]  /*0650*/  IMAD.U32 R43, RZ, RZ, UR6 ;  /* 0x00000006ff2b7e24 */ /* 0x000fe2000f8e00ff */
[----:B----4-:R-:W4:Y:S01]  /*0660*/  MUFU.RCP R0, R0 ;  /* 0x0000000000007308 */ /* 0x010f220000001000 */
[----:B------:R-:W-:-:S02]  /*0670*/  IMAD.U32 R123, RZ, RZ, UR6 ;  /* 0x00000006ff7b7e24 */ /* 0x000fc4000f8e00ff */
[----:B------:R-:W-:Y:S02]  /*0680*/  IMAD.U32 R79, RZ, RZ, UR6 ;  /* 0x00000006ff4f7e24 */ /* 0x000fe4000f8e00ff */
[----:B------:R-:W-:Y:S02]  /*0690*/  IMAD.U32 R119, RZ, RZ, UR6 ;  /* 0x00000006ff777e24 */ /* 0x000fe4000f8e00ff */
[----:B------:R-:W-:Y:S02]  /*06a0*/  IMAD.U32 R115, RZ, RZ, UR6 ;  /* 0x00000006ff737e24 */ /* 0x000fe4000f8e00ff */
[----:B------:R-:W-:Y:S02]  /*06b0*/  IMAD.U32 R75, RZ, RZ, UR6 ;  /* 0x00000006ff4b7e24 */ /* 0x000fe4000f8e00ff */
[----:B------:R-:W-:Y:S02]  /*06c0*/  IMAD.U32 R111, RZ, RZ, UR6 ;  /* 0x00000006ff6f7e24 */ /* 0x000fe4000f8e00ff */
[----:B------:R-:W-:-:S02]  /*06d0*/  IMAD R150, R47, UR6, RZ ;  /* 0x000000062f967c24 */ /* 0x000fc4000f8e02ff */
[----:B------:R-:W-:Y:S02]  /*06e0*/  IMAD.U32 R51, RZ, RZ, UR6 ;  /* 0x00000006ff337e24 */ /* 0x000fe4000f8e00ff */
[----:B----4-:R-:W-:Y:S01]  /*06f0*/  VIADD R2, R0, 0xffffffe ;  /* 0x0ffffffe00027836 */ /* 0x010fe20000000000 */
[----:B------:R-:W-:Y:S01]  /*0700*/  IABS R0, R5 ;  /* 0x0000000500007213 */ /* 0x000fe20000000000 */
[----:B------:R-:W-:Y:S02]  /*0710*/  IMAD.U32 R107, RZ, RZ, UR6 ;  /* 0x00000006ff6b7e24 */ /* 0x000fe4000f8e00ff */
[----:B------:R4:W0:Y:S01]  /*0720*/  F2I.FTZ.U32.TRUNC.NTZ R3, R2 ;  /* 0x0000000200037305 */ /* 0x000822000021f000 */
[----:B------:R-:W-:Y:S02]  /*0730*/  IMAD.U32 R103, RZ, RZ, UR6 ;  /* 0x00000006ff677e24 */ /* 0x000fe4000f8e00ff */
[----:B------:R-:W-:Y:S02]  /*0740*/  IMAD.U32 R99, RZ, RZ, UR6 ;  /* 0x00000006ff637e24 */ /* 0x000fe4000f8e00ff */
[----:B------:R-:W-:-:S02]  /*0750*/  IMAD.U32 R47, RZ, RZ, UR6 ;  /* 0x00000006ff2f7e24 */ /* 0x000fc4000f8e00ff */
[----:B------:R-:W-:Y:S02]  /*0760*/  IMAD.U32 R95, RZ, RZ, UR6 ;  /* 0x00000006ff5f7e24 */ /* 0x000fe4000f8e00ff */
[----:B----4-:R-:W-:Y:S02]  /*0770*/  IMAD.MOV.U32 R2, RZ, RZ, RZ ;  /* 0x000000ffff027224 */ /* 0x010fe400078e00ff */
[----:B------:R-:W-:Y:S02]  /*0780*/  IMAD.U32 R63, RZ, RZ, UR6 ;  /* 0x00000006ff3f7e24 */ /* 0x000fe4000f8e00ff */
[----:B------:R-:W-:Y:S02]  /*0790*/  IMAD.U32 R91, RZ, RZ, UR6 ;  /* 0x00000006ff5b7e24 */ /* 0x000fe4000f8e00ff */
[----:B0-----:R-:W-:-:S04]  /*07a0*/  IMAD.MOV R6, RZ, RZ, -R3 ;  /* 0x000000ffff067224 */ /* 0x001fc800078e0a03 */
[----:B------:R-:W-:Y:S01]  /*07b0*/  IMAD R9, R6, R7, RZ ;  /* 0x0000000706097224 */ /* 0x000fe200078e02ff */
[----:B------:R-:W-:-:S03]  /*07c0*/  IABS R6, R4 ;  /* 0x0000000400067213 */ /* 0x000fc60000000000 */
[----:B------:R-:W-:-:S04]  /*07d0*/  IMAD.HI.U32 R3, R3, R9, R2 ;  /* 0x0000000903037227 */ /* 0x000fc800078e0002 */
[----:B------:R-:W-:Y:S02]  /*07e0*/  IMAD.MOV R2, RZ, RZ, -R6 ;  /* 0x000000ffff027224 */ /* 0x000fe400078e0a06 */
[----:B------:R-:W-:-:S04]  /*07f0*/  IMAD.HI.U32 R3, R3, R0, RZ ;  /* 0x0000000003037227 */ /* 0x000fc800078e00ff */
[----:B------:R-:W-:Y:S01]  /*0800*/  IMAD R0, R3, R2, R0 ;  /* 0x0000000203007224 */ /* 0x000fe200078e0200 */
[----:B------:R-:W-:Y:S04]  /*0810*/  BAR.SYNC.DEFER_BLOCKING 0x0 ;  /* 0x0000000000007b1d */ /* 0x000fe80000010000 */
[----:B------:R-:W-:-:S13]  /*0820*/  ISETP.GT.U32.AND P1, PT, R7, R0, PT ;  /* 0x000000000700720c */ /* 0x000fda0003f24070 */
[----:B------:R-:W-:Y:S02]  /*0830*/  @!P1 IMAD.IADD R0, R0, 0x1, -R7 ;  /* 0x0000000100009824 */ /* 0x000fe400078e0a07 */
[----:B------:R-:W-:Y:S01]  /*0840*/  @!P1 VIADD R3, R3, 0x1 ;  /* 0x0000000103039836 */ /* 0x000fe20000000000 */
[----:B------:R-:W-:Y:S02]  /*0850*/  ISETP.NE.AND P1, PT, R4, RZ, PT ;  /* 0x000000ff0400720c */ /* 0x000fe40003f25270 */
[----:B------:R-:W-:Y:S02]  /*0860*/  ISETP.GE.U32.AND P0, PT, R0, R7, PT ;  /* 0x000000070000720c */ /* 0x000fe40003f06070 */
[----:B------:R-:W-:-:S04]  /*0870*/  LOP3.LUT R0, R5, R4, RZ, 0x3c, !PT ;  /* 0x0000000405007212 */ /* 0x000fc800078e3cff */
[----:B------:R-:W-:Y:S01]  /*0880*/  ISETP.GE.AND P2, PT, R0, RZ, PT ;  /* 0x000000ff0000720c */ /* 0x000fe20003f46270 */
[----:B------:R-:W-:-:S06]  /*0890*/  VIADD R0, R10, 0x3f ;  /* 0x0000003f0a007836 */ /* 0x000fcc0000000000 */
[----:B------:R-:W-:-:S04]  /*08a0*/  @P0 VIADD R3, R3, 0x1 ;  /* 0x0000000103030836 */ /* 0x000fc80000000000 */
[----:B------:R-:W-:Y:S01]  /*08b0*/  IMAD.MOV.U32 R2, RZ, RZ, R3 ;  /* 0x000000ffff027224 */ /* 0x000fe200078e0003 */
[----:B------:R-:W-:-:S03]  /*08c0*/  SHF.R.S32.HI R3, RZ, 0x1f, R0 ;  /* 0x0000001fff037819 */ /* 0x000fc60000011400 */
[----:B------:R-:W-:Y:S01]  /*08d0*/  @!P2 IMAD.MOV R2, RZ, RZ, -R2 ;  /* 0x000000ffff02a224 */ /* 0x000fe200078e0a02 */
[----:B------:R-:W-:Y:S02]  /*08e0*/  @!P1 LOP3.LUT R2, RZ, R4, RZ, 0x33, !PT ;  /* 0x00000004ff029212 */ /* 0x000fe400078e33ff */
[----:B------:R-:W-:-:S03]  /*08f0*/  LEA.HI R3, R3, R0, RZ, 0x6 ;  /* 0x0000000003037211 */ /* 0x000fc600078f30ff */
[----:B------:R-:W-:Y:S02]  /*0900*/  IMAD.SHL.U32 R8, R2, 0x8, RZ ;  /* 0x0000000802087824 */ /* 0x000fe400078e00ff */
[----:B------:R-:W-:-:S03]  /*0910*/  IMAD.MOV R2, RZ, RZ, -R2 ;  /* 0x000000ffff027224 */ /* 0x000fc600078e0a02 */
[----:B------:R-:W-:Y:S01]  /*0920*/  LEA.HI.SX32 R3, R3, -R8, 0x1a ;  /* 0x8000000803037211 */ /* 0x000fe200078fd2ff */
[----:B------:R-:W-:-:S03]  /*0930*/  IMAD R12, R4, R2, R5 ;  /* 0x00000002040c7224 */ /* 0x000fc600078e0205 */
[----:B------:R-:W-:Y:S02]  /*0940*/  VIMNMX R13, PT, PT, R3, 0x8, PT ;  /* 0x00000008030d7848 */ /* 0x000fe40003fe0100 */
[----:B------:R-:W-:Y:S02]  /*0950*/  IABS R9, R12 ;  /* 0x0000000c00097213 */ /* 0x000fe40000000000 */
[-C--:B------:R-:W-:Y:S02]  /*0960*/  IABS R7, R13.reuse ;  /* 0x0000000d00077213 */ /* 0x080fe40000000000 */
[----:B------:R-:W-:Y:S02]  /*0970*/  IABS R4, R13 ;  /* 0x0000000d00047213 */ /* 0x000fe40000000000 */
[----:B------:R-:W0:Y:S08]  /*0980*/  I2F.RP R0, R7 ;  /* 0x0000000700007306 */ /* 0x000e300000209400 */
[----:B0-----:R-:W0:Y:S02]  /*0990*/  MUFU.RCP R0, R0 ;  /* 0x0000000000007308 */ /* 0x001e240000001000 */
[----:B0-----:R-:W-:-:S02]  /*09a0*/  VIADD R3, R0, 0xffffffe ;  /* 0x0ffffffe00037836 */ /* 0x001fc40000000000 */
[----:B------:R-:W-:-:S04]  /*09b0*/  IMAD.MOV R0, RZ, RZ, -R4 ;  /* 0x000000ffff007224 */ /* 0x000fc800078e0a04 */
[----:B------:R-:W0:Y:S02]  /*09c0*/  F2I.FTZ.U32.TRUNC.NTZ R3, R3 ;  /* 0x0000000300037305 */ /* 0x000e24000021f000 */
[----:B0-----:R-:W-:-:S04]  /*09d0*/  IMAD.MOV R6, RZ, RZ, -R3 ;  /* 0x000000ffff067224 */ /* 0x001fc800078e0a03 */
[----:B------:R-:W-:Y:S01]  /*09e0*/  IMAD.MOV.U32 R2, RZ, RZ, R6 ;  /* 0x000000ffff027224 */ /* 0x000fe200078e0006 */
[----:B------:R-:W-:-:S03]  /*09f0*/  IABS R6, R10 ;  /* 0x0000000a00067213 */ /* 0x000fc60000000000 */
[----:B------:R-:W-:Y:S02]  /*0a00*/  IMAD R5, R2, R7, RZ ;  /* 0x0000000702057224 */ /* 0x000fe400078e02ff */
[----:B------:R-:W-:-:S04]  /*0a10*/  IMAD.MOV.U32 R2, RZ, RZ, RZ ;  /* 0x000000ffff027224 */ /* 0x000fc800078e00ff */
[----:B------:R-:W-:Y:S01]  /*0a20*/  IMAD.HI.U32 R2, R3, R5, R2 ;  /* 0x0000000503027227 */ /* 0x000fe200078e0002 */
[----:B------:R-:W-:Y:S01]  /*0a30*/  MOV R5, 0x400 ;  /* 0x0000040000057802 */ /* 0x000fe20000000f00 */
[----:B------:R-:W0:Y:S03]  /*0a40*/  I2F.RP R3, R6 ;  /* 0x0000000600037306 */ /* 0x000e260000209400 */
[----:B------:R-:W-:Y:S01]  /*0a50*/  R2UR UR11, R5 ;  /* 0x00000000050b72ca */ /* 0x000fe200000e0000 */
[----:B------:R-:W-:Y:S01]  /*0a60*/  IMAD.HI.U32 R2, R2, R9, RZ ;  /* 0x0000000902027227 */ /* 0x000fe200078e00ff */
[----:B------:R-:W-:-:S03]  /*0a70*/  LOP3.LUT R5, R49, 0x3f, RZ, 0xc0, !PT ;  /* 0x0000003f31057812 */ /* 0x000fc600078ec0ff */
[----:B------:R-:W-:-:S05]  /*0a80*/  IMAD R0, R2, R0, R9 ;  /* 0x0000000002007224 */ /* 0x000fca00078e0209 */
[----:B------:R-:W-:Y:S01]  /*0a90*/  ISETP.GT.U32.AND P1, PT, R7, R0, PT ;  /* 0x000000000700720c */ /* 0x000fe20003f24070 */
[----:B0-----:R-:W0:Y:S02]  /*0aa0*/  MUFU.RCP R3, R3 ;  /* 0x0000000300037308 */ /* 0x001e240000001000 */
[----:B-1----:R-:W-:Y:S01]  /*0ab0*/  ULEA UR11, UR4, UR11, 0x18 ;  /* 0x0000000b040b7291 */ /* 0x002fe2000f8ec0ff */
[----:B------:R-:W1:Y:S08]  /*0ac0*/  LDCU UR4, c[0x0][0x3a4] ;  /* 0x00007480ff0477ac */ /* 0x000e700008000800 */
[----:B------:R-:W4:Y:S01]  /*0ad0*/  LDS R17, [UR11] ;  /* 0x0000000bff117984 */ /* 0x000f220008000800 */
[----:B------:R-:W-:-:S02]  /*0ae0*/  @!P1 IMAD.IADD R0, R0, 0x1, -R7 ;  /* 0x0000000100009824 */ /* 0x000fc400078e0a07 */
[----:B------:R-:W-:Y:S01]  /*0af0*/  @!P1 VIADD R2, R2, 0x1 ;  /* 0x0000000102029836 */ /* 0x000fe20000000000 */
[----:B------:R-:W-:Y:S01]  /*0b00*/  BAR.SYNC.DEFER_BLOCKING 0x0 ;  /* 0x0000000000007b1d */ /* 0x000fe20000010000 */
[----:B------:R-:W-:Y:S02]  /*0b10*/  ISETP.NE.AND P1, PT, R13, RZ, PT ;  /* 0x000000ff0d00720c */ /* 0x000fe40003f25270 */
[----:B------:R-:W-:Y:S02]  /*0b20*/  ISETP.GE.U32.AND P0, PT, R0, R7, PT ;  /* 0x000000070000720c */ /* 0x000fe40003f06070 */
[----:B------:R-:W-:Y:S02]  /*0b30*/  LOP3.LUT R0, R12, R13, RZ, 0x3c, !PT ;  /* 0x0000000d0c007212 */ /* 0x000fe400078e3cff */
[----:B------:R-:W-:Y:S02]  /*0b40*/  IABS R7, R11 ;  /* 0x0000000b00077213 */ /* 0x000fe40000000000 */
[----:B------:R-:W-:-:S02]  /*0b50*/  ISETP.GE.AND P2, PT, R0, RZ, PT ;  /* 0x000000ff0000720c */ /* 0x000fc40003f46270 */
[----:B------:R-:W1:Y:S05]  /*0b60*/  I2F.RP R4, R7 ;  /* 0x0000000700047306 */ /* 0x000e6a0000209400 */
[----:B------:R-:W-:-:S04]  /*0b70*/  @P0 VIADD R2, R2, 0x1 ;  /* 0x0000000102020836 */ /* 0x000fc80000000000 */
[----:B------:R-:W-:Y:S02]  /*0b80*/  IMAD.MOV.U32 R14, RZ, RZ, R2 ;  /* 0x000000ffff0e7224 */ /* 0x000fe400078e0002 */
[----:B0-----:R-:W-:Y:S02]  /*0b90*/  VIADD R2, R3, 0xffffffe ;  /* 0x0ffffffe03027836 */ /* 0x001fe40000000000 */
[----:B------:R-:W-:Y:S01]  /*0ba0*/  @!P2 IMAD.MOV R14, RZ, RZ, -R14 ;  /* 0x000000ffff0ea224 */ /* 0x000fe200078e0a0e */
[----:B------:R-:W-:Y:S01]  /*0bb0*/  @!P1 LOP3.LUT R14, RZ, R13, RZ, 0x33, !PT ;  /* 0x0000000dff0e9212 */ /* 0x000fe200078e33ff */
[----:B------:R0:W2:Y:S04]  /*0bc0*/  F2I.FTZ.U32.TRUNC.NTZ R3, R2 ;  /* 0x0000000200037305 */ /* 0x0000a8000021f000 */
[----:B------:R-:W-:-:S04]  /*0bd0*/  IMAD.MOV R0, RZ, RZ, -R14 ;  /* 0x000000ffff007224 */ /* 0x000fc800078e0a0e */
[----:B-1----:R-:W1:Y:S01]  /*0be0*/  MUFU.RCP R4, R4 ;  /* 0x0000000400047308 */ /* 0x002e620000001000 */
[----:B------:R-:W-:Y:S01]  /*0bf0*/  IMAD R0, R13, R0, R12 ;  /* 0x000000000d007224 */ /* 0x000fe200078e020c */
[----:B----4-:R-:W-:Y:S01]  /*0c00*/  R2UR UR10, R17 ;  /* 0x00000000110a72ca */ /* 0x010fe200000e0000 */
[----:B0-----:R-:W-:Y:S02]  /*0c10*/  IMAD.MOV.U32 R2, RZ, RZ, RZ ;  /* 0x000000ffff027224 */ /* 0x001fe400078e00ff */
[----:B------:R-:W-:Y:S02]  /*0c20*/  IMAD.IADD R0, R8, 0x1, R0 ;  /* 0x0000000108007824 */ /* 0x000fe400078e0200 */
[----:B--2---:R-:W-:Y:S02]  /*0c30*/  IMAD.MOV R9, RZ, RZ, -R3 ;  /* 0x000000ffff097224 */ /* 0x004fe400078e0a03 */
[----:B------:R-:W-:Y:S02]  /*0c40*/  IMAD R18, R0, 0x40, R5 ;  /* 0x0000004000127824 */ /* 0x000fe400078e0205 */
[----:B------:R-:W-:-:S02]  /*0c50*/  IMAD R9, R9, R6, RZ ;  /* 0x0000000609097224 */ /* 0x000fc400078e02ff */
[----:B------:R-:W-:Y:S01]  /*0c60*/  IMAD.SHL.U32 R0, R14, 0x200, RZ ;  /* 0x000002000e007824 */ /* 0x000fe200078e00ff */
[----:B------:R-:W-:Y:S01]  /*0c70*/  IABS R5, R18 ;  /* 0x0000001200057213 */ /* 0x000fe20000000000 */
[----:B------:R-:W-:Y:S01]  /*0c80*/  IMAD.HI.U32 R2, R3, R9, R2 ;  /* 0x0000000903027227 */ /* 0x000fe200078e0002 */
[----:B------:R0:W-:Y:S03]  /*0c90*/  STL [R1+0xaf0], R18 ;  /* 0x000af01201007387 */ /* 0x0001e60000100800 */
[----:B-1----:R-:W-:Y:S02]  /*0ca0*/  VIADD R4, R4, 0xffffffe ;  /* 0x0ffffffe04047836 */ /* 0x002fe40000000000 */
[----:B------:R-:W-:Y:S02]  /*0cb0*/  IMAD.HI.U32 R2, R2, R5, RZ ;  /* 0x0000000502027227 */ /* 0x000fe400078e00ff */
[----:B------:R-:W1:Y:S02]  /*0cc0*/  F2I.FTZ.U32.TRUNC.NTZ R3, R4 ;  /* 0x0000000400037305 */ /* 0x000e64000021f000 */
[----:B------:R-:W-:-:S02]  /*0cd0*/  IMAD.MOV R2, RZ, RZ, -R2 ;  /* 0x000000ffff027224 */ /* 0x000fc400078e0a02 */
[----:B-----5:R-:W-:Y:S02]  /*0ce0*/  IMAD.SHL.U32 R9, R15, 0x100, RZ ;  /* 0x000001000f097824 */ /* 0x020fe400078e00ff */
[----:B------:R-:W-:-:S03]  /*0cf0*/  IMAD R5, R6, R2, R5 ;  /* 0x0000000206057224 */ /* 0x000fc600078e0205 */
[----:B------:R-:W-:Y:S02]  /*0d00*/  LOP3.LUT R9, R9, 0x100, RZ, 0xc0, !PT ;  /* 0x0000010009097812 */ /* 0x000fe400078ec0ff */
[----:B------:R-:W-:Y:S02]  /*0d10*/  ISETP.GT.U32.AND P0, PT, R6, R5, PT ;  /* 0x000000050600720c */ /* 0x000fe40003f04070 */
[----:B------:R-:W-:Y:S01]  /*0d20*/  LOP3.LUT R16, R0, 0x1, R9, 0xfe, !PT ;  /* 0x0000000100107812 */ /* 0x000fe200078efe09 */
[----:B-1----:R-:W-:Y:S01]  /*0d30*/  IMAD.MOV R2, RZ, RZ, -R3 ;  /* 0x000000ffff027224 */ /* 0x002fe200078e0a03 */
[----:B------:R-:W-:Y:S02]  /*0d40*/  SHF.R.U32.HI R4, RZ, 0x5, R49 ;  /* 0x00000005ff047819 */ /* 0x000fe40000011631 */
[----:B------:R-:W-:Y:S01]  /*0d50*/  IABS R14, R16 ;  /* 0x00000010000e7213 */ /* 0x000fe20000000000 */
[----:B------:R-:W-:Y:S01]  /*0d60*/  IMAD R13, R2, R7, RZ ;  /* 0x00000007020d7224 */ /* 0x000fe200078e02ff */
[C---:B------:R-:W-:Y:S01]  /*0d70*/  LOP3.LUT R15, R0.reuse, R9, RZ, 0xfc, !PT ;  /* 0x00000009000f7212 */ /* 0x040fe200078efcff */
[----:B------:R-:W-:Y:S01]  /*0d80*/  IMAD.MOV.U32 R2, RZ, RZ, RZ ;  /* 0x000000ffff027224 */ /* 0x000fe200078e00ff */
[----:B------:R-:W-:Y:S01]  /*0d90*/  LOP3.LUT R19, R0, 0x4, R9, 0xfe, !PT ;  /* 0x0000000400137812 */ /* 0x000fe200078efe09 */
[----:B------:R-:W-:Y:S01]  /*0da0*/  IMAD.SHL.U32 R4, R4, 0x200000, RZ ;  /* 0x0020000004047824 */ /* 0x000fe200078e00ff */
[----:B------:R-:W-:Y:S01]  /*0db0*/  IABS R12, R15 ;  /* 0x0000000f000c7213 */ /* 0x000fe20000000000 */
[----:B------:R-:W-:Y:S01]  /*0dc0*/  IMAD.HI.U32 R8, R3, R13, R2 ;  /* 0x0000000d03087227 */ /* 0x000fe200078e0002 */
[----:B------:R-:W-:-:S02]  /*0dd0*/  ISETP.GE.AND P2, PT, R15, RZ, PT ;  /* 0x000000ff0f00720c */ /* 0x000fc40003f46270 */
[----:B------:R-:W-:Y:S01]  /*0de0*/  LOP3.LUT R4, R4, 0x600000, RZ, 0xc0, !PT ;  /* 0x0060000004047812 */ /* 0x000fe200078ec0ff */
[----:B------:R-:W-:Y:S01]  /*0df0*/  @!P0 IMAD.IADD R5, R5, 0x1, -R6 ;  /* 0x0000000105058824 */ /* 0x000fe200078e0a06 */
[----:B------:R-:W-:Y:S01]  /*0e00*/  ISETP.GE.AND P0, PT, R18, RZ, PT ;  /* 0x000000ff1200720c */ /* 0x000fe20003f06270 */
[----:B------:R-:W-:Y:S01]  /*0e10*/  IMAD.MOV.U32 R13, RZ, RZ, R14 ;  /* 0x000000ffff0d7224 */ /* 0x000fe200078e000e */
[----:B------:R-:W-:Y:S01]  /*0e20*/  R2UR UR9, R4 ;  /* 0x00000000040972ca */ /* 0x000fe200000e0000 */
[----:B------:R-:W-:Y:S01]  /*0e30*/  IMAD.HI.U32 R2, R8, R12, RZ ;  /* 0x0000000c08027227 */ /* 0x000fe200078e00ff */
[----:B------:R-:W-:Y:S02]  /*0e40*/  ISETP.GT.U32.AND P1, PT, R6, R5, PT ;  /* 0x000000050600720c */ /* 0x000fe40003f24070 */
[--C-:B------:R-:W-:Y:S01]  /*0e50*/  LOP3.LUT R14, R0, 0x2, R9.reuse, 0xfe, !PT ;  /* 0x00000002000e7812 */ /* 0x100fe200078efe09 */
[----:B------:R-:W-:Y:S01]  /*0e60*/  IMAD.HI.U32 R3, R8, R13, RZ ;  /* 0x0000000d08037227 */ /* 0x000fe200078e00ff */
[----:B0-----:R-:W-:-:S02]  /*0e70*/  LOP3.LUT R18, R0, 0x3, R9, 0xfe, !PT ;  /* 0x0000000300127812 */ /* 0x001fc400078efe09 */
[----:B------:R-:W-:Y:S01]  /*0e80*/  LOP3.LUT R20, R0, 0x5, R9, 0xfe, !PT ;  /* 0x0000000500147812 */ /* 0x000fe200078efe09 */
[----:B------:R-:W-:Y:S01]  /*0e90*/  IMAD.MOV R4, RZ, RZ, -R3 ;  /* 0x000000ffff047224 */ /* 0x000fe200078e0a03 */
[----:B------:R-:W-:Y:S01]  /*0ea0*/  IABS R3, R14 ;  /* 0x0000000e00037213 */ /* 0x000fe20000000000 */
[----:B------:R-:W-:Y:S01]  /*0eb0*/  IMAD.MOV R2, RZ, RZ, -R2 ;  /* 0x000000ffff027224 */ /* 0x000fe200078e0a02 */
[----:B------:R-:W-:Y:S01]  /*0ec0*/  IABS R15, R19 ;  /* 0x00000013000f7213 */ /* 0x000fe20000000000 */
[----:B------:R-:W-:Y:S01]  /*0ed0*/  IMAD R4, R7, R4, R13 ;  /* 0x0000000407047224 */ /* 0x000fe200078e020d */
[----:B------:R-:W-:Y:S01]  /*0ee0*/  IABS R13, R18 ;  /* 0x00000012000d7213 */ /* 0x000fe20000000000 */
[----:B------:R-:W-:Y:S01]  /*0ef0*/  @!P1 IMAD.IADD R5, R5, 0x1, -R6 ;  /* 0x0000000105059824 */ /* 0x000fe200078e0a06 */
[----:B------:R-:W-:Y:S01]  /*0f00*/  IABS R17, R20 ;  /* 0x0000001400117213 */ /* 0x000fe20000000000 */
[C---:B------:R-:W-:Y:S01]  /*0f10*/  IMAD R2, R7.reuse, R2, R12 ;  /* 0x0000000207027224 */ /* 0x040fe200078e020c */
[C---:B------:R-:W-:Y:S01]  /*0f20*/  ISETP.GT.U32.AND P1, PT, R7.reuse, R4, PT ;  /* 0x000000040700720c */ /* 0x040fe20003f24070 */
[----:B------:R-:W-:Y:S01]  /*0f30*/  IMAD.MOV.U32 R12, RZ, RZ, R3 ;  /* 0x000000ffff0c7224 */ /* 0x000fe200078e0003 */
[----:B------:R-:W-:Y:S01]  /*0f40*/  ISETP.GE.AND P6, PT, R16, RZ, PT ;  /* 0x000000ff1000720c */ /* 0x000fe20003fc6270 */
[----:B------:R-:W-:Y:S01]  /*0f50*/  @!P0 IMAD.MOV R5, RZ, RZ, -R5 ;  /* 0x000000ffff058224 */ /* 0x000fe200078e0a05 */
[----:B------:R-:W-:Y:S01]  /*0f60*/  ISETP.GT.U32.AND P5, PT, R7, R2, PT ;  /* 0x000000020700720c */ /* 0x000fe20003fa4070 */
[----:B------:R-:W-:Y:S01]  /*0f70*/  IMAD.HI.U32 R3, R8, R12, RZ ;  /* 0x0000000c08037227 */ /* 0x000fe200078e00ff */
[----:B------:R-:W-:-:S02]  /*0f80*/  @!P4 LOP3.LUT R5, RZ, R10, RZ, 0x33, !PT ;  /* 0x0000000aff05c212 */ /* 0x000fc400078e33ff */
[----:B------:R-:W-:Y:S01]  /*0f90*/  ISETP.GE.AND P3, PT, R14, RZ, PT ;  /* 0x000000ff0e00720c */ /* 0x000fe20003f66270 */
[----:B------:R-:W-:Y:S01]  /*0fa0*/  IMAD.MOV R3, RZ, RZ, -R3 ;  /* 0x000000ffff037224 */ /* 0x000fe200078e0a03 */
[--C-:B------:R-:W-:Y:S01]  /*0fb0*/  LOP3.LUT R26, R0, 0x33, R9.reuse, 0xfe, !PT ;  /* 0x00000033001a7812 */ /* 0x100fe200078efe09 */
[----:B------:R-:W-:Y:S01]  /*0fc0*/  IMAD.HI.U32 R10, R8, R15, RZ ;  /* 0x0000000f080a7227 */ /* 0x000fe200078e00ff */
[C-C-:B------:R-:W-:Y:S02]  /*0fd0*/  LOP3.LUT R64, R0.reuse, 0xbb, R9.reuse, 0xfe, !PT ;  /* 0x000000bb00407812 */ /* 0x140fe400078efe09 */
[----:B------:R-:W-:Y:S01]  /*0fe0*/  LOP3.LUT R30, R0, 0xd1, R9, 0xfe, !PT ;  /* 0x000000d1001e7812 */ /* 0x000fe200078efe09 */
[----:B------:R-:W-:Y:S01]  /*0ff0*/  @!P1 IMAD.IADD R4, R4, 0x1, -R7 ;  /* 0x0000000104049824 */ /* 0x000fe200078e0a07 */
[C-C-:B------:R-:W-:Y:S01]  /*1000*/  LOP3.LUT R31, R0.reuse, 0xd9, R9.reuse, 0xfe, !PT ;  /* 0x000000d9001f7812 */ /* 0x140fe200078efe09 */
[C---:B------:R-:W-:Y:S01]  /*1010*/  IMAD R6, R7.reuse, R3, R12 ;  /* 0x0000000307067224 */ /* 0x040fe200078e020c */
[----:B------:R-:W-:Y:S01]  /*1020*/  LOP3.LUT R32, R0, 0xe1, R9, 0xfe, !PT ;  /* 0x000000e100207812 */ /* 0x000fe200078efe09 */
[----:B------:R-:W-:Y:S01]  /*1030*/  @!P5 IMAD.IADD R2, R2, 0x1, -R7 ;  /* 0x000000010202d824 */ /* 0x000fe200078e0a07 */
[C---:B------:R-:W-:Y:S01]  /*1040*/  ISETP.GT.U32.AND P1, PT, R7.reuse, R4, PT ;  /* 0x000000040700720c */ /* 0x040fe20003f24070 */
[----:B------:R-:W-:Y:S01]  /*1050*/  IMAD.HI.U32 R3, R8, R13, RZ ;  /* 0x0000000d08037227 */ /* 0x000fe200078e00ff */
[----:B------:R-:W-:-:S02]  /*1060*/  ISETP.GT.U32.AND P0, PT, R7, R6, PT ;  /* 0x000000060700720c */ /* 0x000fc40003f04070 */
[C---:B------:R-:W-:Y:S01]  /*1070*/  ISETP.GT.U32.AND P4, PT, R7.reuse, R2, PT ;  /* 0x000000020700720c */ /* 0x040fe20003f84070 */
[----:B------:R-:W-:Y:S01]  /*1080*/  IMAD.HI.U32 R12, R8, R17, RZ ;  /* 0x00000011080c7227 */ /* 0x000fe200078e00ff */
[----:B------:R-:W-:Y:S02]  /*1090*/  ISETP.GE.AND P5, PT, R18, RZ, PT ;  /* 0x000000ff1200720c */ /* 0x000fe40003fa6270 */
[----:B------:R-:W-:Y:S01]  /*10a0*/  LOP3.LUT R34, R0, 0xf0, R9, 0xfe, !PT ;  /* 0x000000f000227812 */ /* 0x000fe200078efe09 */
[----:B------:R-:W-:Y:S02]  /*10b0*/  IMAD.MOV R16, RZ, RZ, -R10 ;  /* 0x000000ffff107224 */ /* 0x000fe400078e0a0a */
[----:B------:R-:W-:Y:S01]  /*10c0*/  IMAD.MOV R14, RZ, RZ, -R3 ;  /* 0x000000ffff0e7224 */ /* 0x000fe200078e0a03 */
[----:B------:R-:W-:Y:S01]  /*10d0*/  IABS R36, R34 ;  /* 0x0000002200247213 */ /* 0x000fe20000000000 */
[----:B------:R-:W-:Y:S02]  /*10e0*/  IMAD.MOV R18, RZ, RZ, -R12 ;  /* 0x000000ffff127224 */ /* 0x000fe400078e0a0c */
[----:B------:R-:W-:-:S02]  /*10f0*/  IMAD R12, R7, R16, R15 ;  /* 0x00000010070c7224 */ /* 0x000fc400078e020f */
[----:B------:R-:W-:Y:S02]  /*1100*/  @!P1 IMAD.IADD R4, R4, 0x1, -R7 ;  /* 0x0000000104049824 */ /* 0x000fe400078e0a07 */
[C---:B------:R-:W-:Y:S01]  /*1110*/  IMAD R10, R7.reuse, R14, R13 ;  /* 0x0000000e070a7224 */ /* 0x040fe200078e020d */
[C---:B------:R-:W-:Y:S01]  /*1120*/  ISETP.GT.U32.AND P1, PT, R7.reuse, R12, PT ;  /* 0x0000000c0700720c */ /* 0x040fe20003f24070 */
[C---:B------:R-:W-:Y:S01]  /*1130*/  IMAD R14, R7.reuse, R18, R17 ;  /* 0x00000012070e7224 */ /* 0x040fe200078e0211 */
[C-C-:B------:R-:W-:Y:S01]  /*1140*/  LOP3.LUT R13, R0.reuse, 0x6, R9.reuse, 0xfe, !PT ;  /* 0x00000006000d7812 */ /* 0x140fe200078efe09 */
[----:B------:R-:W-:Y:S01]  /*1150*/  IMAD.MOV.U32 R21, RZ, RZ, R4 ;  /* 0x000000ffff157224 */ /* 0x000fe200078e0004 */
[----:B------:R-:W-:Y:S01]  /*1160*/  LOP3.LUT R18, R0, 0x7, R9, 0xfe, !PT ;  /* 0x0000000700127812 */ /* 0x000fe200078efe09 */
[----:B------:R-:W-:Y:S01]  /*1170*/  @!P0 IMAD.IADD R6, R6, 0x1, -R7 ;  /* 0x0000000106068824 */ /* 0x000fe200078e0a07 */
[C---:B------:R-:W-:Y:S01]  /*1180*/  ISETP.GT.U32.AND P0, PT, R7.reuse, R10, PT ;  /* 0x0000000a0700720c */ /* 0x040fe20003f04070 */
[----:B------:R-:W-:Y:S01]  /*1190*/  @!P6 IMAD.MOV R21, RZ, RZ, -R21 ;  /* 0x000000ffff15e224 */ /* 0x000fe200078e0a15 */
[----:B------:R-:W-:Y:S01]  /*11a0*/  ISETP.GT.U32.AND P6, PT, R7, R14, PT ;  /* 0x0000000e0700720c */ /* 0x000fe20003fc4070 */
[----:B------:R-:W-:Y:S01]  /*11b0*/  @!P4 IMAD.IADD R2, R2, 0x1, -R7 ;  /* 0x000000010202c824 */ /* 0x000fe200078e0a07 */
[----:B------:R-:W-:Y:S01]  /*11c0*/  IABS R3, R13 ;  /* 0x0000000d00037213 */ /* 0x000fe20000000000 */
[----:B------:R-:W-:Y:S01]  /*11d0*/  IMAD R5, R5, UR4, RZ ;  /* 0x0000000405057c24 */ /* 0x000fe2000f8e02ff */
[----:B------:R-:W-:Y:S01]  /*11e0*/  ISETP.GT.U32.AND P4, PT, R7, R6, PT ;  /* 0x000000060700720c */ /* 0x000fe20003f84070 */
[----:B------:R-:W-:Y:S01]  /*11f0*/  IMAD.MOV.U32 R22, RZ, RZ, R2 ;  /* 0x000000ffff167224 */ /* 0x000fe200078e0002 */
[----:B------:R-:W-:Y:S01]  /*1200*/  IABS R4, R18 ;  /* 0x0000001200047213 */ /* 0x000fe20000000000 */
[----:B------:R-:W-:Y:S01]  /*1210*/  IMAD.HI.U32 R2, R8, R3, RZ ;  /* 0x0000000308027227 */ /* 0x000fe200078e00ff */
[----:B------:R-:W-:-:S03]  /*1220*/  UMOV UR4, 0x1 ;  /* 0x0000000100047882 */ /* 0x000fc60000000000 */
[--C-:B------:R-:W-:Y:S02]  /*1230*/  @!P1 IMAD.IADD R12, R12, 0x1, -R7.reuse ;  /* 0x000000010c0c9824 */ /* 0x100fe400078e0a07 */
[----:B------:R-:W-:Y:S02]  /*1240*/  IMAD.MOV R2, RZ, RZ, -R2 ;  /* 0x000000ffff027224 */ /* 0x000fe400078e0a02 */
[--C-:B------:R-:W-:Y:S01]  /*1250*/  @!P0 IMAD.IADD R10, R10, 0x1, -R7.reuse ;  /* 0x000000010a0a8824 */ /* 0x100fe200078e0a07 */
[----:B------:R-:W-:Y:S01]  /*1260*/  ISETP.GE.AND P0, PT, R13, RZ, PT ;  /* 0x000000ff0d00720c */ /* 0x000fe20003f06270 */
[----:B------:R-:W-:Y:S01]  /*1270*/  @!P6 IMAD.IADD R14, R14, 0x1, -R7 ;  /* 0x000000010e0ee824 */ /* 0x000fe200078e0a07 */
[C---:B------:R-:W-:Y:S01]  /*1280*/  ISETP.GT.U32.AND P6, PT, R7.reuse, R12, PT ;  /* 0x0000000c0700720c */ /* 0x040fe20003fc4070 */
[C---:B------:R-:W-:Y:S01]  /*1290*/  IMAD R2, R7.reuse, R2, R3 ;  /* 0x0000000207027224 */ /* 0x040fe200078e0203 */
[----:B------:R-:W-:Y:S01]  /*12a0*/  ISETP.GT.U32.AND P1, PT, R7, R10, PT ;  /* 0x0000000a0700720c */ /* 0x000fe20003f24070 */
[----:B------:R-:W-:Y:S01]  /*12b0*/  IMAD.HI.U32 R3, R8, R4, RZ ;  /* 0x0000000408037227 */ /* 0x000fe200078e00ff */
[----:B------:R-:W-:-:S03]  /*12c0*/  LOP3.LUT R13, R0, 0x8, R9, 0xfe, !PT ;  /* 0x00000008000d7812 */ /* 0x000fc600078efe09 */
[----:B------:R-:W-:Y:S02]  /*12d0*/  IMAD.MOV R3, RZ, RZ, -R3 ;  /* 0x000000ffff037224 */ /* 0x000fe400078e0a03 */
[----:B------:R-:W-:Y:S01]  /*12e0*/  @!P4 IMAD.IADD R6, R6, 0x1, -R7 ;  /* 0x000000010606c824 */ /* 0x000fe200078e0a07 */
[----:B------:R-:W-:Y:S01]  /*12f0*/  ISETP.GE.AND P4, PT, R20, RZ, PT ;  /* 0x000000ff1400720c */ /* 0x000fe20003f86270 */
[----:B------:R-:W-:Y:S01]  /*1300*/  IMAD R4, R7, R3, R4 ;  /* 0x0000000307047224 */ /* 0x000fe200078e0204 */
[----:B------:R-:W-:Y:S01]  /*1310*/  LOP3.LUT R20, R0, 0xa, R9, 0xfe, !PT ;  /* 0x0000000a00147812 */ /* 0x000fe200078efe09 */
[----:B------:R-:W-:Y:S02]  /*1320*/  IMAD.MOV.U32 R15, RZ, RZ, R6 ;  /* 0x000000ffff0f7224 */ /* 0x000fe400078e0006 */
[----:B------:R-:W-:Y:S01]  /*1330*/  @!P2 IMAD.MOV R22, RZ, RZ, -R22 ;  /* 0x000000ffff16a224 */ /* 0x000fe200078e0a16 */
[----:B------:R-:W-:Y:S01]  /*1340*/  ISETP.GE.AND P2, PT, R19, RZ, PT ;  /* 0x000000ff1300720c */ /* 0x000fe20003f46270 */
[----:B------:R-:W-:Y:S01]  /*1350*/  @!P6 IMAD.IADD R12, R12, 0x1, -R7 ;  /* 0x000000010c0ce824 */ /* 0x000fe200078e0a07 */
[C---:B------:R-:W-:Y:S01]  /*1360*/  ISETP.GT.U32.AND P6, PT, R7.reuse, R4, PT ;  /* 0x000000040700720c */ /* 0x040fe20003fc4070 */
[----:B------:R-:W-:Y:S01]  /*1370*/  @!P3 IMAD.MOV R15, RZ, RZ, -R15 ;  /* 0x000000ffff0fb224 */ /* 0x000fe200078e0a0f */
[----:B------:R-:W-:Y:S01]  /*1380*/  STL [R1+0x130], R22 ;  /* 0x0001301601007387 */ /* 0x000fe20000100800 */
[----:B------:R-:W-:Y:S01]  /*1390*/  @!P1 IMAD.IADD R10, R10, 0x1, -R7 ;  /* 0x000000010a0a9824 */ /* 0x000fe200078e0a07 */
[----:B------:R-:W-:-:S02]  /*13a0*/  ISETP.GT.U32.AND P1, PT, R7, R2, PT ;  /* 0x000000020700720c */ /* 0x000fc40003f24070 */
[----:B------:R0:W-:Y:S01]  /*13b0*/  STL [R1+0x12c], R21 ;  /* 0x00012c1501007387 */ /* 0x0001e20000100800 */
[----:B------:R-:W-:Y:S02]  /*13c0*/  LOP3.LUT R19, R0, 0x9, R9, 0xfe, !PT ;  /* 0x0000000900137812 */ /* 0x000fe400078efe09 */
[----:B------:R-:W-:Y:S01]  /*13d0*/  ISETP.GT.U32.AND P3, PT, R7, R14, PT ;  /* 0x0000000e0700720c */ /* 0x000fe20003f64070 */
[----:B------:R1:W-:Y:S01]  /*13e0*/  STL [R1+0x128], R15 ;  /* 0x0001280f01007387 */ /* 0x0003e20000100800 */
[----:B------:R-:W-:Y:S01]  /*13f0*/  IABS R16, R19 ;  /* 0x0000001300107213 */ /* 0x000fe20000000000 */
[----:B------:R-:W-:Y:S01]  /*1400*/  @!P2 IMAD.MOV R12, RZ, RZ, -R12 ;  /* 0x000000ffff0ca224 */ /* 0x000fe200078e0a0c */
[----:B------:R-:W-:Y:S01]  /*1410*/  IABS R17, R20 ;  /* 0x0000001400117213 */ /* 0x000fe20000000000 */
[----:B------:R-:W-:Y:S02]  /*1420*/  @!P6 IMAD.IADD R4, R4, 0x1, -R7 ;  /* 0x000000010404e824 */ /* 0x000fe400078e0a07 */
[----:B------:R-:W-:-:S03]  /*1430*/  IMAD.HI.U32 R6, R8, R16, RZ ;  /* 0x0000001008067227 */ /* 0x000fc600078e00ff */
[----:B------:R-:W-:Y:S01]  /*1440*/  ISETP.GT.U32.AND P6, PT, R7, R4, PT ;  /* 0x000000040700720c */ /* 0x000fe20003fc4070 */
[----:B0-----:R-:W-:Y:S01]  /*1450*/  IMAD.MOV.U32 R21, RZ, RZ, R10 ;  /* 0x000000ffff157224 */ /* 0x001fe200078e000a */
[----:B-1----:R-:W-:Y:S01]  /*1460*/  IABS R15, R13 ;  /* 0x0000000d000f7213 */ /* 0x002fe20000000000 */
[----:B------:R-:W-:Y:S01]  /*1470*/  @!P1 IMAD.IADD R2, R2, 0x1, -R7 ;  /* 0x0000000102029824 */ /* 0x000fe200078e0a07 */
[----:B------:R-:W-:Y:S01]  /*1480*/  ISETP.GE.AND P1, PT, R13, RZ, PT ;  /* 0x000000ff0d00720c */ /* 0x000fe20003f26270 */
[----:B------:R-:W-:-:S04]  /*1490*/  IMAD.HI.U32 R13, R8, R17, RZ ;  /* 0x00000011080d7227 */ /* 0x000fc800078e00ff */
[----:B------:R-:W-:-:S04]  /*14a0*/  IMAD.HI.U32 R3, R8, R15, RZ ;  /* 0x0000000f08037227 */ /* 0x000fc800078e00ff */
[----:B------:R-:W-:Y:S02]  /*14b0*/  IMAD.MOV R10, RZ, RZ, -R3 ;  /* 0x000000ffff0a7224 */ /* 0x000fe400078e0a03 */
[----:B------:R-:W-:Y:S02]  /*14c0*/  IMAD.MOV R3, RZ, RZ, -R6 ;  /* 0x000000ffff037224 */ /* 0x000fe400078e0a06 */
[C---:B------:R-:W-:Y:S02]  /*14d0*/  IMAD R6, R7.reuse, R10, R15 ;  /* 0x0000000a07067224 */ /* 0x040fe400078e020f */
[----:B------:R-:W-:Y:S01]  /*14e0*/  @!P5 IMAD.MOV R21, RZ, RZ, -R21 ;  /* 0x000000ffff15d224 */ /* 0x000fe200078e0a15 */
[C---:B------:R-:W-:Y:S01]  /*14f0*/  ISETP.GT.U32.AND P5, PT, R7.reuse, R2, PT ;  /* 0x000000020700720c */ /* 0x040fe20003fa4070 */
[----:B------:R-:W-:Y:S01]  /*1500*/  @!P3 IMAD.IADD R14, R14, 0x1, -R7 ;  /* 0x000000010e0eb824 */ /* 0x000fe200078e0a07 */
[----:B------:R-:W-:Y:S01]  /*1510*/  ISETP.GE.AND P3, PT, R18, RZ, PT ;  /* 0x000000ff1200720c */ /* 0x000fe20003f66270 */
[----:B------:R-:W-:Y:S01]  /*1520*/  IMAD.MOV R18, RZ, RZ, -R13 ;  /* 0x000000ffff127224 */ /* 0x000fe200078e0a0d */
[C---:B------:R-:W-:Y:S01]  /*1530*/  ISETP.GT.U32.AND P2, PT, R7.reuse, R6, PT ;  /* 0x000000060700720c */ /* 0x040fe20003f44070 */
[----:B------:R-:W-:Y:S01]  /*1540*/  IMAD R10, R7, R3, R16 ;  /* 0x00000003070a7224 */ /* 0x000fe200078e0210 */
[----:B------:R-:W-:Y:S01]  /*1550*/  STL [R1+0x124], R21 ;  /* 0x0001241501007387 */ /* 0x000fe20000100800 */
[----:B------:R-:W-:-:S02]  /*1560*/  @!P4 IMAD.MOV R14, RZ, RZ, -R14 ;  /* 0x000000ffff0ec224 */ /* 0x000fc400078e0a0e */
[--C-:B------:R-:W-:Y:S01]  /*1570*/  @!P6 IMAD.IADD R4, R4, 0x1, -R7.reuse ;  /* 0x000000010404e824 */ /* 0x100fe200078e0a07 */
[----:B------:R0:W-:Y:S01]  /*1580*/  STL [R1+0x120], R12 ;  /* 0x0001200c01007387 */ /* 0x0001e20000100800 */
[----:B------:R-:W-:Y:S02]  /*1590*/  ISETP.GT.U32.AND P4, PT, R7, R10, PT ;  /* 0x0000000a0700720c */ /* 0x000fe40003f84070 */
[----:B------:R-:W-:Y:S01]  /*15a0*/  @!P5 IMAD.IADD R2, R2, 0x1, -R7 ;  /* 0x000000010202d824 */ /* 0x000fe200078e0a07 */
[----:B------:R1:W-:Y:S01]  /*15b0*/  STL [R1+0x1a0], R14 ;  /* 0x0001a00e01007387 */ /* 0x0003e20000100800 */
[----:B------:R-:W-:Y:S01]  /*15c0*/  ISETP.GE.AND P5, PT, R19, RZ, PT ;  /* 0x000000ff1300720c */ /* 0x000fe20003fa6270 */
[----:B------:R-:W-:Y:S01]  /*15d0*/  IMAD.MOV.U32 R23, RZ, RZ, R4 ;  /* 0x000000ffff177224 */ /* 0x000fe200078e0004 */
[----:B------:R-:W-:Y:S01]  /*15e0*/  LOP3.LUT R19, R0, 0xd, R9, 0xfe, !PT ;  /* 0x0000000d00137812 */ /* 0x000fe200078efe09 */
[----:B------:R-:W-:Y:S01]  /*15f0*/  @!P2 IMAD.IADD R6, R6, 0x1, -R7 ;  /* 0x000000010606a824 */ /* 0x000fe200078e0a07 */
[----:B------:R-:W-:Y:S01]  /*1600*/  ISETP.GE.AND P2, PT, R20, RZ, PT ;  /* 0x000000ff1400720c */ /* 0x000fe20003f46270 */
[C---:B0-----:R-:W-:Y:S01]  /*1610*/  IMAD R12, R7.reuse, R18, R17 ;  /* 0x00000012070c7224 */ /* 0x041fe200078e0211 */
[C-C-:B------:R-:W-:Y:S01]  /*1620*/  LOP3.LUT R17, R0.reuse, 0xb, R9.reuse, 0xfe, !PT ;  /* 0x0000000b00117812 */ /* 0x140fe200078efe09 */
[----:B------:R-:W-:Y:S01]  /*1630*/  IMAD.MOV.U32 R15, RZ, RZ, R2 ;  /* 0x000000ffff0f7224 */ /* 0x000fe200078e0002 */
[----:B------:R-:W-:Y:S01]  /*1640*/  LOP3.LUT R18, R0, 0xc, R9, 0xfe, !PT ;  /* 0x0000000c00127812 */ /* 0x000fe200078efe09 */
[----:B------:R-:W-:Y:S01]  /*1650*/  @!P4 IMAD.IADD R10, R10, 0x1, -R7 ;  /* 0x000000010a0ac824 */ /* 0x000fe200078e0a07 */
[----:B------:R-:W-:Y:S01]  /*1660*/  ISETP.GT.U32.AND P6, PT, R7, R12, PT ;  /* 0x0000000c0700720c */ /* 0x000fe20003fc4070 */
[----:B------:R-:W-:Y:S01]  /*1670*/  @!P0 IMAD.MOV R15, RZ, RZ, -R15 ;  /* 0x000000ffff0f8224 */ /* 0x000fe200078e0a0f */
[----:B------:R-:W-:Y:S01]  /*1680*/  IABS R13, R17 ;  /* 0x00000011000d7213 */ /* 0x000fe20000000000 */
[----:B------:R-:W-:Y:S01]  /*1690*/  @!P3 IMAD.MOV R23, RZ, RZ, -R23 ;  /* 0x000000ffff17b224 */ /* 0x000fe200078e0a17 */
[----:B-1----:R-:W-:-:S02]  /*16a0*/  IABS R14, R18 ;  /* 0x00000012000e7213 */ /* 0x002fc40000000000 */
[C---:B------:R-:W-:Y:S01]  /*16b0*/  ISETP.GT.U32.AND P4, PT, R7.reuse, R6, PT ;  /* 0x000000060700720c */ /* 0x040fe20003f84070 */
[----:B------:R-:W-:Y:S01]  /*16c0*/  IMAD.HI.U32 R3, R8, R13, RZ ;  /* 0x0000000d08037227 */ /* 0x000fe200078e00ff */
[----:B------:R-:W-:Y:S01]  /*16d0*/  IABS R16, R19 ;  /* 0x0000001300107213 */ /* 0x000fe20000000000 */
[----:B------:R0:W-:Y:S01]  /*16e0*/  STL [R1+0x1a4], R15 ;  /* 0x0001a40f01007387 */ /* 0x0001e20000100800 */
[C---:B------:R-:W-:Y:S01]  /*16f0*/  LOP3.LUT R20, R0.reuse, 0xe, R9, 0xfe, !PT ;  /* 0x0000000e00147812 */ /* 0x040fe200078efe09 */
[----:B------:R-:W-:Y:S01]  /*1700*/  IMAD.MOV R2, RZ, RZ, -R3 ;  /* 0x000000ffff027224 */ /* 0x000fe200078e0a03 */
[----:B------:R-:W-:Y:S01]  /*1710*/  LOP3.LUT R21, R0, 0xf, R9, 0xfe, !PT ;  /* 0x0000000f00157812 */ /* 0x000fe200078efe09 */
[----:B------:R-:W-:Y:S01]  /*1720*/  @!P6 IMAD.IADD R12, R12, 0x1, -R7 ;  /* 0x000000010c0ce824 */ /* 0x000fe200078e0a07 */
[C---:B------:R-:W-:Y:S01]  /*1730*/  ISETP.GT.U32.AND P6, PT, R7.reuse, R10, PT ;  /* 0x0000000a0700720c */ /* 0x040fe20003fc4070 */
[----:B------:R-:W-:Y:S01]  /*1740*/  IMAD.HI.U32 R3, R8, R14, RZ ;  /* 0x0000000e08037227 */ /* 0x000fe200078e00ff */
[----:B------:R1:W-:Y:S02]  /*1750*/  STL [R1+0x1a8], R23 ;  /* 0x0001a81701007387 */ /* 0x0003e40000100800 */
[C---:B------:R-:W-:Y:S01]  /*1760*/  ISETP.GT.U32.AND P0, PT, R7.reuse, R12, PT ;  /* 0x0000000c0700720c */ /* 0x040fe20003f04070 */
[----:B------:R-:W-:Y:S01]  /*1770*/  IMAD R2, R7, R2, R13 ;  /* 0x0000000207027224 */ /* 0x000fe200078e020d */
[----:B0-----:R-:W-:Y:S01]  /*1780*/  IABS R15, R20 ;  /* 0x00000014000f7213 */ /* 0x001fe20000000000 */
[----:B------:R-:W-:-:S02]  /*1790*/  IMAD.MOV R3, RZ, RZ, -R3 ;  /* 0x000000ffff037224 */ /* 0x000fc400078e0a03 */
[----:B------:R-:W-:Y:S01]  /*17a0*/  @!P4 IMAD.IADD R6, R6, 0x1, -R7 ;  /* 0x000000010606c824 */ /* 0x000fe200078e0a07 */
[C---:B------:R-:W-:Y:S01]  /*17b0*/  ISETP.GT.U32.AND P4, PT, R7.reuse, R2, PT ;  /* 0x000000020700720c */ /* 0x040fe20003f84070 */
[C---:B------:R-:W-:Y:S01]  /*17c0*/  IMAD R14, R7.reuse, R3, R14 ;  /* 0x00000003070e7224 */ /* 0x040fe200078e020e */
[----:B-1----:R-:W-:Y:S01]  /*17d0*/  LOP3.LUT R23, R0, 0x17, R9, 0xfe, !PT ;  /* 0x0000001700177812 */ /* 0x002fe200078efe09 */
[----:B------:R-:W-:Y:S02]  /*17e0*/  @!P6 IMAD.IADD R10, R10, 0x1, -R7 ;  /* 0x000000010a0ae824 */ /* 0x000fe400078e0a07 */
[----:B------:R-:W-:Y:S01]  /*17f0*/  IMAD.HI.U32 R3, R8, R16, RZ ;  /* 0x0000001008037227 */ /* 0x000fe200078e00ff */
[----:B------:R-:W-:-:S03]  /*1800*/  ISETP.GT.U32.AND P6, PT, R7, R14, PT ;  /* 0x0000000e0700720c */ /* 0x000fc60003fc4070 */
[----:B------:R-:W-:Y:S02]  /*1810*/  IMAD.MOV R13, RZ, RZ, -R3 ;  /* 0x000000ffff0d7224 */ /* 0x000fe400078e0a03 */
[----:B------:R-:W-:-:S04]  /*1820*/  IMAD.HI.U32 R3, R8, R15, RZ ;  /* 0x0000000f08037227 */ /* 0x000fc800078e00ff */
[----:B------:R-:W-:Y:S01]  /*1830*/  @!P4 IMAD.IADD R2, R2, 0x1, -R7 ;  /* 0x000000010202c824 */ /* 0x000fe200078e0a07 */
[----:B------:R-:W-:Y:S01]  /*1840*/  ISETP.GE.AND P4, PT, R18, RZ, PT ;  /* 0x000000ff1200720c */ /* 0x000fe20003f86270 */
[C---:B------:R-:W-:Y:S01]  /*1850*/  IMAD R16, R7.reuse, R13, R16 ;  /* 0x0000000d07107224 */ /* 0x040fe200078e0210 */
[----:B------:R-:W-:Y:S01]  /*1860*/  LOP3.LUT R18, R0, 0x12, R9, 0xfe, !PT ;  /* 0x0000001200127812 */ /* 0x000fe200078efe09 */
[----:B------:R-:W-:Y:S01]  /*1870*/  @!P6 IMAD.IADD R14, R14, 0x1, -R7 ;  /* 0x000000010e0ee824 */ /* 0x000fe200078e0a07 */
[C---:B------:R-:W-:Y:S01]  /*1880*/  ISETP.GT.U32.AND P6, PT, R7.reuse, R2, PT ;  /* 0x000000020700720c */ /* 0x040fe20003fc4070 */
[----:B------:R-:W-:Y:S01]  /*1890*/  IMAD.MOV R4, RZ, RZ, -R3 ;  /* 0x000000ffff047224 */ /* 0x000fe200078e0a03 */
[----:B------:R-:W-:Y:S01]  /*18a0*/  ISETP.GT.U32.AND P3, PT, R7, R16, PT ;  /* 0x000000100700720c */ /* 0x000fe20003f64070 */
[----:B------:R-:W-:Y:S01]  /*18b0*/  @!P0 IMAD.IADD R12, R12, 0x1, -R7 ;  /* 0x000000010c0c8824 */ /* 0x000fe200078e0a07 */
[----:B------:R-:W-:Y:S01]  /*18c0*/  ISETP.GE.AND P0, PT, R17, RZ, PT ;  /* 0x000000ff1100720c */ /* 0x000fe20003f06270 */
[----:B------:R-:W-:Y:S01]  /*18d0*/  IMAD.MOV.U32 R22, RZ, RZ, R6 ;  /* 0x000000ffff167224 */ /* 0x000fe200078e0006 */
[----:B------:R-:W-:Y:S01]  /*18e0*/  IABS R17, R21 ;  /* 0x0000001500117213 */ /* 0x000fe20000000000 */
[----:B------:R-:W-:Y:S01]  /*18f0*/  IMAD.MOV.U32 R3, RZ, RZ, R10 ;  /* 0x000000ffff037224 */ /* 0x000fe200078e000a */
[----:B------:R-:W-:Y:S01]  /*1900*/  LOP3.LUT R10, R0, 0x10, R9, 0xfe, !PT ;  /* 0x00000010000a7812 */ /* 0x000fe200078efe09 */
[----:B------:R-:W-:-:S02]  /*1910*/  IMAD R4, R7, R4, R15 ;  /* 0x0000000407047224 */ /* 0x000fc400078e020f */
[----:B------:R-:W-:Y:S01]  /*1920*/  @!P1 IMAD.MOV R22, RZ, RZ, -R22 ;  /* 0x000000ffff169224 */ /* 0x000fe200078e0a16 */
[C---:B------:R-:W-:Y:S01]  /*1930*/  ISETP.GT.U32.AND P1, PT, R7.reuse, R14, PT ;  /* 0x0000000e0700720c */ /* 0x040fe20003f24070 */
[----:B------:R-:W-:Y:S02]  /*1940*/  IMAD.MOV.U32 R6, RZ, RZ, R12 ;  /* 0x000000ffff067224 */ /* 0x000fe400078e000c */
[----:B------:R-:W-:Y:S01]  /*1950*/  @!P5 IMAD.MOV R3, RZ, RZ, -R3 ;  /* 0x000000ffff03d224 */ /* 0x000fe200078e0a03 */
[----:B------:R-:W-:Y:S01]  /*1960*/  STL [R1+0x11c], R22 ;  /* 0x00011c1601007387 */ /* 0x000fe20000100800 */
[----:B------:R-:W-:Y:S01]  /*1970*/  @!P6 IMAD.IADD R2, R2, 0x1, -R7 ;  /* 0x000000010202e824 */ /* 0x000fe200078e0a07 */
[----:B------:R-:W-:Y:S01]  /*1980*/  ISETP.GT.U32.AND P6, PT, R7, R4, PT ;  /* 0x000000040700720c */ /* 0x000fe20003fc4070 */
[----:B------:R-:W-:Y:S01]  /*1990*/  IMAD.MOV.U32 R13, RZ, RZ, R17 ;  /* 0x000000ffff0d7224 */ /* 0x000fe200078e0011 */
[----:B------:R0:W-:Y:S01]  /*19a0*/  STL [R1+0x118], R3 ;  /* 0x0001180301007387 */ /* 0x0001e20000100800 */
[----:B------:R-:W-:Y:S01]  /*19b0*/  @!P2 IMAD.MOV R6, RZ, RZ, -R6 ;  /* 0x000000ffff06a224 */ /* 0x000fe200078e0a06 */
[----:B------:R-:W-:Y:S01]  /*19c0*/  ISETP.GE.AND P5, PT, R19, RZ, PT ;  /* 0x000000ff1300720c */ /* 0x000fe20003fa6270 */
[--C-:B------:R-:W-:Y:S01]  /*19d0*/  @!P3 IMAD.IADD R16, R16, 0x1, -R7.reuse ;  /* 0x000000011010b824 */ /* 0x100fe200078e0a07 */
[----:B------:R-:W-:Y:S01]  /*19e0*/  ISETP.GE.AND P3, PT, R10, RZ, PT ;  /* 0x000000ff0a00720c */ /* 0x000fe20003f66270 */
[----:B------:R-:W-:Y:S01]  /*19f0*/  @!P1 IMAD.IADD R14, R14, 0x1, -R7 ;  /* 0x000000010e0e9824 */ /* 0x000fe200078e0a07 */
[----:B------:R1:W-:Y:S01]  /*1a00*/  STL [R1+0x114], R6 ;  /* 0x0001140601007387 */ /* 0x0003e20000100800 */
[----:B------:R-:W-:Y:S01]  /*1a10*/  IMAD.MOV.U32 R15, RZ, RZ, R2 ;  /* 0x000000ffff0f7224 */ /* 0x000fe200078e0002 */
[----:B------:R-:W-:Y:S01]  /*1a20*/  LOP3.LUT R19, R0, 0x13, R9, 0xfe, !PT ;  /* 0x0000001300137812 */ /* 0x000fe200078efe09 */
[----:B------:R-:W-:Y:S01]  /*1a30*/  @!P4 IMAD.MOV R14, RZ, RZ, -R14 ;  /* 0x000000ffff0ec224 */ /* 0x000fe200078e0a0e */
[----:B------:R-:W-:Y:S01]  /*1a40*/  ISETP.GE.AND P2, PT, R20, RZ, PT ;  /* 0x000000ff1400720c */ /* 0x000fe20003f46270 */
[----:B0-----:R-:W-:Y:S01]  /*1a50*/  IMAD.HI.U32 R3, R8, R13, RZ ;  /* 0x0000000d08037227 */ /* 0x001fe200078e00ff */
[----:B------:R-:W-:-:S02]  /*1a60*/  IABS R17, R19 ;  /* 0x0000001300117213 */ /* 0x000fc40000000000 */
[----:B------:R-:W-:Y:S01]  /*1a70*/  ISETP.GE.AND P1, PT, R21, RZ, PT ;  /* 0x000000ff1500720c */ /* 0x000fe20003f26270 */
[----:B------:R-:W-:Y:S01]  /*1a80*/  @!P6 IMAD.IADD R4, R4, 0x1, -R7 ;  /* 0x000000010404e824 */ /* 0x000fe200078e0a07 */
[C---:B------:R-:W-:Y:S01]  /*1a90*/  ISETP.GT.U32.AND P6, PT, R7.reuse, R16, PT ;  /* 0x000000100700720c */ /* 0x040fe20003fc4070 */
[----:B-1----:R-:W-:Y:S01]  /*1aa0*/  IMAD.MOV R6, RZ, RZ, -R3 ;  /* 0x000000ffff067224 */ /* 0x002fe200078e0a03 */
[----:B------:R-:W-:Y:S01]  /*1ab0*/  IABS R3, R10 ;  /* 0x0000000a00037213 */ /* 0x000fe20000000000 */
[----:B------:R-:W-:Y:S01]  /*1ac0*/  @!P0 IMAD.MOV R15, RZ, RZ, -R15 ;  /* 0x000000ffff0f8224 */ /* 0x000fe200078e0a0f */
[C---:B------:R-:W-:Y:S01]  /*1ad0*/  ISETP.GT.U32.AND P0, PT, R7.reuse, R4, PT ;  /* 0x000000040700720c */ /* 0x040fe20003f04070 */
[C---:B------:R-:W-:Y:S01]  /*1ae0*/  IMAD R6, R7.reuse, R6, R13 ;  /* 0x0000000607067224 */ /* 0x040fe200078e020d */
[----:B------:R-:W-:Y:S01]  /*1af0*/  LOP3.LUT R13, R0, 0x11, R9, 0xfe, !PT ;  /* 0x00000011000d7812 */ /* 0x000fe200078efe09 */
[----:B------:R-:W-:Y:S01]  /*1b00*/  IMAD.HI.U32 R2, R8, R3, RZ ;  /* 0x0000000308027227 */ /* 0x000fe200078e00ff */
[----:B------:R-:W-:Y:S01]  /*1b10*/  IABS R10, R18 ;  /* 0x00000012000a7213 */ /* 0x000fe20000000000 */
[----:B------:R-:W-:Y:S01]  /*1b20*/  STL [R1+0x110], R15 ;  /* 0x0001100f01007387 */ /* 0x000fe20000100800 */
[C---:B------:R-:W-:Y:S01]  /*1b30*/  ISETP.GT.U32.AND P4, PT, R7.reuse, R6, PT ;  /* 0x000000060700720c */ /* 0x040fe20003f84070 */
[----:B------:R-:W-:Y:S01]  /*1b40*/  IMAD.MOV R2, RZ, RZ, -R2 ;  /* 0x000000ffff027224 */ /* 0x000fe200078e0a02 */
[----:B------:R-:W-:Y:S01]  /*1b50*/  IABS R12, R13 ;  /* 0x0000000d000c7213 */ /* 0x000fe20000000000 */
[----:B------:R-:W-:Y:S01]  /*1b60*/  @!P6 IMAD.IADD R16, R16, 0x1, -R7 ;  /* 0x000000011010e824 */ /* 0x000fe200078e0a07 */
[----:B------:R0:W-:Y:S01]  /*1b70*/  STL [R1+0x10c], R14 ;  /* 0x00010c0e01007387 */ /* 0x0001e20000100800 */
[----:B------:R-:W-:Y:S01]  /*1b80*/  IMAD R2, R7, R2, R3 ;  /* 0x0000000207027224 */ /* 0x000fe200078e0203 */
[--C-:B------:R-:W-:Y:S01]  /*1b90*/  LOP3.LUT R21, R0, 0x15, R9.reuse, 0xfe, !PT ;  /* 0x0000001500157812 */ /* 0x100fe200078efe09 */
[----:B------:R-:W-:Y:S01]  /*1ba0*/  IMAD.HI.U32 R3, R8, R12, RZ ;  /* 0x0000000c08037227 */ /* 0x000fe200078e00ff */
[----:B------:R-:W-:-:S02]  /*1bb0*/  LOP3.LUT R22, R0, 0x16, R9, 0xfe, !PT ;  /* 0x0000001600167812 */ /* 0x000fc400078efe09 */
[----:B------:R-:W-:Y:S01]  /*1bc0*/  ISETP.GT.U32.AND P6, PT, R7, R2, PT ;  /* 0x000000020700720c */ /* 0x000fe20003fc4070 */
[----:B------:R-:W-:Y:S02]  /*1bd0*/  IMAD.MOV.U32 R20, RZ, RZ, R16 ;  /* 0x000000ffff147224 */ /* 0x000fe400078e0010 */
[--C-:B------:R-:W-:Y:S01]  /*1be0*/  @!P4 IMAD.IADD R6, R6, 0x1, -R7.reuse ;  /* 0x000000010606c824 */ /* 0x100fe200078e0a07 */
[----:B------:R-:W-:Y:S01]  /*1bf0*/  ISETP.GE.AND P4, PT, R18, RZ, PT ;  /* 0x000000ff1200720c */ /* 0x000fe20003f86270 */
[----:B0-----:R-:W-:Y:S01]  /*1c00*/  IMAD.MOV.U32 R14, RZ, RZ, R10 ;  /* 0x000000ffff0e7224 */ /* 0x001fe200078e000a */
[----:B------:R-:W-:Y:S01]  /*1c10*/  IABS R18, R23 ;  /* 0x0000001700127213 */ /* 0x000fe20000000000 */
[----:B------:R-:W-:Y:S01]  /*1c20*/  @!P0 IMAD.IADD R4, R4, 0x1, -R7 ;  /* 0x0000000104048824 */ /* 0x000fe200078e0a07 */
[----:B------:R-:W-:Y:S01]  /*1c30*/  ISETP.GE.AND P0, PT, R13, RZ, PT ;  /* 0x000000ff0d00720c */ /* 0x000fe20003f06270 */
[----:B------:R-:W-:Y:S02]  /*1c40*/  IMAD.MOV R13, RZ, RZ, -R3 ;  /* 0x000000ffff0d7224 */ /* 0x000fe400078e0a03 */
[----:B------:R-:W-:Y:S01]  /*1c50*/  @!P5 IMAD.MOV R20, RZ, RZ, -R20 ;  /* 0x000000ffff14d224 */ /* 0x000fe200078e0a14 */
[----:B------:R-:W-:Y:S01]  /*1c60*/  ISETP.GT.U32.AND P5, PT, R7, R6, PT ;  /* 0x000000060700720c */ /* 0x000fe20003fa4070 */
[----:B------:R-:W-:-:S03]  /*1c70*/  IMAD.HI.U32 R10, R8, R14, RZ ;  /* 0x0000000e080a7227 */ /* 0x000fc600078e00ff */
[----:B------:R0:W-:Y:S01]  /*1c80*/  STL [R1+0x1d4], R20 ;  /* 0x0001d41401007387 */ /* 0x0001e20000100800 */
[----:B------:R-:W-:-:S04]  /*1c90*/  IMAD.HI.U32 R3, R8, R17, RZ ;  /* 0x0000001108037227 */ /* 0x000fc800078e00ff */
[----:B------:R-:W-:Y:S02]  /*1ca0*/  IMAD.MOV R15, RZ, RZ, -R10 ;  /* 0x000000ffff0f7224 */ /* 0x000fe400078e0a0a */
[----:B------:R-:W-:Y:S02]  /*1cb0*/  IMAD.MOV R16, RZ, RZ, -R3 ;  /* 0x000000ffff107224 */ /* 0x000fe400078e0a03 */
[C---:B------:R-:W-:Y:S01]  /*1cc0*/  IMAD R10, R7.reuse, R13, R12 ;  /* 0x0000000d070a7224 */ /* 0x040fe200078e020c */
[----:B0-----:R-:W-:Y:S01]  /*1cd0*/  LOP3.LUT R20, R0, 0x14, R9, 0xfe, !PT ;  /* 0x0000001400147812 */ /* 0x001fe200078efe09 */
[----:B------:R-:W-:Y:S02]  /*1ce0*/  IMAD.MOV.U32 R3, RZ, RZ, R4 ;  /* 0x000000ffff037224 */ /* 0x000fe400078e0004 */
[----:B------:R-:W-:Y:S01]  /*1cf0*/  @!P6 IMAD.IADD R2, R2, 0x1, -R7 ;  /* 0x000000010202e824 */ /* 0x000fe200078e0a07 */
[----:B------:R-:W-:Y:S01]  /*1d00*/  IABS R13, R20 ;  /* 0x00000014000d7213 */ /* 0x000fe20000000000 */
[C---:B------:R-:W-:Y:S01]  /*1d10*/  IMAD R12, R7.reuse, R15, R14 ;  /* 0x0000000f070c7224 */ /* 0x040fe200078e020e */
[----:B------:R-:W-:Y:S01]  /*1d20*/  IABS R15, R21 ;  /* 0x00000015000f7213 */ /* 0x000fe20000000000 */
[----:B------:R-:W-:Y:S01]  /*1d30*/  @!P2 IMAD.MOV R3, RZ, RZ, -R3 ;  /* 0x000000ffff03a224 */ /* 0x000fe200078e0a03 */
[C---:B------:R-:W-:Y:S01]  /*1d40*/  ISETP.GT.U32.AND P2, PT, R7.reuse, R10, PT ;  /* 0x0000000a0700720c */ /* 0x040fe20003f44070 */
[----:B------:R-:W-:Y:S01]  /*1d50*/  @!P5 IMAD.IADD R6, R6, 0x1, -R7 ;  /* 0x000000010606d824 */ /* 0x000fe200078e0a07 */
[C---:B------:R-:W-:Y:S01]  /*1d60*/  ISETP.GT.U32.AND P6, PT, R7.reuse, R2, PT ;  /* 0x000000020700720c */ /* 0x040fe20003fc4070 */
[C---:B------:R-:W-:Y:S01]  /*1d70*/  IMAD R14, R7.reuse, R16, R17 ;  /* 0x00000010070e7224 */ /* 0x040fe200078e0211 */
[----:B------:R-:W-:Y:S01]  /*1d80*/  ISETP.GT.U32.AND P5, PT, R7, R12, PT ;  /* 0x0000000c0700720c */ /* 0x000fe20003fa4070 */
[----:B------:R0:W-:Y:S01]  /*1d90*/  STL [R1+0x1d8], R3 ;  /* 0x0001d80301007387 */ /* 0x0001e20000100800 */
[----:B------:R-:W-:Y:S01]  /*1da0*/  IMAD.HI.U32 R4, R8, R15, RZ ;  /* 0x0000000f08047227 */ /* 0x000fe200078e00ff */
[----:B------:R-:W-:-:S03]  /*1db0*/  IABS R17, R22 ;  /* 0x0000001600117213 */ /* 0x000fc60000000000 */
[----:B------:R-:W-:Y:S02]  /*1dc0*/  IMAD.MOV.U32 R25, RZ, RZ, R6 ;  /* 0x000000ffff197224 */ /* 0x000fe400078e0006 */
[----:B------:R-:W-:Y:S02]  /*1dd0*/  IMAD.MOV R4, RZ, RZ, -R4 ;  /* 0x000000ffff047224 */ /* 0x000fe400078e0a04 */
[--C-:B------:R-:W-:Y:S01]  /*1de0*/  @!P2 IMAD.IADD R10, R10, 0x1, -R7.reuse ;  /* 0x000000010a0aa824 */ /* 0x100fe200078e0a07 */
[----:B------:R-:W-:Y:S01]  /*1df0*/  ISETP.GE.AND P2, PT, R19, RZ, PT ;  /* 0x000000ff1300720c */ /* 0x000fe20003f46270 */
[--C-:B------:R-:W-:Y:S01]  /*1e00*/  @!P6 IMAD.IADD R2, R2, 0x1, -R7.reuse ;  /* 0x000000010202e824 */ /* 0x100fe200078e0a07 */
[C---:B------:R-:W-:Y:S01]  /*1e10*/  ISETP.GT.U32.AND P6, PT, R7.reuse, R14, PT ;  /* 0x0000000e0700720c */ /* 0x040fe20003fc4070 */
[----:B------:R-:W-:Y:S01]  /*1e20*/  @!P5 IMAD.IADD R12, R12, 0x1, -R7 ;  /* 0x000000010c0cd824 */ /* 0x000fe200078e0a07 */
[----:B------:R-:W-:Y:S01]  /*1e30*/  ISETP.GT.U32.AND P5, PT, R7, R10, PT ;  /* 0x0000000a0700720c */ /* 0x000fe20003fa4070 */
[----:B0-----:R-:W-:Y:S01]  /*1e40*/  IMAD.HI.U32 R3, R8, R13, RZ ;  /* 0x0000000d08037227 */ /* 0x001fe200078e00ff */
[----:B------:R-:W-:-:S03]  /*1e50*/  LOP3.LUT R19, R0, 0x18, R9, 0xfe, !PT ;  /* 0x0000001800137812 */ /* 0x000fc600078efe09 */
[----:B------:R-:W-:Y:S02]  /*1e60*/  IMAD.MOV R16, RZ, RZ, -R3 ;  /* 0x000000ffff107224 */ /* 0x000fe400078e0a03 */
[----:B------:R-:W-:Y:S02]  /*1e70*/  IMAD.MOV.U32 R24, RZ, RZ, R2 ;  /* 0x000000ffff187224 */ /* 0x000fe400078e0002 */
[C---:B------:R-:W-:Y:S01]  /*1e80*/  IMAD R2, R7.reuse, R16, R13 ;  /* 0x0000001007027224 */ /* 0x040fe200078e020d */
[----:B------:R-:W-:Y:S01]  /*1e90*/  IABS R13, R19 ;  /* 0x00000013000d7213 */ /* 0x000fe20000000000 */
[--C-:B------:R-:W-:Y:S01]  /*1ea0*/  @!P6 IMAD.IADD R14, R14, 0x1, -R7.reuse ;  /* 0x000000010e0ee824 */ /* 0x100fe200078e0a07 */
[C---:B------:R-:W-:Y:S01]  /*1eb0*/  ISETP.GT.U32.AND P6, PT, R7.reuse, R12, PT ;  /* 0x0000000c0700720c */ /* 0x040fe20003fc4070 */
[----:B------:R-:W-:Y:S01]  /*1ec0*/  @!P5 IMAD.IADD R10, R10, 0x1, -R7 ;  /* 0x000000010a0ad824 */ /* 0x000fe200078e0a07 */
[C---:B------:R-:W-:Y:S01]  /*1ed0*/  ISETP.GT.U32.AND P5, PT, R7.reuse, R2, PT ;  /* 0x000000020700720c */ /* 0x040fe20003fa4070 */
[----:B------:R-:W-:Y:S01]  /*1ee0*/  @!P1 IMAD.MOV R25, RZ, RZ, -R25 ;  /* 0x000000ffff199224 */ /* 0x000fe200078e0a19 */
[C---:B------:R-:W-:Y:S01]  /*1ef0*/  ISETP.GT.U32.AND P1, PT, R7.reuse, R14, PT ;  /* 0x0000000e0700720c */ /* 0x040fe20003f24070 */
[----:B------:R-:W-:Y:S01]  /*1f00*/  @!P3 IMAD.MOV R24, RZ, RZ, -R24 ;  /* 0x000000ffff18b224 */ /* 0x000fe200078e0a18 */
[----:B------:R-:W-:Y:S01]  /*1f10*/  ISETP.GE.AND P3, PT, R20, RZ, PT ;  /* 0x000000ff1400720c */ /* 0x000fe20003f66270 */
[----:B------:R-:W-:Y:S01]  /*1f20*/  IMAD R4, R7, R4, R15 ;  /* 0x0000000407047224 */ /* 0x000fe200078e020f */
[----:B------:R0:W-:Y:S01]  /*1f30*/  STL [R1+0x1dc], R25 ;  /* 0x0001dc1901007387 */ /* 0x0001e20000100800 */
[----:B------:R-:W-:Y:S01]  /*1f40*/  IMAD.HI.U32 R3, R8, R17, RZ ;  /* 0x0000001108037227 */ /* 0x000fe200078e00ff */
[----:B------:R-:W-:-:S02]  /*1f50*/  LOP3.LUT R20, R0, 0x1f, R9, 0xfe, !PT ;  /* 0x0000001f00147812 */ /* 0x000fc400078efe09 */
[----:B------:R1:W-:Y:S01]  /*1f60*/  STL [R1+0x108], R24 ;  /* 0x0001081801007387 */ /* 0x0003e20000100800 */
[----:B------:R-:W-:-:S04]  /*1f70*/  IMAD.HI.U32 R6, R8, R18, RZ ;  /* 0x0000001208067227 */ /* 0x000fc800078e00ff */
[----:B------:R-:W-:Y:S01]  /*1f80*/  @!P6 IMAD.IADD R12, R12, 0x1, -R7 ;  /* 0x000000010c0ce824 */ /* 0x000fe200078e0a07 */
[C---:B------:R-:W-:Y:S01]  /*1f90*/  ISETP.GT.U32.AND P6, PT, R7.reuse, R4, PT ;  /* 0x000000040700720c */ /* 0x040fe20003fc4070 */
[----:B------:R-:W-:Y:S01]  /*1fa0*/  IMAD.MOV R16, RZ, RZ, -R3 ;  /* 0x000000ffff107224 */ /* 0x000fe200078e0a03 */
[----:B0-----:R-:W-:Y:S01]  /*1fb0*/  LOP3.LUT R25, R0, 0x32, R9, 0xfe, !PT ;  /* 0x0000003200197812 */ /* 0x001fe200078efe09 */
[----:B------:R-:W-:Y:S02]  /*1fc0*/  IMAD.MOV R3, RZ, RZ, -R6 ;  /* 0x000000ffff037224 */ /* 0x000fe400078e0a06 */
[----:B------:R-:W-:Y:S02]  /*1fd0*/  @!P5 IMAD.IADD R2, R2, 0x1, -R7 ;  /* 0x000000010202d824 */ /* 0x000fe400078e0a07 */
[----:B-1----:R-:W-:Y:S02]  /*1fe0*/  IMAD.MOV.U32 R24, RZ, RZ, R10 ;  /* 0x000000ffff187224 */ /* 0x002fe400078e000a */
[C---:B------:R-:W-:Y:S01]  /*1ff0*/  IMAD R6, R7.reuse, R16, R17 ;  /* 0x0000001007067224 */ /* 0x040fe200078e0211 */
[----:B------:R-:W-:Y:S01]  /*2000*/  LOP3.LUT R17, R0, 0x19, R9, 0xfe, !PT ;  /* 0x0000001900117812 */ /* 0x000fe200078efe09 */
[----:B------:R-:W-:-:S02]  /*2010*/  IMAD R16, R7, R3, R18 ;  /* 0x0000000307107224 */ /* 0x000fc400078e0212 */
[----:B------:R-:W-:Y:S01]  /*2020*/  @!P0 IMAD.MOV R24, RZ, RZ, -R24 ;  /* 0x000000ffff188224 */ /* 0x000fe200078e0a18 */
[C---:B------:R-:W-:Y:S01]  /*2030*/  ISETP.GT.U32.AND P0, PT, R7.reuse, R2, PT ;  /* 0x000000020700720c */ /* 0x040fe20003f04070 */
[----:B------:R-:W-:Y:S01]  /*2040*/  @!P4 IMAD.MOV R12, RZ, RZ, -R12 ;  /* 0x000000ffff0cc224 */ /* 0x000fe200078e0a0c */
[C---:B------:R-:W-:Y:S01]  /*2050*/  ISETP.GT.U32.AND P4, PT, R7.reuse, R16, PT ;  /* 0x000000100700720c */ /* 0x040fe20003f84070 */
[--C-:B------:R-:W-:Y:S01]  /*2060*/  @!P1 IMAD.IADD R14, R14, 0x1, -R7.reuse ;  /* 0x000000010e0e9824 */ /* 0x100fe200078e0a07 */
[C---:B------:R-:W-:Y:S01]  /*2070*/  ISETP.GT.U32.AND P5, PT, R7.reuse, R6, PT ;  /* 0x000000060700720c */ /* 0x040fe20003fa4070 */
[----:B------:R-:W-:Y:S01]  /*2080*/  @!P6 IMAD.IADD R4, R4, 0x1, -R7 ;  /* 0x000000010404e824 */ /* 0x000fe200078e0a07 */
[----:B------:R-:W-:Y:S01]  /*2090*/  IABS R15, R17 ;  /* 0x00000011000f7213 */ /* 0x000fe20000000000 */
[----:B------:R-:W-:Y:S01]  /*20a0*/  @!P2 IMAD.MOV R14, RZ, RZ, -R14 ;  /* 0x000000ffff0ea224 */ /* 0x000fe200078e0a0e */
[----:B------:R-:W-:Y:S01]  /*20b0*/  STL [R1+0x104], R24 ;  /* 0x0001041801007387 */ /* 0x000fe20000100800 */
[----:B------:R-:W-:Y:S01]  /*20c0*/  IMAD.HI.U32 R3, R8, R13, RZ ;  /* 0x0000000d08037227 */ /* 0x000fe200078e00ff */
[----:B------:R-:W-:-:S02]  /*20d0*/  ISETP.GT.U32.AND P6, PT, R7, R4, PT ;  /* 0x000000040700720c */ /* 0x000fc40003fc4070 */
[----:B------:R0:W-:Y:S01]  /*20e0*/  STL [R1+0x100], R12 ;  /* 0x0001000c01007387 */ /* 0x0001e20000100800 */
[----:B------:R-:W-:Y:S01]  /*20f0*/  @!P0 IMAD.IADD R2, R2, 0x1, -R7 ;  /* 0x0000000102028824 */ /* 0x000fe200078e0a07 */
[----:B------:R-:W-:Y:S01]  /*2100*/  ISETP.GE.AND P1, PT, R21, RZ, PT ;  /* 0x000000ff1500720c */ /* 0x000fe20003f26270 */
[----:B------:R-:W-:Y:S01]  /*2110*/  IMAD.MOV R10, RZ, RZ, -R3 ;  /* 0x000000ffff0a7224 */ /* 0x000fe200078e0a03 */
[----:B------:R1:W-:Y:S01]  /*2120*/  STL [R1+0xfc], R14 ;  /* 0x0000fc0e01007387 */ /* 0x0003e20000100800 */
[----:B------:R-:W-:Y:S01]  /*2130*/  @!P4 IMAD.IADD R16, R16, 0x1, -R7 ;  /* 0x000000011010c824 */ /* 0x000fe200078e0a07 */
[----:B------:R-:W-:Y:S01]  /*2140*/  ISETP.GE.AND P2, PT, R22, RZ, PT ;  /* 0x000000ff1600720c */ /* 0x000fe20003f46270 */
[----:B------:R-:W-:Y:S01]  /*2150*/  IMAD R10, R7, R10, R13 ;  /* 0x0000000a070a7224 */ /* 0x000fe200078e020d */
[----:B------:R-:W-:Y:S01]  /*2160*/  ISETP.GE.AND P0, PT, R23, RZ, PT ;  /* 0x000000ff1700720c */ /* 0x000fe20003f06270 */
[----:B------:R-:W-:Y:S01]  /*2170*/  @!P5 IMAD.IADD R6, R6, 0x1, -R7 ;  /* 0x000000010606d824 */ /* 0x000fe200078e0a07 */
[----:B------:R-:W-:Y:S01]  /*2180*/  LOP3.LUT R13, R0, 0x1c, R9, 0xfe, !PT ;  /* 0x0000001c000d7812 */ /* 0x000fe200078efe09 */
[----:B0-----:R-:W-:Y:S01]  /*2190*/  IMAD.MOV.U32 R12, RZ, RZ, R15 ;  /* 0x000000ffff0c7224 */ /* 0x001fe200078e000f */
[----:B------:R-:W-:Y:S01]  /*21a0*/  ISETP.GE.AND P4, PT, R19, RZ, PT ;  /* 0x000000ff1300720c */ /* 0x000fe20003f86270 */
[----:B------:R-:W-:Y:S01]  /*21b0*/  @!P6 IMAD.IADD R4, R4, 0x1, -R7 ;  /* 0x000000010404e824 */ /* 0x000fe200078e0a07 */
[C---:B------:R-:W-:Y:S01]  /*21c0*/  ISETP.GT.U32.AND P6, PT, R7.reuse, R10, PT ;  /* 0x0000000a0700720c */ /* 0x040fe20003fc4070 */
[----:B-1----:R-:W-:Y:S01]  /*21d0*/  IMAD.MOV.U32 R14, RZ, RZ, R2 ;  /* 0x000000ffff0e7224 */ /* 0x002fe200078e0002 */
[----:B------:R-:W-:Y:S01]  /*21e0*/  ISETP.GT.U32.AND P5, PT, R7, R6, PT ;  /* 0x000000060700720c */ /* 0x000fe20003fa4070 */
[----:B------:R-:W-:Y:S01]  /*21f0*/  IMAD.HI.U32 R3, R8, R12, RZ ;  /* 0x0000000c08037227 */ /* 0x000fe200078e00ff */
[----:B------:R-:W-:-:S02]  /*2200*/  LOP3.LUT R19, R0, 0x1e, R9, 0xfe, !PT ;  /* 0x0000001e00137812 */ /* 0x000fc400078efe09 */
[C---:B------:R-:W-:Y:S01]  /*2210*/  LOP3.LUT R21, R0.reuse, 0x20, R9, 0xfe, !PT ;  /* 0x0000002000157812 */ /* 0x040fe200078efe09 */
[----:B------:R-:W-:Y:S01]  /*2220*/  @!P3 IMAD.MOV R14, RZ, RZ, -R14 ;  /* 0x000000ffff0eb224 */ /* 0x000fe200078e0a0e */
[C---:B------:R-:W-:Y:S01]  /*2230*/  ISETP.GT.U32.AND P3, PT, R7.reuse, R16, PT ;  /* 0x000000100700720c */ /* 0x040fe20003f64070 */
[----:B------:R-:W-:Y:S01]  /*2240*/  IMAD.MOV R3, RZ, RZ, -R3 ;  /* 0x000000ffff037224 */ /* 0x000fe200078e0a03 */
[C-C-:B------:R-:W-:Y:S01]  /*2250*/  LOP3.LUT R22, R0.reuse, 0x21, R9.reuse, 0xfe, !PT ;  /* 0x0000002100167812 */ /* 0x140fe200078efe09 */
[----:B------:R-:W-:Y:S01]  /*2260*/  @!P1 IMAD.MOV R4, RZ, RZ, -R4 ;  /* 0x000000ffff049224 */ /* 0x000fe200078e0a04 */
[----:B------:R-:W-:Y:S01]  /*2270*/  STL [R1+0xf8], R14 ;  /* 0x0000f80e01007387 */ /* 0x000fe20000100800 */
[----:B------:R-:W-:Y:S01]  /*2280*/  IMAD R2, R7, R3, R12 ;  /* 0x0000000307027224 */ /* 0x000fe200078e020c */
[----:B------:R-:W-:Y:S01]  /*2290*/  LOP3.LUT R3, R0, 0x1a, R9, 0xfe, !PT ;  /* 0x0000001a00037812 */ /* 0x000fe200078efe09 */
[----:B------:R-:W-:Y:S01]  /*22a0*/  @!P6 IMAD.IADD R10, R10, 0x1, -R7 ;  /* 0x000000010a0ae824 */ /* 0x000fe200078e0a07 */
[----:B------:R-:W-:Y:S01]  /*22b0*/  LOP3.LUT R12, R0, 0x1b, R9, 0xfe, !PT ;  /* 0x0000001b000c7812 */ /* 0x000fe200078efe09 */
[----:B------:R-:W-:Y:S01]  /*22c0*/  @!P5 IMAD.IADD R6, R6, 0x1, -R7 ;  /* 0x000000010606d824 */ /* 0x000fe200078e0a07 */
[----:B------:R0:W-:Y:S01]  /*22d0*/  STL [R1+0x1e0], R4 ;  /* 0x0001e00401007387 */ /* 0x0001e20000100800 */
[----:B------:R-:W-:-:S02]  /*22e0*/  ISETP.GE.AND P1, PT, R3, RZ, PT ;  /* 0x000000ff0300720c */ /* 0x000fc40003f26270 */
[----:B------:R-:W-:Y:S01]  /*22f0*/  @!P3 IMAD.IADD R16, R16, 0x1, -R7 ;  /* 0x000000011010b824 */ /* 0x000fe200078e0a07 */
[C---:B------:R-:W-:Y:S01]  /*2300*/  ISETP.GT.U32.AND P3, PT, R7.reuse, R2, PT ;  /* 0x000000020700720c */ /* 0x040fe20003f64070 */
[----:B------:R-:W-:Y:S01]  /*2310*/  @!P2 IMAD.MOV R6, RZ, RZ, -R6 ;  /* 0x000000ffff06a224 */ /* 0x000fe200078e0a06 */
[----:B------:R-:W-:Y:S01]  /*2320*/  ISETP.GT.U32.AND P6, PT, R7, R10, PT ;  /* 0x0000000a0700720c */ /* 0x000fe20003fc4070 */
[----:B------:R-:W-:Y:S01]  /*2330*/  IMAD.MOV.U32 R15, RZ, RZ, R16 ;  /* 0x000000ffff0f7224 */ /* 0x000fe200078e0010 */
[----:B------:R-:W-:Y:S02]  /*2340*/  ISETP.GE.AND P2, PT, R12, RZ, PT ;  /* 0x000000ff0c00720c */ /* 0x000fe40003f46270 */
[----:B0-----:R-:W-:Y:S01]  /*2350*/  IABS R4, R3 ;  /* 0x0000000300047213 */ /* 0x001fe20000000000 */
[----:B------:R-:W-:Y:S01]  /*2360*/  @!P0 IMAD.MOV R15, RZ, RZ, -R15 ;  /* 0x000000ffff0f8224 */ /* 0x000fe200078e0a0f */
[----:B------:R-:W-:Y:S01]  /*2370*/  IABS R12, R12 ;  /* 0x0000000c000c7213 */ /* 0x000fe20000000000 */
[----:B------:R0:W-:Y:S01]  /*2380*/  STL [R1+0x1e4], R6 ;  /* 0x0001e40601007387 */ /* 0x0001e20000100800 */
[----:B------:R-:W-:Y:S01]  /*2390*/  LOP3.LUT R14, R0, 0x1d, R9, 0xfe, !PT ;  /* 0x0000001d000e7812 */ /* 0x000fe200078efe09 */
[----:B------:R-:W-:Y:S01]  /*23a0*/  IMAD.HI.U32 R3, R8, R4, RZ ;  /* 0x0000000408037227 */ /* 0x000fe200078e00ff */
[----:B------:R-:W-:Y:S01]  /*23b0*/  ISETP.GE.AND P0, PT, R13, RZ, PT ;  /* 0x000000ff0d00720c */ /* 0x000fe20003f06270 */
[----:B------:R1:W-:Y:S01]  /*23c0*/  STL [R1+0x1e8], R15 ;  /* 0x0001e80f01007387 */ /* 0x0003e20000100800 */
[----:B------:R-:W-:Y:S01]  /*23d0*/  ISETP.GE.AND P5, PT, R17, RZ, PT ;  /* 0x000000ff1100720c */ /* 0x000fe20003fa6270 */
[--C-:B------:R-:W-:Y:S01]  /*23e0*/  @!P3 IMAD.IADD R2, R2, 0x1, -R7.reuse ;  /* 0x000000010202b824 */ /* 0x100fe200078e0a07 */
[----:B------:R-:W-:Y:S01]  /*23f0*/  IABS R18, R22 ;  /* 0x0000001600127213 */ /* 0x000fe20000000000 */
[----:B------:R-:W-:Y:S01]  /*2400*/  @!P6 IMAD.IADD R10, R10, 0x1, -R7 ;  /* 0x000000010a0ae824 */ /* 0x000fe200078e0a07 */
[----:B------:R-:W-:-:S02]  /*2410*/  ISETP.GE.AND P6, PT, R14, RZ, PT ;  /* 0x000000ff0e00720c */ /* 0x000fc40003fc6270 */
[----:B0-----:R-:W-:Y:S01]  /*2420*/  IABS R6, R13 ;  /* 0x0000000d00067213 */ /* 0x001fe20000000000 */
[----:B------:R-:W-:Y:S01]  /*2430*/  IMAD.MOV.U32 R13, RZ, RZ, R12 ;  /* 0x000000ffff0d7224 */ /* 0x000fe200078e000c */
[----:B------:R-:W-:Y:S01]  /*2440*/  ISETP.GT.U32.AND P3, PT, R7, R2, PT ;  /* 0x000000020700720c */ /* 0x000fe20003f64070 */
[----:B------:R-:W-:Y:S01]  /*2450*/  IMAD.MOV R12, RZ, RZ, -R3 ;  /* 0x000000ffff0c7224 */ /* 0x000fe200078e0a03 */
[----:B-1----:R-:W-:Y:S01]  /*2460*/  IABS R15, R14 ;  /* 0x0000000e000f7213 */ /* 0x002fe20000000000 */
[----:B------:R-:W-:Y:S01]  /*2470*/  IMAD.MOV.U32 R14, RZ, RZ, R6 ;  /* 0x000000ffff0e7224 */ /* 0x000fe200078e0006 */
[----:B------:R-:W-:Y:S01]  /*2480*/  LOP3.LUT R24, R0, 0x31, R9, 0xfe, !PT ;  /* 0x0000003100187812 */ /* 0x000fe200078efe09 */
[----:B------:R-:W-:-:S04]  /*2490*/  IMAD.HI.U32 R3, R8, R13, RZ ;  /* 0x0000000d08037227 */ /* 0x000fc800078e00ff */
[----:B------:R-:W-:Y:S02]  /*24a0*/  IMAD R4, R7, R12, R4 ;  /* 0x0000000c07047224 */ /* 0x000fe400078e0204 */
[----:B------:R-:W-:Y:S02]  /*24b0*/  IMAD.MOV.U32 R16, RZ, RZ, R10 ;  /* 0x000000ffff107224 */ /* 0x000fe400078e000a */
[----:B------:R-:W-:-:S04]  /*24c0*/  IMAD.HI.U32 R6, R8, R14, RZ ;  /* 0x0000000e08067227 */ /* 0x000fc800078e00ff */
[----:B------:R-:W-:Y:S02]  /*24d0*/  IMAD.MOV R10, RZ, RZ, -R3 ;  /* 0x000000ffff0a7224 */ /* 0x000fe400078e0a03 */
[----:B------:R-:W-:Y:S01]  /*24e0*/  @!P4 IMAD.MOV R16, RZ, RZ, -R16 ;  /* 0x000000ffff10c224 */ /* 0x000fe200078e0a10 */
[C---:B------:R-:W-:Y:S01]  /*24f0*/  ISETP.GT.U32.AND P4, PT, R7.reuse, R4, PT ;  /* 0x000000040700720c */ /* 0x040fe20003f84070 */
[----:B------:R-:W-:Y:S02]  /*2500*/  IMAD.MOV R12, RZ, RZ, -R6 ;  /* 0x000000ffff0c7224 */ /* 0x000fe400078e0a06 */
[----:B------:R-:W-:Y:S01]  /*2510*/  @!P3 IMAD.IADD R2, R2, 0x1, -R7 ;  /* 0x000000010202b824 */ /* 0x000fe200078e0a07 */
[----:B------:R0:W-:Y:S01]  /*2520*/  STL [R1+0xf4], R16 ;  /* 0x0000f41001007387 */ /* 0x0001e20000100800 */
[C---:B------:R-:W-:Y:S01]  /*2530*/  IMAD R6, R7.reuse, R10, R13 ;  /* 0x0000000a07067224 */ /* 0x040fe200078e020d */
[----:B------:R-:W-:Y:S01]  /*2540*/  IABS R13, R19 ;  /* 0x00000013000d7213 */ /* 0x000fe20000000000 */
[----:B------:R-:W-:-:S02]  /*2550*/  IMAD R10, R7, R12, R14 ;  /* 0x0000000c070a7224 */ /* 0x000fc400078e020e */
[----:B------:R-:W-:Y:S01]  /*2560*/  IMAD.MOV.U32 R17, RZ, RZ, R2 ;  /* 0x000000ffff117224 */ /* 0x000fe200078e0002 */
[----:B------:R-:W-:Y:S01]  /*2570*/  ISETP.GT.U32.AND P3, PT, R7, R6, PT ;  /* 0x000000060700720c */ /* 0x000fe20003f64070 */
[----:B------:R-:W-:-:S04]  /*2580*/  IMAD.HI.U32 R3, R8, R15, RZ ;  /* 0x0000000f08037227 */ /* 0x000fc800078e00ff */
[----:B------:R-:W-:Y:S01]  /*2590*/  @!P5 IMAD.MOV R17, RZ, RZ, -R17 ;  /* 0x000000ffff11d224 */ /* 0x000fe200078e0a11 */
[C---:B------:R-:W-:Y:S01]  /*25a0*/  ISETP.GT.U32.AND P5, PT, R7.reuse, R10, PT ;  /* 0x0000000a0700720c */ /* 0x040fe20003fa4070 */
[----:B------:R-:W-:Y:S02]  /*25b0*/  @!P4 IMAD.IADD R4, R4, 0x1, -R7 ;  /* 0x000000010404c824 */ /* 0x000fe400078e0a07 */
[----:B0-----:R-:W-:Y:S01]  /*25c0*/  IMAD.MOV R16, RZ, RZ, -R3 ;  /* 0x000000ffff107224 */ /* 0x001fe200078e0a03 */
[----:B------:R0:W-:Y:S01]  /*25d0*/  STL [R1+0xf0], R17 ;  /* 0x0000f01101007387 */ /* 0x0001e20000100800 */
[----:B------:R-:W-:Y:S01]  /*25e0*/  IMAD.HI.U32 R3, R8, R13, RZ ;  /* 0x0000000d08037227 */ /* 0x000fe200078e00ff */
[----:B------:R-:W-:-:S03]  /*25f0*/  ISETP.GT.U32.AND P4, PT, R7, R4, PT ;  /* 0x000000040700720c */ /* 0x000fc60003f84070 */
[----:B------:R-:W-:Y:S01]  /*2600*/  IMAD R2, R7, R16, R15 ;  /* 0x0000001007027224 */ /* 0x000fe200078e020f */
[----:B------:R-:W-:Y:S01]  /*2610*/  IABS R15, R20 ;  /* 0x00000014000f7213 */ /* 0x000fe20000000000 */
[----:B------:R-:W-:Y:S02]  /*2620*/  IMAD.MOV R14, RZ, RZ, -R3 ;  /* 0x000000ffff0e7224 */ /* 0x000fe400078e0a03 */
[----:B------:R-:W-:Y:S01]  /*2630*/  @!P5 IMAD.IADD R10, R10, 0x1, -R7 ;  /* 0x000000010a0ad824 */ /* 0x000fe200078e0a07 */
[----:B0-----:R-:W-:Y:S01]  /*2640*/  IABS R17, R21 ;  /* 0x0000001500117213 */ /* 0x001fe20000000000 */
[----:B------:R-:W-:-:S03]  /*2650*/  IMAD.HI.U32 R12, R8, R15, RZ ;  /* 0x0000000f080c7227 */ /* 0x000fc600078e00ff */
[C---:B------:R-:W-:Y:S01]  /*2660*/  ISETP.GT.U32.AND P5, PT, R7.reuse, R10, PT ;  /* 0x0000000a0700720c */ /* 0x040fe20003fa4070 */
[--C-:B------:R-:W-:Y:S01]  /*2670*/  @!P4 IMAD.IADD R4, R4, 0x1, -R7.reuse ;  /* 0x000000010404c824 */ /* 0x100fe200078e0a07 */
[C---:B------:R-:W-:Y:S01]  /*2680*/  ISETP.GT.U32.AND P4, PT, R7.reuse, R2, PT ;  /* 0x000000020700720c */ /* 0x040fe20003f84070 */
[----:B------:R-:W-:Y:S02]  /*2690*/  @!P3 IMAD.IADD R6, R6, 0x1, -R7 ;  /* 0x000000010606b824 */ /* 0x000fe400078e0a07 */
[----:B------:R-:W-:Y:S02]  /*26a0*/  IMAD.MOV R16, RZ, RZ, -R12 ;  /* 0x000000ffff107224 */ /* 0x000fe400078e0a0c */
[C---:B------:R-:W-:Y:S01]  /*26b0*/  IMAD R12, R7.reuse, R14, R13 ;  /* 0x0000000e070c7224 */ /* 0x040fe200078e020d */
[C---:B------:R-:W-:Y:S01]  /*26c0*/  ISETP.GT.U32.AND P3, PT, R7.reuse, R6, PT ;  /* 0x000000060700720c */ /* 0x040fe20003f64070 */
[----:B------:R-:W-:Y:S02]  /*26d0*/  IMAD R14, R7, R16, R15 ;  /* 0x00000010070e7224 */ /* 0x000fe400078e020f */
[----:B------:R-:W-:-:S02]  /*26e0*/  IMAD.MOV.U32 R23, RZ, RZ, R4 ;  /* 0x000000ffff177224 */ /* 0x000fc400078e0004 */
[--C-:B------:R-:W-:Y:S01]  /*26f0*/  @!P5 IMAD.IADD R10, R10, 0x1, -R7.reuse ;  /* 0x000000010a0ad824 */ /* 0x100fe200078e0a07 */
[----:B------:R-:W-:Y:S01]  /*2700*/  ISETP.GT.U32.AND P5, PT, R7, R14, PT ;  /* 0x0000000e0700720c */ /* 0x000fe20003fa4070 */
[----:B------:R-:W-:Y:S01]  /*2710*/  @!P4 IMAD.IADD R2, R2, 0x1, -R7 ;  /* 0x000000010202c824 */ /* 0x000fe200078e0a07 */
[----:B------:R-:W-:Y:S01]  /*2720*/  ISETP.GE.AND P4, PT, R19, RZ, PT ;  /* 0x000000ff1300720c */ /* 0x000fe20003f86270 */
[----:B------:R-:W-:Y:S01]  /*2730*/  @!P1 IMAD.MOV R23, RZ, RZ, -R23 ;  /* 0x000000ffff179224 */ /* 0x000fe200078e0a17 */
[C---:B------:R-:W-:Y:S01]  /*2740*/  LOP3.LUT R19, R0.reuse, 0x25, R9, 0xfe, !PT ;  /* 0x0000002500137812 */ /* 0x040fe200078efe09 */
[----:B------:R-:W-:Y:S01]  /*2750*/  IMAD.MOV.U32 R15, RZ, RZ, R17 ;  /* 0x000000ffff0f7224 */ /* 0x000fe200078e0011 */
[C---:B------:R-:W-:Y:S01]  /*2760*/  ISETP.GT.U32.AND P1, PT, R7.reuse, R2, PT ;  /* 0x000000020700720c */ /* 0x040fe20003f24070 */
[----:B------:R-:W-:Y:S01]  /*2770*/  IMAD.MOV.U32 R16, RZ, RZ, R18 ;  /* 0x000000ffff107224 */ /* 0x000fe200078e0012 */
[----:B------:R-:W-:Y:S01]  /*2780*/  LOP3.LUT R18, R0, 0x22, R9, 0xfe, !PT ;  /* 0x0000002200127812 */ /* 0x000fe200078efe09 */
[--C-:B------:R-:W-:Y:S01]  /*2790*/  @!P3 IMAD.IADD R6, R6, 0x1, -R7.reuse ;  /* 0x000000010606b824 */ /* 0x100fe200078e0a07 */
[----:B------:R-:W-:Y:S01]  /*27a0*/  ISETP.GT.U32.AND P3, PT, R7, R12, PT ;  /* 0x0000000c0700720c */ /* 0x000fe20003f64070 */
[----:B------:R-:W-:Y:S01]  /*27b0*/  IMAD.HI.U32 R3, R8, R15, RZ ;  /* 0x0000000f08037227 */ /* 0x000fe200078e00ff */
[----:B------:R-:W-:Y:S01]  /*27c0*/  IABS R17, R18 ;  /* 0x0000001200117213 */ /* 0x000fe20000000000 */
[----:B------:R0:W-:Y:S02]  /*27d0*/  STL [R1+0xec], R23 ;  /* 0x0000ec1701007387 */ /* 0x0001e40000100800 */
[----:B------:R-:W-:-:S02]  /*27e0*/  @!P5 IMAD.IADD R14, R14, 0x1, -R7 ;  /* 0x000000010e0ed824 */ /* 0x000fc400078e0a07 */
[----:B------:R-:W-:-:S03]  /*27f0*/  IMAD.HI.U32 R13, R8, R16, RZ ;  /* 0x00000010080d7227 */ /* 0x000fc600078e00ff */
[----:B------:R-:W-:Y:S01]  /*2800*/  ISETP.GT.U32.AND P5, PT, R7, R14, PT ;  /* 0x0000000e0700720c */ /* 0x000fe20003fa4070 */
[----:B------:R-:W-:Y:S02]  /*2810*/  IMAD.MOV R4, RZ, RZ, -R3 ;  /* 0x000000ffff047224 */ /* 0x000fe400078e0a03 */
[----:B------:R-:W-:-:S04]  /*2820*/  IMAD.HI.U32 R3, R8, R17, RZ ;  /* 0x0000001108037227 */ /* 0x000fc800078e00ff */
[----:B------:R-:W-:Y:S02]  /*2830*/  IMAD.MOV R13, RZ, RZ, -R13 ;  /* 0x000000ffff0d7224 */ /* 0x000fe400078e0a0d */
[C---:B------:R-:W-:Y:S02]  /*2840*/  IMAD R4, R7.reuse, R4, R15 ;  /* 0x0000000407047224 */ /* 0x040fe400078e020f */
[--C-:B------:R-:W-:Y:S02]  /*2850*/  @!P1 IMAD.IADD R2, R2, 0x1, -R7.reuse ;  /* 0x0000000102029824 */ /* 0x100fe400078e0a07 */
[----:B------:R-:W-:Y:S01]  /*2860*/  IMAD.MOV.U32 R15, RZ, RZ, R10 ;  /* 0x000000ffff0f7224 */ /* 0x000fe200078e000a */
[----:B------:R-:W-:Y:S01]  /*2870*/  ISETP.GT.U32.AND P1, PT, R7, R4, PT ;  /* 0x000000040700720c */ /* 0x000fe20003f24070 */
[----:B------:R-:W-:Y:S01]  /*2880*/  @!P3 IMAD.IADD R12, R12, 0x1, -R7 ;  /* 0x000000010c0cb824 */ /* 0x000fe200078e0a07 */
[----:B------:R-:W-:Y:S01]  /*2890*/  ISETP.GE.AND P3, PT, R20, RZ, PT ;  /* 0x000000ff1400720c */ /* 0x000fe20003f66270 */
[----:B0-----:R-:W-:Y:S01]  /*28a0*/  IMAD.MOV.U32 R23, RZ, RZ, R6 ;  /* 0x000000ffff177224 */ /* 0x001fe200078e0006 */
[----:B------:R-:W-:Y:S01]  /*28b0*/  LOP3.LUT R20, R0, 0x26, R9, 0xfe, !PT ;  /* 0x0000002600147812 */ /* 0x000fe200078efe09 */
[----:B------:R-:W-:-:S02]  /*28c0*/  IMAD.MOV R10, RZ, RZ, -R3 ;  /* 0x000000ffff0a7224 */ /* 0x000fc400078e0a03 */
[C---:B------:R-:W-:Y:S02]  /*28d0*/  IMAD R6, R7.reuse, R13, R16 ;  /* 0x0000000d07067224 */ /* 0x040fe400078e0210 */
[----:B------:R-:W-:Y:S02]  /*28e0*/  IMAD.MOV.U32 R13, RZ, RZ, R2 ;  /* 0x000000ffff0d7224 */ /* 0x000fe400078e0002 */
[----:B------:R-:W-:Y:S01]  /*28f0*/  @!P2 IMAD.MOV R23, RZ, RZ, -R23 ;  /* 0x000000ffff17a224 */ /* 0x000fe200078e0a17 */
[C---:B------:R-:W-:Y:S01]  /*2900*/  ISETP.GT.U32.AND P2, PT, R7.reuse, R12, PT ;  /* 0x0000000c0700720c */ /* 0x040fe20003f44070 */
[C---:B------:R-:W-:Y:S01]  /*2910*/  IMAD R2, R7.reuse, R10, R17 ;  /* 0x0000000a07027224 */ /* 0x040fe200078e0211 */
[----:B------:R-:W-:Y:S01]  /*2920*/  LOP3.LUT R17, R0, 0x24, R9, 0xfe, !PT ;  /* 0x0000002400117812 */ /* 0x000fe200078efe09 */
[----:B------:R-:W-:Y:S01]  /*2930*/  @!P0 IMAD.MOV R15, RZ, RZ, -R15 ;  /* 0x000000ffff0f8224 */ /* 0x000fe200078e0a0f */
[----:B------:R-:W-:Y:S01]  /*2940*/  STL [R1+0xe8], R23 ;  /* 0x0000e81701007387 */ /* 0x000fe20000100800 */
[----:B------:R-:W-:Y:S01]  /*2950*/  @!P6 IMAD.MOV R13, RZ, RZ, -R13 ;  /* 0x000000ffff0de224 */ /* 0x000fe200078e0a0d */
[C---:B------:R-:W-:Y:S01]  /*2960*/  ISETP.GT.U32.AND P6, PT, R7.reuse, R6, PT ;  /* 0x000000060700720c */ /* 0x040fe20003fc4070 */
[--C-:B------:R-:W-:Y:S01]  /*2970*/  @!P5 IMAD.IADD R14, R14, 0x1, -R7.reuse ;  /* 0x000000010e0ed824 */ /* 0x100fe200078e0a07 */
[----:B------:R-:W-:Y:S01]  /*2980*/  ISETP.GT.U32.AND P5, PT, R7, R2, PT ;  /* 0x000000020700720c */ /* 0x000fe20003fa4070 */
[----:B------:R0:W-:Y:S01]  /*2990*/  STL [R1+0xe4], R15 ;  /* 0x0000e40f01007387 */ /* 0x0001e20000100800 */
[--C-:B------:R-:W-:Y:S01]  /*29a0*/  @!P1 IMAD.IADD R4, R4, 0x1, -R7.reuse ;  /* 0x0000000104049824 */ /* 0x100fe200078e0a07 */
[----:B------:R-:W-:Y:S01]  /*29b0*/  ISETP.GE.AND P1, PT, R18, RZ, PT ;  /* 0x000000ff1200720c */ /* 0x000fe20003f26270 */
[----:B------:R-:W-:Y:S01]  /*29c0*/  @!P3 IMAD.MOV R14, RZ, RZ, -R14 ;  /* 0x000000ffff0eb224 */ /* 0x000fe200078e0a0e */
[----:B------:R1:W-:Y:S01]  /*29d0*/  STL [R1+0x234], R13 ;  /* 0x0002340d01007387 */ /* 0x0003e20000100800 */
[----:B------:R-:W-:Y:S01]  /*29e0*/  @!P2 IMAD.IADD R12, R12, 0x1, -R7 ;  /* 0x000000010c0ca824 */ /* 0x000fe200078e0a07 */
[----:B------:R-:W-:-:S02]  /*29f0*/  IABS R18, R20 ;  /* 0x0000001400127213 */ /* 0x000fc40000000000 */
[----:B------:R-:W-:Y:S01]  /*2a00*/  ISETP.GE.AND P0, PT, R21, RZ, PT ;  /* 0x000000ff1500720c */ /* 0x000fe20003f06270 */
[----:B------:R-:W-:Y:S01]  /*2a10*/  IMAD.MOV.U32 R16, RZ, RZ, R12 ;  /* 0x000000ffff107224 */ /* 0x000fe200078e000c */
[----:B0-----:R-:W-:Y:S01]  /*2a20*/  LOP3.LUT R15, R0, 0x23, R9, 0xfe, !PT ;  /* 0x00000023000f7812 */ /* 0x001fe200078efe09 */
[--C-:B------:R-:W-:Y:S01]  /*2a30*/  @!P6 IMAD.IADD R6, R6, 0x1, -R7.reuse ;  /* 0x000000010606e824 */ /* 0x100fe200078e0a07 */
[C---:B------:R-:W-:Y:S01]  /*2a40*/  ISETP.GT.U32.AND P6, PT, R7.reuse, R4, PT ;  /* 0x000000040700720c */ /* 0x040fe20003fc4070 */
[----:B------:R-:W-:Y:S01]  /*2a50*/  @!P5 IMAD.IADD R2, R2, 0x1, -R7 ;  /* 0x000000010202d824 */ /* 0x000fe200078e0a07 */
[----:B------:R-:W-:Y:S01]  /*2a60*/  IABS R10, R15 ;  /* 0x0000000f000a7213 */ /* 0x000fe20000000000 */
[----:B------:R-:W-:Y:S01]  /*2a70*/  @!P4 IMAD.MOV R16, RZ, RZ, -R16 ;  /* 0x000000ffff10c224 */ /* 0x000fe200078e0a10 */
[----:B-1----:R-:W-:Y:S02]  /*2a80*/  IABS R13, R17 ;  /* 0x00000011000d7213 */ /* 0x002fe40000000000 */
[C---:B------:R-:W-:Y:S01]  /*2a90*/  ISETP.GT.U32.AND P4, PT, R7.reuse, R2, PT ;  /* 0x000000020700720c */ /* 0x040fe20003f84070 */
[----:B------:R-:W-:Y:S01]  /*2aa0*/  IMAD.HI.U32 R3, R8, R10, RZ ;  /* 0x0000000a08037227 */ /* 0x000fe200078e00ff */
[----:B------:R0:W-:Y:S01]  /*2ab0*/  STL [R1+0x238], R16 ;  /* 0x0002381001007387 */ /* 0x0001e20000100800 */
[----:B------:R-:W-:-:S02]  /*2ac0*/  ISETP.GT.U32.AND P5, PT, R7, R6, PT ;  /* 0x000000060700720c */ /* 0x000fc40003fa4070 */
[----:B------:R-:W-:Y:S01]  /*2ad0*/  IMAD.MOV R12, RZ, RZ, -R3 ;  /* 0x000000ffff0c7224 */ /* 0x000fe200078e0a03 */
[----:B------:R-:W-:Y:S01]  /*2ae0*/  ISETP.GE.AND P2, PT, R22, RZ, PT ;  /* 0x000000ff1600720c */ /* 0x000fe20003f46270 */
[----:B------:R-:W-:Y:S01]  /*2af0*/  IMAD.HI.U32 R3, R8, R13, RZ ;  /* 0x0000000d08037227 */ /* 0x000fe200078e00ff */
[----:B------:R-:W-:Y:S01]  /*2b00*/  LOP3.LUT R21, R0, 0x27, R9, 0xfe, !PT ;  /* 0x0000002700157812 */ /* 0x000fe200078efe09 */
[----:B------:R1:W-:Y:S02]  /*2b10*/  STL [R1+0x23c], R14 ;  /* 0x00023c0e01007387 */ /* 0x0003e40000100800 */
[C---:B------:R-:W-:Y:S01]  /*2b20*/  IMAD R10, R7.reuse, R12, R10 ;  /* 0x0000000c070a7224 */ /* 0x040fe200078e020a */
[----:B0-----:R-:W-:Y:S01]  /*2b30*/  IABS R16, R19 ;  /* 0x0000001300107213 */ /* 0x001fe20000000000 */
[----:B------:R-:W-:Y:S02]  /*2b40*/  IMAD.MOV R12, RZ, RZ, -R3 ;  /* 0x000000ffff0c7224 */ /* 0x000fe400078e0a03 */
[----:B------:R-:W-:Y:S01]  /*2b50*/  @!P6 IMAD.IADD R4, R4, 0x1, -R7 ;  /* 0x000000010404e824 */ /* 0x000fe200078e0a07 */
[C---:B------:R-:W-:Y:S01]  /*2b60*/  ISETP.GT.U32.AND P6, PT, R7.reuse, R10, PT ;  /* 0x0000000a0700720c */ /* 0x040fe20003fc4070 */
[----:B------:R-:W-:-:S02]  /*2b70*/  IMAD R12, R7, R12, R13 ;  /* 0x0000000c070c7224 */ /* 0x000fc400078e020d */
        /* <DEDUP_REMOVED lines=10> */
[----:B------:R-:W-:Y:S01]  /*2c20*/  IABS R3, R21 ;  /* 0x0000001500037213 */ /* 0x000fe20000000000 */
[----:B------:R-:W-:Y:S01]  /*2c30*/  IMAD.MOV R13, RZ, RZ, -R13 ;  /* 0x000000ffff0d7224 */ /* 0x000fe200078e0a0d */
[----:B------:R-:W-:Y:S01]  /*2c40*/  ISETP.GT.U32.AND P3, PT, R7, R10, PT ;  /* 0x0000000a0700720c */ /* 0x000fe20003f64070 */
[----:B------:R-:W-:Y:S01]  /*2c50*/  @!P5 IMAD.IADD R6, R6, 0x1, -R7 ;  /* 0x000000010606d824 */ /* 0x000fe200078e0a07 */
[----:B------:R-:W-:Y:S01]  /*2c60*/  ISETP.GE.AND P5, PT, R15, RZ, PT ;  /* 0x000000ff0f00720c */ /* 0x000fe20003fa6270 */
[----:B------:R-:W-:Y:S01]  /*2c70*/  IMAD.MOV.U32 R22, RZ, RZ, R4 ;  /* 0x000000ffff167224 */ /* 0x000fe200078e0004 */
[----:B------:R-:W-:Y:S01]  /*2c80*/  IABS R15, R17 ;  /* 0x00000011000f7213 */ /* 0x000fe20000000000 */
[----:B------:R-:W-:Y:S01]  /*2c90*/  IMAD.MOV.U32 R4, RZ, RZ, R2 ;  /* 0x000000ffff047224 */ /* 0x000fe200078e0002 */
[C---:B------:R-:W-:Y:S01]  /*2ca0*/  ISETP.GT.U32.AND P4, PT, R7.reuse, R12, PT ;  /* 0x0000000c0700720c */ /* 0x040fe20003f84070 */
[----:B------:R-:W-:-:S02]  /*2cb0*/  IMAD R18, R7, R13, R18 ;  /* 0x0000000d07127224 */ /* 0x000fc400078e0212 */
[----:B------:R-:W-:Y:S02]  /*2cc0*/  IMAD.MOV.U32 R13, RZ, RZ, R3 ;  /* 0x000000ffff0d7224 */ /* 0x000fe400078e0003 */
[----:B------:R-:W-:Y:S01]  /*2cd0*/  @!P0 IMAD.MOV R22, RZ, RZ, -R22 ;  /* 0x000000ffff168224 */ /* 0x000fe200078e0a16 */
[C---:B------:R-:W-:Y:S01]  /*2ce0*/  ISETP.GT.U32.AND P0, PT, R7.reuse, R16, PT ;  /* 0x000000100700720c */ /* 0x040fe20003f04070 */
[----:B------:R-:W-:Y:S01]  /*2cf0*/  @!P2 IMAD.MOV R6, RZ, RZ, -R6 ;  /* 0x000000ffff06a224 */ /* 0x000fe200078e0a06 */
[----:B------:R-:W-:Y:S01]  /*2d00*/  ISETP.GT.U32.AND P2, PT, R7, R18, PT ;  /* 0x000000120700720c */ /* 0x000fe20003f44070 */
[----:B------:R-:W-:Y:S01]  /*2d10*/  @!P1 IMAD.MOV R4, RZ, RZ, -R4 ;  /* 0x000000ffff049224 */ /* 0x000fe200078e0a04 */
[----:B------:R-:W-:Y:S01]  /*2d20*/  STL [R1+0xe0], R22 ;  /* 0x0000e01601007387 */ /* 0x000fe20000100800 */
[----:B-1----:R-:W-:Y:S01]  /*2d30*/  IMAD.MOV.U32 R14, RZ, RZ, R15 ;  /* 0x000000ffff0e7224 */ /* 0x002fe200078e000f */
[----:B------:R-:W-:Y:S01]  /*2d40*/  LOP3.LUT R15, R0, 0x2a, R9, 0xfe, !PT ;  /* 0x0000002a000f7812 */ /* 0x000fe200078efe09 */
[----:B------:R-:W-:Y:S01]  /*2d50*/  IMAD.HI.U32 R3, R8, R13, RZ ;  /* 0x0000000d08037227 */ /* 0x000fe200078e00ff */
[----:B------:R0:W-:Y:S01]  /*2d60*/  STL [R1+0xdc], R6 ;  /* 0x0000dc0601007387 */ /* 0x0001e20000100800 */
[----:B------:R-:W-:-:S02]  /*2d70*/  ISETP.GE.AND P1, PT, R19, RZ, PT ;  /* 0x000000ff1300720c */ /* 0x000fc40003f26270 */
[----:B------:R-:W-:Y:S01]  /*2d80*/  IMAD.HI.U32 R2, R8, R14, RZ ;  /* 0x0000000e08027227 */ /* 0x000fe200078e00ff */
[----:B------:R1:W-:Y:S01]  /*2d90*/  STL [R1+0xd8], R4 ;  /* 0x0000d80401007387 */ /* 0x0003e20000100800 */
[----:B------:R-:W-:Y:S02]  /*2da0*/  LOP3.LUT R19, R0, 0x2b, R9, 0xfe, !PT ;  /* 0x0000002b00137812 */ /* 0x000fe400078efe09 */
[--C-:B------:R-:W-:Y:S01]  /*2db0*/  @!P3 IMAD.IADD R10, R10, 0x1, -R7.reuse ;  /* 0x000000010a0ab824 */ /* 0x100fe200078e0a07 */
[----:B------:R-:W-:Y:S01]  /*2dc0*/  ISETP.GE.AND P3, PT, R20, RZ, PT ;  /* 0x000000ff1400720c */ /* 0x000fe20003f66270 */
[----:B------:R-:W-:Y:S01]  /*2dd0*/  @!P4 IMAD.IADD R12, R12, 0x1, -R7 ;  /* 0x000000010c0cc824 */ /* 0x000fe200078e0a07 */
[C---:B0-----:R-:W-:Y:S01]  /*2de0*/  LOP3.LUT R6, R0.reuse, 0x29, R9, 0xfe, !PT ;  /* 0x0000002900067812 */ /* 0x041fe200078efe09 */
[----:B------:R-:W-:Y:S01]  /*2df0*/  IMAD.MOV.U32 R23, RZ, RZ, R10 ;  /* 0x000000ffff177224 */ /* 0x000fe200078e000a */
[----:B------:R-:W-:Y:S01]  /*2e00*/  ISETP.GE.AND P4, PT, R21, RZ, PT ;  /* 0x000000ff1500720c */ /* 0x000fe20003f86270 */
[----:B------:R-:W-:Y:S01]  /*2e10*/  IMAD.MOV.U32 R22, RZ, RZ, R12 ;  /* 0x000000ffff167224 */ /* 0x000fe200078e000c */
[----:B------:R-:W-:Y:S01]  /*2e20*/  IABS R10, R6 ;  /* 0x00000006000a7213 */ /* 0x000fe20000000000 */
[----:B-1----:R-:W-:Y:S01]  /*2e30*/  IMAD.MOV R4, RZ, RZ, -R3 ;  /* 0x000000ffff047224 */ /* 0x002fe200078e0a03 */
[----:B------:R-:W-:Y:S01]  /*2e40*/  IABS R12, R15 ;  /* 0x0000000f000c7213 */ /* 0x000fe20000000000 */
[----:B------:R-:W-:Y:S01]  /*2e50*/  IMAD.MOV R3, RZ, RZ, -R2 ;  /* 0x000000ffff037224 */ /* 0x000fe200078e0a02 */
[----:B------:R-:W-:Y:S01]  /*2e60*/  LOP3.LUT R21, R0, 0x2d, R9, 0xfe, !PT ;  /* 0x0000002d00157812 */ /* 0x000fe200078efe09 */
[----:B------:R-:W-:-:S02]  /*2e70*/  IMAD R2, R7, R4, R13 ;  /* 0x0000000407027224 */ /* 0x000fc400078e020d */
[C---:B------:R-:W-:Y:S01]  /*2e80*/  IMAD R4, R7.reuse, R3, R14 ;  /* 0x0000000307047224 */ /* 0x040fe200078e020e */
[----:B------:R-:W-:Y:S01]  /*2e90*/  IABS R14, R19 ;  /* 0x00000013000e7213 */ /* 0x000fe20000000000 */
[----:B------:R-:W-:Y:S01]  /*2ea0*/  @!P5 IMAD.MOV R23, RZ, RZ, -R23 ;  /* 0x000000ffff17d224 */ /* 0x000fe200078e0a17 */
[C---:B------:R-:W-:Y:S01]  /*2eb0*/  ISETP.GT.U32.AND P5, PT, R7.reuse, R2, PT ;  /* 0x000000020700720c */ /* 0x040fe20003fa4070 */
[--C-:B------:R-:W-:Y:S02]  /*2ec0*/  @!P2 IMAD.IADD R18, R18, 0x1, -R7.reuse ;  /* 0x000000011212a824 */ /* 0x100fe400078e0a07 */
[----:B------:R-:W-:Y:S01]  /*2ed0*/  @!P6 IMAD.MOV R22, RZ, RZ, -R22 ;  /* 0x000000ffff16e224 */ /* 0x000fe200078e0a16 */
[C---:B------:R-:W-:Y:S01]  /*2ee0*/  ISETP.GT.U32.AND P6, PT, R7.reuse, R4, PT ;  /* 0x000000040700720c */ /* 0x040fe20003fc4070 */
[----:B------:R-:W-:Y:S01]  /*2ef0*/  @!P0 IMAD.IADD R16, R16, 0x1, -R7 ;  /* 0x0000000110108824 */ /* 0x000fe200078e0a07 */
[C---:B------:R-:W-:Y:S01]  /*2f00*/  ISETP.GT.U32.AND P2, PT, R7.reuse, R18, PT ;  /* 0x000000120700720c */ /* 0x040fe20003f44070 */
[----:B------:R-:W-:Y:S01]  /*2f10*/  IMAD.HI.U32 R3, R8, R10, RZ ;  /* 0x0000000a08037227 */ /* 0x000fe200078e00ff */
[----:B------:R-:W-:Y:S02]  /*2f20*/  STL [R1+0xd4], R23 ;  /* 0x0000d41701007387 */ /* 0x000fe40000100800 */
[----:B------:R-:W-:Y:S01]  /*2f30*/  ISETP.GT.U32.AND P0, PT, R7, R16, PT ;  /* 0x000000100700720c */ /* 0x000fe20003f04070 */
[----:B------:R-:W-:Y:S01]  /*2f40*/  IMAD.MOV R3, RZ, RZ, -R3 ;  /* 0x000000ffff037224 */ /* 0x000fe200078e0a03 */
[----:B------:R0:W-:Y:S01]  /*2f50*/  STL [R1+0xd0], R22 ;  /* 0x0000d01601007387 */ /* 0x0001e20000100800 */
[----:B------:R-:W-:-:S04]  /*2f60*/  @!P5 IMAD.IADD R2, R2, 0x1, -R7 ;  /* 0x000000010202d824 */ /* 0x000fc800078e0a07 */
[--C-:B------:R-:W-:Y:S01]  /*2f70*/  @!P6 IMAD.IADD R4, R4, 0x1, -R7.reuse ;  /* 0x000000010404e824 */ /* 0x100fe200078e0a07 */
[C---:B------:R-:W-:Y:S01]  /*2f80*/  ISETP.GT.U32.AND P5, PT, R7.reuse, R2, PT ;  /* 0x000000020700720c */ /* 0x040fe20003fa4070 */
[----:B------:R-:W-:Y:S01]  /*2f90*/  @!P2 IMAD.IADD R18, R18, 0x1, -R7 ;  /* 0x000000011212a824 */ /* 0x000fe200078e0a07 */
[----:B------:R-:W-:Y:S01]  /*2fa0*/  ISETP.GE.AND P2, PT, R6, RZ, PT ;  /* 0x000000ff0600720c */ /* 0x000fe20003f46270 */
[----:B------:R-:W-:Y:S01]  /*2fb0*/  IMAD.HI.U32 R6, R8, R12, RZ ;  /* 0x0000000c08067227 */ /* 0x000fe200078e00ff */
[C---:B------:R-:W-:Y:S02]  /*2fc0*/  ISETP.GT.U32.AND P6, PT, R7.reuse, R4, PT ;  /* 0x000000040700720c */ /* 0x040fe40003fc4070 */
[C-C-:B0-----:R-:W-:Y:S01]  /*2fd0*/  LOP3.LUT R22, R0.reuse, 0x2e, R9.reuse, 0xfe, !PT ;  /* 0x0000002e00167812 */ /* 0x141fe200078efe09 */
[----:B------:R-:W-:Y:S01]  /*2fe0*/  IMAD.MOV R13, RZ, RZ, -R6 ;  /* 0x000000ffff0d7224 */ /* 0x000fe200078e0a06 */
[----:B------:R-:W-:Y:S01]  /*2ff0*/  LOP3.LUT R23, R0, 0x2f, R9, 0xfe, !PT ;  /* 0x0000002f00177812 */ /* 0x000fe200078efe09 */
[----:B------:R-:W-:-:S02]  /*3000*/  IMAD R6, R7, R3, R10 ;  /* 0x0000000307067224 */ /* 0x000fc400078e020a */
[--C-:B------:R-:W-:Y:S01]  /*3010*/  @!P0 IMAD.IADD R16, R16, 0x1, -R7.reuse ;  /* 0x0000000110108824 */ /* 0x100fe200078e0a07 */
[----:B------:R-:W-:Y:S01]  /*3020*/  ISETP.GE.AND P0, PT, R17, RZ, PT ;  /* 0x000000ff1100720c */ /* 0x000fe20003f06270 */
[C---:B------:R-:W-:Y:S01]  /*3030*/  IMAD R10, R7.reuse, R13, R12 ;  /* 0x0000000d070a7224 */ /* 0x040fe200078e020c */
[----:B------:R-:W-:Y:S01]  /*3040*/  IABS R17, R22 ;  /* 0x0000001600117213 */ /* 0x000fe20000000000 */
[--C-:B------:R-:W-:Y:S01]  /*3050*/  @!P5 IMAD.IADD R2, R2, 0x1, -R7.reuse ;  /* 0x000000010202d824 */ /* 0x100fe200078e0a07 */
[C---:B------:R-:W-:Y:S01]  /*3060*/  ISETP.GT.U32.AND P5, PT, R7.reuse, R6, PT ;  /* 0x000000060700720c */ /* 0x040fe20003fa4070 */
[----:B------:R-:W-:Y:S01]  /*3070*/  IMAD.MOV.U32 R20, RZ, RZ, R16 ;  /* 0x000000ffff147224 */ /* 0x000fe200078e0010 */
[----:B------:R-:W-:Y:S01]  /*3080*/  IABS R16, R21 ;  /* 0x0000001500107213 */ /* 0x000fe20000000000 */
[----:B------:R-:W-:Y:S01]  /*3090*/  @!P6 IMAD.IADD R4, R4, 0x1, -R7 ;  /* 0x000000010404e824 */ /* 0x000fe200078e0a07 */
[----:B------:R-:W-:Y:S01]  /*30a0*/  ISETP.GT.U32.AND P6, PT, R7, R10, PT ;  /* 0x0000000a0700720c */ /* 0x000fe20003fc4070 */
[----:B------:R-:W-:Y:S01]  /*30b0*/  @!P1 IMAD.MOV R20, RZ, RZ, -R20 ;  /* 0x000000ffff149224 */ /* 0x000fe200078e0a14 */
[----:B------:R-:W-:Y:S01]  /*30c0*/  ISETP.GE.AND P1, PT, R15, RZ, PT ;  /* 0x000000ff0f00720c */ /* 0x000fe20003f26270 */
[----:B------:R-:W-:-:S03]  /*30d0*/  IMAD.HI.U32 R3, R8, R14, RZ ;  /* 0x0000000e08037227 */ /* 0x000fc600078e00ff */
[----:B------:R0:W-:Y:S01]  /*30e0*/  STL [R1+0x240], R20 ;  /* 0x0002401401007387 */ /* 0x0001e20000100800 */
[----:B------:R-:W-:Y:S02]  /*30f0*/  IMAD.MOV R3, RZ, RZ, -R3 ;  /* 0x000000ffff037224 */ /* 0x000fe400078e0a03 */
[--C-:B------:R-:W-:Y:S02]  /*3100*/  @!P5 IMAD.IADD R6, R6, 0x1, -R7.reuse ;  /* 0x000000010606d824 */ /* 0x100fe400078e0a07 */
[C---:B------:R-:W-:Y:S02]  /*3110*/  IMAD R12, R7.reuse, R3, R14 ;  /* 0x00000003070c7224 */ /* 0x040fe400078e020e */
[----:B------:R-:W-:Y:S01]  /*3120*/  @!P6 IMAD.IADD R10, R10, 0x1, -R7 ;  /* 0x000000010a0ae824 */ /* 0x000fe200078e0a07 */
[C---:B------:R-:W-:Y:S01]  /*3130*/  ISETP.GT.U32.AND P6, PT, R7.reuse, R6, PT ;  /* 0x000000060700720c */ /* 0x040fe20003fc4070 */
[----:B------:R-:W-:Y:S01]  /*3140*/  @!P3 IMAD.MOV R18, RZ, RZ, -R18 ;  /* 0x000000ffff12b224 */ /* 0x000fe200078e0a12 */
[----:B0-----:R-:W-:Y:S01]  /*3150*/  LOP3.LUT R20, R0, 0x2c, R9, 0xfe, !PT ;  /* 0x0000002c00147812 */ /* 0x001fe200078efe09 */
[----:B------:R-:W-:Y:S01]  /*3160*/  IMAD.HI.U32 R13, R8, R16, RZ ;  /* 0x00000010080d7227 */ /* 0x000fe200078e00ff */
[----:B------:R-:W-:-:S02]  /*3170*/  ISETP.GT.U32.AND P5, PT, R7, R12, PT ;  /* 0x0000000c0700720c */ /* 0x000fc40003fa4070 */
[----:B------:R-:W-:Y:S01]  /*3180*/  IABS R15, R20 ;  /* 0x00000014000f7213 */ /* 0x000fe20000000000 */
[----:B------:R0:W-:Y:S01]  /*3190*/  STL [R1+0x244], R18 ;  /* 0x0002441201007387 */ /* 0x0001e20000100800 */
[----:B------:R-:W-:Y:S01]  /*31a0*/  IMAD.MOV R13, RZ, RZ, -R13 ;  /* 0x000000ffff0d7224 */ /* 0x000fe200078e0a0d */
[----:B------:R-:W-:Y:S01]  /*31b0*/  ISETP.GE.AND P3, PT, R19, RZ, PT ;  /* 0x000000ff1300720c */ /* 0x000fe20003f66270 */
[----:B------:R-:W-:Y:S01]  /*31c0*/  @!P0 IMAD.MOV R4, RZ, RZ, -R4 ;  /* 0x000000ffff048224 */ /* 0x000fe200078e0a04 */
[----:B------:R-:W-:Y:S01]  /*31d0*/  ISETP.GE.AND P0, PT, R20, RZ, PT ;  /* 0x000000ff1400720c */ /* 0x000fe20003f06270 */
[----:B------:R-:W-:Y:S01]  /*31e0*/  IMAD.HI.U32 R3, R8, R15, RZ ;  /* 0x0000000f08037227 */ /* 0x000fe200078e00ff */
[----:B------:R-:W-:-:S03]  /*31f0*/  IABS R19, R26 ;  /* 0x0000001a00137213 */ /* 0x000fc60000000000 */
[----:B------:R-:W-:Y:S01]  /*3200*/  IMAD.MOV R14, RZ, RZ, -R3 ;  /* 0x000000ffff0e7224 */ /* 0x000fe200078e0a03 */
[----:B------:R-:W-:Y:S01]  /*3210*/  IABS R3, R23 ;  /* 0x0000001700037213 */ /* 0x000fe20000000000 */
[----:B------:R-:W-:Y:S02]  /*3220*/  @!P6 IMAD.IADD R6, R6, 0x1, -R7 ;  /* 0x000000010606e824 */ /* 0x000fe400078e0a07 */
[C---:B------:R-:W-:Y:S02]  /*3230*/  IMAD R14, R7.reuse, R14, R15 ;  /* 0x0000000e070e7224 */ /* 0x040fe400078e020f */
[----:B------:R-:W-:Y:S02]  /*3240*/  IMAD.MOV.U32 R15, RZ, RZ, R17 ;  /* 0x000000ffff0f7224 */ /* 0x000fe400078e0011 */
[----:B0-----:R-:W-:Y:S01]  /*3250*/  IMAD.MOV.U32 R18, RZ, RZ, R2 ;  /* 0x000000ffff127224 */ /* 0x001fe200078e0002 */
[----:B------:R-:W-:Y:S01]  /*3260*/  ISETP.GT.U32.AND P6, PT, R7, R14, PT ;  /* 0x0000000e0700720c */ /* 0x000fe20003fc4070 */
[----:B------:R-:W-:-:S04]  /*3270*/  IMAD.HI.U32 R2, R8, R15, RZ ;  /* 0x0000000f08027227 */ /* 0x000fc800078e00ff */
[----:B------:R-:W-:Y:S01]  /*3280*/  @!P4 IMAD.MOV R18, RZ, RZ, -R18 ;  /* 0x000000ffff12c224 */ /* 0x000fe200078e0a12 */
[C---:B------:R-:W-:Y:S01]  /*3290*/  ISETP.GT.U32.AND P4, PT, R7.reuse, R10, PT ;  /* 0x0000000a0700720c */ /* 0x040fe20003f84070 */
[----:B------:R-:W-:Y:S02]  /*32a0*/  IMAD.MOV R2, RZ, RZ, -R2 ;  /* 0x000000ffff027224 */ /* 0x000fe400078e0a02 */
[C---:B------:R-:W-:Y:S01]  /*32b0*/  IMAD R16, R7.reuse, R13, R16 ;  /* 0x0000000d07107224 */ /* 0x040fe200078e0210 */
[----:B------:R-:W-:Y:S01]  /*32c0*/  STL [R1+0x248], R18 ;  /* 0x0002481201007387 */ /* 0x000fe20000100800 */
[C---:B------:R-:W-:Y:S01]  /*32d0*/  IMAD R2, R7.reuse, R2, R15 ;  /* 0x0000000207027224 */ /* 0x040fe200078e020f */
[----:B------:R-:W-:Y:S01]  /*32e0*/  IABS R15, R24 ;  /* 0x00000018000f7213 */ /* 0x000fe20000000000 */
[----:B------:R-:W-:Y:S01]  /*32f0*/  @!P6 IMAD.IADD R14, R14, 0x1, -R7 ;  /* 0x000000010e0ee824 */ /* 0x000fe200078e0a07 */
[----:B------:R0:W-:Y:S01]  /*3300*/  STL [R1+0xcc], R4 ;  /* 0x0000cc0401007387 */ /* 0x0001e20000100800 */
[----:B------:R-:W-:Y:S01]  /*3310*/  IMAD.MOV.U32 R13, RZ, RZ, R3 ;  /* 0x000000ffff0d7224 */ /* 0x000fe200078e0003 */
[----:B------:R-:W-:Y:S01]  /*3320*/  ISETP.GT.U32.AND P6, PT, R7, R2, PT ;  /* 0x000000020700720c */ /* 0x000fe20003fc4070 */
[----:B------:R-:W-:-:S02]  /*3330*/  IMAD.MOV.U32 R17, RZ, RZ, R6 ;  /* 0x000000ffff117224 */ /* 0x000fc400078e0006 */
[----:B------:R-:W-:-:S04]  /*3340*/  IMAD.HI.U32 R3, R8, R13, RZ ;  /* 0x0000000d08037227 */ /* 0x000fc800078e00ff */
[----:B------:R-:W-:Y:S01]  /*3350*/  @!P4 IMAD.IADD R10, R10, 0x1, -R7 ;  /* 0x000000010a0ac824 */ /* 0x000fe200078e0a07 */
[----:B------:R-:W-:Y:S01]  /*3360*/  ISETP.GE.AND P4, PT, R21, RZ, PT ;  /* 0x000000ff1500720c */ /* 0x000fe20003f86270 */
[----:B0-----:R-:W-:Y:S01]  /*3370*/  IMAD.MOV R4, RZ, RZ, -R3 ;  /* 0x000000ffff047224 */ /* 0x001fe200078e0a03 */
[----:B------:R-:W-:Y:S01]  /*3380*/  LOP3.LUT R21, R0, 0x30, R9, 0xfe, !PT ;  /* 0x0000003000157812 */ /* 0x000fe200078efe09 */
[----:B------:R-:W-:Y:S02]  /*3390*/  IMAD.MOV.U32 R3, RZ, RZ, R10 ;  /* 0x000000ffff037224 */ /* 0x000fe400078e000a */
[----:B------:R-:W-:Y:S01]  /*33a0*/  @!P2 IMAD.MOV R17, RZ, RZ, -R17 ;  /* 0x000000ffff11a224 */ /* 0x000fe200078e0a11 */
[C---:B------:R-:W-:Y:S01]  /*33b0*/  ISETP.GT.U32.AND P2, PT, R7.reuse, R16, PT ;  /* 0x000000100700720c */ /* 0x040fe20003f44070 */
[----:B------:R-:W-:Y:S01]  /*33c0*/  @!P1 IMAD.MOV R3, RZ, RZ, -R3 ;  /* 0x000000ffff039224 */ /* 0x000fe200078e0a03 */
[----:B------:R-:W-:Y:S01]  /*33d0*/  IABS R6, R21 ;  /* 0x0000001500067213 */ /* 0x000fe20000000000 */
[--C-:B------:R-:W-:Y:S01]  /*33e0*/  @!P6 IMAD.IADD R2, R2, 0x1, -R7.reuse ;  /* 0x000000010202e824 */ /* 0x100fe200078e0a07 */
[----:B------:R0:W-:Y:S01]  /*33f0*/  STL [R1+0xc8], R17 ;  /* 0x0000c81101007387 */ /* 0x0001e20000100800 */
[----:B------:R-:W-:Y:S01]  /*3400*/  ISETP.GT.U32.AND P1, PT, R7, R14, PT ;  /* 0x0000000e0700720c */ /* 0x000fe20003f24070 */
[----:B------:R-:W-:-:S02]  /*3410*/  @!P5 IMAD.IADD R12, R12, 0x1, -R7 ;  /* 0x000000010c0cd824 */ /* 0x000fc400078e0a07 */
[----:B------:R1:W-:Y:S01]  /*3420*/  STL [R1+0xc4], R3 ;  /* 0x0000c40301007387 */ /* 0x0003e20000100800 */
[C---:B------:R-:W-:Y:S01]  /*3430*/  ISETP.GT.U32.AND P6, PT, R7.reuse, R2, PT ;  /* 0x000000020700720c */ /* 0x040fe20003fc4070 */
[C---:B------:R-:W-:Y:S01]  /*3440*/  IMAD R4, R7.reuse, R4, R13 ;  /* 0x0000000407047224 */ /* 0x040fe200078e020d */
[----:B------:R-:W-:Y:S01]  /*3450*/  ISETP.GT.U32.AND P5, PT, R7, R12, PT ;  /* 0x0000000c0700720c */ /* 0x000fe20003fa4070 */
[----:B------:R-:W-:Y:S01]  /*3460*/  IMAD.HI.U32 R13, R8, R19, RZ ;  /* 0x00000013080d7227 */ /* 0x000fe200078e00ff */
[----:B0-----:R-:W-:-:S03]  /*3470*/  IABS R17, R25 ;  /* 0x0000001900117213 */ /* 0x001fc60000000000 */
[----:B------:R-:W-:Y:S02]  /*3480*/  @!P2 IMAD.IADD R16, R16, 0x1, -R7 ;  /* 0x000000011010a824 */ /* 0x000fe400078e0a07 */
[----:B-1----:R-:W-:-:S03]  /*3490*/  IMAD.HI.U32 R3, R8, R6, RZ ;  /* 0x0000000608037227 */ /* 0x002fc600078e00ff */
[C---:B------:R-:W-:Y:S01]  /*34a0*/  ISETP.GT.U32.AND P2, PT, R7.reuse, R16, PT ;  /* 0x000000100700720c */ /* 0x040fe20003f44070 */
[----:B------:R-:W-:Y:S02]  /*34b0*/  IMAD.MOV R3, RZ, RZ, -R3 ;  /* 0x000000ffff037224 */ /* 0x000fe400078e0a03 */
[--C-:B------:R-:W-:Y:S01]  /*34c0*/  @!P1 IMAD.IADD R14, R14, 0x1, -R7.reuse ;  /* 0x000000010e0e9824 */ /* 0x100fe200078e0a07 */
[C---:B------:R-:W-:Y:S01]  /*34d0*/  ISETP.GT.U32.AND P1, PT, R7.reuse, R4, PT ;  /* 0x000000040700720c */ /* 0x040fe20003f24070 */
[C---:B------:R-:W-:Y:S02]  /*34e0*/  IMAD R6, R7.reuse, R3, R6 ;  /* 0x0000000307067224 */ /* 0x040fe400078e0206 */
[----:B------:R-:W-:Y:S02]  /*34f0*/  @!P6 IMAD.IADD R2, R2, 0x1, -R7 ;  /* 0x000000010202e824 */ /* 0x000fe400078e0a07 */
[----:B------:R-:W-:Y:S01]  /*3500*/  IMAD.HI.U32 R3, R8, R15, RZ ;  /* 0x0000000f08037227 */ /* 0x000fe200078e00ff */
[----:B------:R-:W-:-:S03]  /*3510*/  ISETP.GT.U32.AND P6, PT, R7, R6, PT ;  /* 0x000000060700720c */ /* 0x000fc60003fc4070 */
[----:B------:R-:W-:-:S04]  /*3520*/  IMAD.HI.U32 R10, R8, R17, RZ ;  /* 0x00000011080a7227 */ /* 0x000fc800078e00ff */
[----:B------:R-:W-:Y:S02]  /*3530*/  IMAD.MOV R18, RZ, RZ, -R3 ;  /* 0x000000ffff127224 */ /* 0x000fe400078e0a03 */
[--C-:B------:R-:W-:Y:S01]  /*3540*/  @!P5 IMAD.IADD R12, R12, 0x1, -R7.reuse ;  /* 0x000000010c0cd824 */ /* 0x100fe200078e0a07 */
[----:B------:R-:W-:Y:S01]  /*3550*/  ISETP.GE.AND P5, PT, R22, RZ, PT ;  /* 0x000000ff1600720c */ /* 0x000fe20003fa6270 */
[----:B------:R-:W-:Y:S02]  /*3560*/  IMAD.MOV R20, RZ, RZ, -R10 ;  /* 0x000000ffff147224 */ /* 0x000fe400078e0a0a */
[--C-:B------:R-:W-:Y:S01]  /*3570*/  @!P1 IMAD.IADD R4, R4, 0x1, -R7.reuse ;  /* 0x0000000104049824 */ /* 0x100fe200078e0a07 */
[----:B------:R-:W-:Y:S01]  /*3580*/  ISETP.GE.AND P1, PT, R21, RZ, PT ;  /* 0x000000ff1500720c */ /* 0x000fe20003f26270 */
[----:B------:R-:W-:Y:S01]  /*3590*/  @!P2 IMAD.IADD R16, R16, 0x1, -R7 ;  /* 0x000000011010a824 */ /* 0x000fe200078e0a07 */
[----:B------:R-:W-:Y:S01]  /*35a0*/  ISETP.GE.AND P2, PT, R23, RZ, PT ;  /* 0x000000ff1700720c */ /* 0x000fe20003f46270 */
[C---:B------:R-:W-:Y:S01]  /*35b0*/  IMAD R10, R7.reuse, R18, R15 ;  /* 0x00000012070a7224 */ /* 0x040fe200078e020f */
[----:B------:R-:W-:Y:S01]  /*35c0*/  LOP3.LUT R15, R0, 0x35, R9, 0xfe, !PT ;  /* 0x00000035000f7812 */ /* 0x000fe200078efe09 */
[----:B------:R-:W-:Y:S01]  /*35d0*/  @!P6 IMAD.IADD R6, R6, 0x1, -R7 ;  /* 0x000000010606e824 */ /* 0x000fe200078e0a07 */
[C---:B------:R-:W-:Y:S01]  /*35e0*/  ISETP.GT.U32.AND P6, PT, R7.reuse, R4, PT ;  /* 0x000000040700720c */ /* 0x040fe20003fc4070 */
[----:B------:R-:W-:Y:S01]  /*35f0*/  IMAD.MOV.U32 R27, RZ, RZ, R14 ;  /* 0x000000ffff1b7224 */ /* 0x000fe200078e000e */
[----:B------:R-:W-:Y:S01]  /*3600*/  IABS R3, R15 ;  /* 0x0000000f00037213 */ /* 0x000fe20000000000 */
[----:B------:R-:W-:Y:S01]  /*3610*/  @!P3 IMAD.MOV R12, RZ, RZ, -R12 ;  /* 0x000000ffff0cb224 */ /* 0x000fe200078e0a0c */
[C---:B------:R-:W-:Y:S01]  /*3620*/  ISETP.GT.U32.AND P3, PT, R7.reuse, R10, PT ;  /* 0x0000000a0700720c */ /* 0x040fe20003f64070 */
[----:B------:R-:W-:Y:S01]  /*3630*/  IMAD.MOV R22, RZ, RZ, -R13 ;  /* 0x000000ffff167224 */ /* 0x000fe200078e0a0d */
[----:B------:R-:W-:Y:S01]  /*3640*/  LOP3.LUT R13, R0, 0x34, R9, 0xfe, !PT ;  /* 0x00000034000d7812 */ /* 0x000fe200078efe09 */
[C---:B------:R-:W-:Y:S01]  /*3650*/  IMAD R18, R7.reuse, R20, R17 ;  /* 0x0000001407127224 */ /* 0x040fe200078e0211 */
[----:B------:R0:W-:Y:S01]  /*3660*/  STL [R1+0xc0], R12 ;  /* 0x0000c00c01007387 */ /* 0x0001e20000100800 */
[----:B------:R-:W-:Y:S01]  /*3670*/  @!P0 IMAD.MOV R27, RZ, RZ, -R27 ;  /* 0x000000ffff1b8224 */ /* 0x000fe200078e0a1b */
[C---:B------:R-:W-:Y:S01]  /*3680*/  ISETP.GT.U32.AND P0, PT, R7.reuse, R6, PT ;  /* 0x000000060700720c */ /* 0x040fe20003f04070 */
[----:B------:R-:W-:Y:S01]  /*3690*/  IMAD.MOV.U32 R14, RZ, RZ, R16 ;  /* 0x000000ffff0e7224 */ /* 0x000fe200078e0010 */
[----:B------:R-:W-:Y:S01]  /*36a0*/  IABS R135, R13 ;  /* 0x0000000d00877213 */ /* 0x000fe20000000000 */
[--C-:B------:R-:W-:Y:S01]  /*36b0*/  @!P6 IMAD.IADD R4, R4, 0x1, -R7.reuse ;  /* 0x000000010404e824 */ /* 0x100fe200078e0a07 */
[----:B------:R1:W-:Y:S01]  /*36c0*/  STL [R1+0xbc], R27 ;  /* 0x0000bc1b01007387 */ /* 0x0003e20000100800 */
[----:B------:R-:W-:Y:S01]  /*36d0*/  @!P4 IMAD.MOV R14, RZ, RZ, -R14 ;  /* 0x000000ffff0ec224 */ /* 0x000fe200078e0a0e */
[----:B------:R-:W-:Y:S01]  /*36e0*/  ISETP.GT.U32.AND P4, PT, R7, R18, PT ;  /* 0x000000120700720c */ /* 0x000fe20003f84070 */
[----:B------:R-:W-:Y:S01]  /*36f0*/  @!P3 IMAD.IADD R10, R10, 0x1, -R7 ;  /* 0x000000010a0ab824 */ /* 0x000fe200078e0a07 */
[----:B------:R-:W-:Y:S01]  /*3700*/  LOP3.LUT R16, R0, 0x37, R9, 0xfe, !PT ;  /* 0x0000003700107812 */ /* 0x000fe200078efe09 */
[----:B0-----:R-:W-:Y:S01]  /*3710*/  IMAD.MOV.U32 R12, RZ, RZ, R2 ;  /* 0x000000ffff0c7224 */ /* 0x001fe200078e0002 */
[----:B------:R0:W-:Y:S01]  /*3720*/  STL [R1+0x274], R14 ;  /* 0x0002740e01007387 */ /* 0x0001e20000100800 */
[----:B------:R-:W-:Y:S01]  /*3730*/  IMAD.HI.U32 R2, R8, R135, RZ ;  /* 0x0000008708027227 */ /* 0x000fe200078e00ff */
[----:B------:R-:W-:-:S02]  /*3740*/  ISETP.GE.AND P3, PT, R26, RZ, PT ;  /* 0x000000ff1a00720c */ /* 0x000fc40003f66270 */
[----:B-1----:R-:W-:Y:S01]  /*3750*/  LOP3.LUT R27, R0, 0xdb, R9, 0xfe, !PT ;  /* 0x000000db001b7812 */ /* 0x002fe200078efe09 */
[----:B------:R-:W-:Y:S01]  /*3760*/  @!P5 IMAD.MOV R12, RZ, RZ, -R12 ;  /* 0x000000ffff0cd224 */ /* 0x000fe200078e0a0c */
[----:B------:R-:W-:Y:S01]  /*3770*/  ISETP.GE.AND P5, PT, R24, RZ, PT ;  /* 0x000000ff1800720c */ /* 0x000fe20003fa6270 */
[--C-:B------:R-:W-:Y:S01]  /*3780*/  @!P0 IMAD.IADD R6, R6, 0x1, -R7.reuse ;  /* 0x0000000106068824 */ /* 0x100fe200078e0a07 */
[----:B------:R-:W-:Y:S01]  /*3790*/  ISETP.GE.AND P0, PT, R25, RZ, PT ;  /* 0x000000ff1900720c */ /* 0x000fe20003f06270 */
[----:B------:R-:W-:Y:S01]  /*37a0*/  @!P4 IMAD.IADD R18, R18, 0x1, -R7 ;  /* 0x000000011212c824 */ /* 0x000fe200078e0a07 */
[----:B------:R1:W-:Y:S01]  /*37b0*/  STL [R1+0x278], R12 ;  /* 0x0002780c01007387 */ /* 0x0003e20000100800 */
[----:B0-----:R-:W-:Y:S01]  /*37c0*/  IMAD.MOV.U32 R14, RZ, RZ, R4 ;  /* 0x000000ffff0e7224 */ /* 0x001fe200078e0004 */
[C---:B------:R-:W-:Y:S01]  /*37d0*/  ISETP.GT.U32.AND P4, PT, R7.reuse, R10, PT ;  /* 0x0000000a0700720c */ /* 0x040fe20003f84070 */
[----:B------:R-:W-:Y:S01]  /*37e0*/  IMAD.MOV.U32 R4, RZ, RZ, R6 ;  /* 0x000000ffff047224 */ /* 0x000fe200078e0006 */
[C---:B------:R-:W-:Y:S01]  /*37f0*/  LOP3.LUT R24, R0.reuse, 0xf1, R9, 0xfe, !PT ;  /* 0x000000f100187812 */ /* 0x040fe200078efe09 */
[----:B------:R-:W-:Y:S01]  /*3800*/  IMAD R20, R7, R22, R19 ;  /* 0x0000001607147224 */ /* 0x000fe200078e0213 */
[----:B------:R-:W-:Y:S01]  /*3810*/  LOP3.LUT R19, R0, 0x3f, R9, 0xfe, !PT ;  /* 0x0000003f00137812 */ /* 0x000fe200078efe09 */
[----:B------:R-:W-:-:S02]  /*3820*/  @!P2 IMAD.MOV R14, RZ, RZ, -R14 ;  /* 0x000000ffff0ea224 */ /* 0x000fc400078e0a0e */
[----:B------:R-:W-:Y:S01]  /*3830*/  @!P1 IMAD.MOV R4, RZ, RZ, -R4 ;  /* 0x000000ffff049224 */ /* 0x000fe200078e0a04 */
[----:B------:R-:W-:Y:S01]  /*3840*/  ISETP.GT.U32.AND P6, PT, R7, R20, PT ;  /* 0x000000140700720c */ /* 0x000fe20003fc4070 */
[----:B-1----:R-:W-:Y:S01]  /*3850*/  IMAD.MOV R12, RZ, RZ, -R2 ;  /* 0x000000ffff0c7224 */ /* 0x002fe200078e0a02 */
[----:B------:R0:W-:Y:S01]  /*3860*/  STL [R1+0x27c], R14 ;  /* 0x00027c0e01007387 */ /* 0x0001e20000100800 */
[----:B------:R-:W-:-:S03]  /*3870*/  IMAD.HI.U32 R2, R8, R3, RZ ;  /* 0x0000000308027227 */ /* 0x000fc600078e00ff */
[----:B------:R1:W-:Y:S01]  /*3880*/  STL [R1+0xb8], R4 ;  /* 0x0000b80401007387 */ /* 0x0003e20000100800 */
[C---:B------:R-:W-:Y:S01]  /*3890*/  IMAD R135, R7.reuse, R12, R135 ;  /* 0x0000000c07877224 */ /* 0x040fe200078e0287 */
[----:B------:R-:W-:Y:S01]  /*38a0*/  IABS R12, R16 ;  /* 0x00000010000c7213 */ /* 0x000fe20000000000 */
[----:B------:R-:W-:Y:S02]  /*38b0*/  IMAD.MOV R2, RZ, RZ, -R2 ;  /* 0x000000ffff027224 */ /* 0x000fe400078e0a02 */
[----:B------:R-:W-:Y:S01]  /*38c0*/  @!P4 IMAD.IADD R10, R10, 0x1, -R7 ;  /* 0x000000010a0ac824 */ /* 0x000fe200078e0a07 */
[C---:B------:R-:W-:Y:S01]  /*38d0*/  ISETP.GT.U32.AND P1, PT, R7.reuse, R135, PT ;  /* 0x000000870700720c */ /* 0x040fe20003f24070 */
[----:B------:R-:W-:Y:S01]  /*38e0*/  IMAD R2, R7, R2, R3 ;  /* 0x0000000207027224 */ /* 0x000fe200078e0203 */
[----:B0-----:R-:W-:Y:S01]  /*38f0*/  LOP3.LUT R14, R0, 0x36, R9, 0xfe, !PT ;  /* 0x00000036000e7812 */ /* 0x001fe200078efe09 */
[----:B------:R-:W-:Y:S01]  /*3900*/  IMAD.MOV.U32 R17, RZ, RZ, R10 ;  /* 0x000000ffff117224 */ /* 0x000fe200078e000a */
[----:B------:R-:W-:Y:S01]  /*3910*/  ISETP.GE.AND P4, PT, R13, RZ, PT ;  /* 0x000000ff0d00720c */ /* 0x000fe20003f86270 */
[----:B------:R-:W-:Y:S01]  /*3920*/  @!P6 IMAD.IADD R20, R20, 0x1, -R7 ;  /* 0x000000011414e824 */ /* 0x000fe200078e0a07 */
[----:B------:R-:W-:Y:S01]  /*3930*/  IABS R6, R14 ;  /* 0x0000000e00067213 */ /* 0x000fe20000000000 */
[----:B-1----:R-:W-:Y:S01]  /*3940*/  IMAD.HI.U32 R4, R8, R12, RZ ;  /* 0x0000000c08047227 */ /* 0x002fe200078e00ff */
[----:B------:R-:W-:-:S02]  /*3950*/  LOP3.LUT R13, R0, 0x38, R9, 0xfe, !PT ;  /* 0x00000038000d7812 */ /* 0x000fc400078efe09 */
[C---:B------:R-:W-:Y:S01]  /*3960*/  ISETP.GT.U32.AND P6, PT, R7.reuse, R18, PT ;  /* 0x000000120700720c */ /* 0x040fe20003fc4070 */
[----:B------:R-:W-:Y:S01]  /*3970*/  IMAD.HI.U32 R3, R8, R6, RZ ;  /* 0x0000000608037227 */ /* 0x000fe200078e00ff */
[----:B------:R-:W-:Y:S02]  /*3980*/  IABS R134, R13 ;  /* 0x0000000d00867213 */ /* 0x000fe40000000000 */
[----:B------:R-:W-:Y:S01]  /*3990*/  ISETP.GT.U32.AND P2, PT, R7, R20, PT ;  /* 0x000000140700720c */ /* 0x000fe20003f44070 */
[----:B------:R-:W-:Y:S01]  /*39a0*/  @!P1 IMAD.IADD R135, R135, 0x1, -R7 ;  /* 0x0000000187879824 */ /* 0x000fe200078e0a07 */
[----:B------:R-:W-:Y:S01]  /*39b0*/  ISETP.GE.AND P1, PT, R14, RZ, PT ;  /* 0x000000ff0e00720c */ /* 0x000fe20003f26270 */
[----:B------:R-:W-:Y:S02]  /*39c0*/  @!P5 IMAD.MOV R17, RZ, RZ, -R17 ;  /* 0x000000ffff11d224 */ /* 0x000fe400078e0a11 */
[----:B------:R-:W-:Y:S01]  /*39d0*/  IMAD.MOV R3, RZ, RZ, -R3 ;  /* 0x000000ffff037224 */ /* 0x000fe200078e0a03 */
[C---:B------:R-:W-:Y:S01]  /*39e0*/  ISETP.GT.U32.AND P5, PT, R7.reuse, R135, PT ;  /* 0x000000870700720c */ /* 0x040fe20003fa4070 */
[----:B------:R-:W-:Y:S01]  /*39f0*/  IMAD.MOV R10, RZ, RZ, -R4 ;  /* 0x000000ffff0a7224 */ /* 0x000fe200078e0a04 */
[----:B------:R0:W-:Y:S01]  /*3a00*/  STL [R1+0xb4], R17 ;  /* 0x0000b41101007387 */ /* 0x0001e20000100800 */
[----:B------:R-:W-:-:S02]  /*3a10*/  IMAD R4, R7, R3, R6 ;  /* 0x0000000307047224 */ /* 0x000fc400078e0206 */
[----:B------:R-:W-:-:S04]  /*3a20*/  IMAD.HI.U32 R3, R8, R134, RZ ;  /* 0x0000008608037227 */ /* 0x000fc800078e00ff */
[----:B------:R-:W-:Y:S02]  /*3a30*/  IMAD.MOV R3, RZ, RZ, -R3 ;  /* 0x000000ffff037224 */ /* 0x000fe400078e0a03 */
[--C-:B------:R-:W-:Y:S01]  /*3a40*/  @!P6 IMAD.IADD R18, R18, 0x1, -R7.reuse ;  /* 0x000000011212e824 */ /* 0x100fe200078e0a07 */
[----:B------:R-:W-:Y:S01]  /*3a50*/  ISETP.GT.U32.AND P6, PT, R7, R2, PT ;  /* 0x000000020700720c */ /* 0x000fe20003fc4070 */
[----:B------:R-:W-:Y:S01]  /*3a60*/  @!P5 IMAD.IADD R135, R135, 0x1, -R7 ;  /* 0x000000018787d824 */ /* 0x000fe200078e0a07 */
[----:B0-----:R-:W-:Y:S01]  /*3a70*/  LOP3.LUT R17, R0, 0x3d, R9, 0xfe, !PT ;  /* 0x0000003d00117812 */ /* 0x001fe200078efe09 */
[----:B------:R-:W-:Y:S02]  /*3a80*/  IMAD R134, R7, R3, R134 ;  /* 0x0000000307867224 */ /* 0x000fe400078e0286 */
[----:B------:R-:W-:Y:S01]  /*3a90*/  @!P2 IMAD.IADD R20, R20, 0x1, -R7 ;  /* 0x000000011414a824 */ /* 0x000fe200078e0a07 */
[----:B------:R-:W-:Y:S01]  /*3aa0*/  ISETP.GE.AND P2, PT, R15, RZ, PT ;  /* 0x000000ff0f00720c */ /* 0x000fe20003f46270 */
[----:B------:R-:W-:Y:S01]  /*3ab0*/  @!P4 IMAD.MOV R135, RZ, RZ, -R135 ;  /* 0x000000ffff87c224 */ /* 0x000fe200078e0a87 */
[C---:B------:R-:W-:Y:S01]  /*3ac0*/  ISETP.GT.U32.AND P4, PT, R7.reuse, R134, PT ;  /* 0x000000860700720c */ /* 0x040fe20003f84070 */
[----:B------:R-:W-:Y:S01]  /*3ad0*/  IMAD.MOV.U32 R15, RZ, RZ, R18 ;  /* 0x000000ffff0f7224 */ /* 0x000fe200078e0012 */
[C-C-:B------:R-:W-:Y:S01]  /*3ae0*/  LOP3.LUT R18, R0.reuse, 0x3e, R9.reuse, 0xfe, !PT ;  /* 0x0000003e00127812 */ /* 0x140fe200078efe09 */
[C---:B------:R-:W-:Y:S01]  /*3af0*/  IMAD R6, R7.reuse, R10, R12 ;  /* 0x0000000a07067224 */ /* 0x040fe200078e020c */
[----:B------:R-:W-:Y:S01]  /*3b00*/  LOP3.LUT R12, R0, 0x3a, R9, 0xfe, !PT ;  /* 0x0000003a000c7812 */ /* 0x000fe200078efe09 */
[----:B------:R-:W-:Y:S01]  /*3b10*/  @!P0 IMAD.MOV R15, RZ, RZ, -R15 ;  /* 0x000000ffff0f8224 */ /* 0x000fe200078e0a0f */
[C---:B------:R-:W-:Y:S01]  /*3b20*/  ISETP.GT.U32.AND P0, PT, R7.reuse, R4, PT ;  /* 0x000000040700720c */ /* 0x040fe20003f04070 */
[--C-:B------:R-:W-:Y:S01]  /*3b30*/  @!P6 IMAD.IADD R2, R2, 0x1, -R7.reuse ;  /* 0x000000010202e824 */ /* 0x100fe200078e0a07 */
[C---:B------:R-:W-:Y:S01]  /*3b40*/  ISETP.GT.U32.AND P5, PT, R7.reuse, R6, PT ;  /* 0x000000060700720c */ /* 0x040fe20003fa4070 */
[----:B------:R-:W-:Y:S01]  /*3b50*/  IMAD.MOV.U32 R14, RZ, RZ, R20 ;  /* 0x000000ffff0e7224 */ /* 0x000fe200078e0014 */
[----:B------:R-:W-:Y:S01]  /*3b60*/  IABS R132, R12 ;  /* 0x0000000c00847213 */ /* 0x000fe20000000000 */
[----:B------:R-:W-:Y:S01]  /*3b70*/  STL [R1+0xb0], R15 ;  /* 0x0000b00f01007387 */ /* 0x000fe20000100800 */
[----:B------:R-:W-:Y:S01]  /*3b80*/  ISETP.GT.U32.AND P6, PT, R7, R2, PT ;  /* 0x000000020700720c */ /* 0x000fe20003fc4070 */
[----:B------:R-:W-:Y:S01]  /*3b90*/  @!P4 IMAD.IADD R134, R134, 0x1, -R7 ;  /* 0x000000018686c824 */ /* 0x000fe200078e0a07 */
[--C-:B------:R-:W-:Y:S01]  /*3ba0*/  LOP3.LUT R10, R0, 0x39, R9.reuse, 0xfe, !PT ;  /* 0x00000039000a7812 */ /* 0x100fe200078efe09 */
[----:B------:R-:W-:Y:S01]  /*3bb0*/  IMAD.HI.U32 R3, R8, R132, RZ ;  /* 0x0000008408037227 */ /* 0x000fe200078e00ff */
[----:B------:R-:W-:-:S02]  /*3bc0*/  LOP3.LUT R20, R0, 0x43, R9, 0xfe, !PT ;  /* 0x0000004300147812 */ /* 0x000fc400078efe09 */
[C---:B------:R-:W-:Y:S01]  /*3bd0*/  ISETP.GT.U32.AND P4, PT, R7.reuse, R134, PT ;  /* 0x000000860700720c */ /* 0x040fe20003f84070 */
[--C-:B------:R-:W-:Y:S01]  /*3be0*/  @!P0 IMAD.IADD R4, R4, 0x1, -R7.reuse ;  /* 0x0000000104048824 */ /* 0x100fe200078e0a07 */
[----:B------:R-:W-:Y:S01]  /*3bf0*/  IABS R133, R10 ;  /* 0x0000000a00857213 */ /* 0x000fe20000000000 */
[----:B------:R-:W-:Y:S01]  /*3c00*/  @!P5 IMAD.IADD R6, R6, 0x1, -R7 ;  /* 0x000000010606d824 */ /* 0x000fe200078e0a07 */
[----:B------:R-:W-:Y:S01]  /*3c10*/  IABS R125, R20 ;  /* 0x00000014007d7213 */ /* 0x000fe20000000000 */
[----:B------:R-:W-:Y:S01]  /*3c20*/  IMAD.MOV R3, RZ, RZ, -R3 ;  /* 0x000000ffff037224 */ /* 0x000fe200078e0a03 */
[C---:B------:R-:W-:Y:S01]  /*3c30*/  ISETP.GT.U32.AND P0, PT, R7.reuse, R4, PT ;  /* 0x000000040700720c */ /* 0x040fe20003f04070 */
[----:B------:R-:W-:Y:S01]  /*3c40*/  @!P3 IMAD.MOV R14, RZ, RZ, -R14 ;  /* 0x000000ffff0eb224 */ /* 0x000fe200078e0a0e */
[----:B------:R-:W-:Y:S01]  /*3c50*/  ISETP.GT.U32.AND P5, PT, R7, R6, PT ;  /* 0x000000060700720c */ /* 0x000fe20003fa4070 */
[----:B------:R-:W-:Y:S01]  /*3c60*/  @!P6 IMAD.IADD R2, R2, 0x1, -R7 ;  /* 0x000000010202e824 */ /* 0x000fe200078e0a07 */
[----:B------:R-:W-:Y:S01]  /*3c70*/  ISETP.GE.AND P6, PT, R13, RZ, PT ;  /* 0x000000ff0d00720c */ /* 0x000fe20003fc6270 */
[----:B------:R-:W-:Y:S01]  /*3c80*/  IMAD R132, R7, R3, R132 ;  /* 0x0000000307847224 */ /* 0x000fe200078e0284 */
[----:B------:R-:W-:Y:S01]  /*3c90*/  LOP3.LUT R13, R0, 0x3b, R9, 0xfe, !PT ;  /* 0x0000003b000d7812 */ /* 0x000fe200078efe09 */
[----:B------:R0:W-:Y:S01]  /*3ca0*/  STL [R1+0xac], R14 ;  /* 0x0000ac0e01007387 */ /* 0x0001e20000100800 */
[----:B------:R-:W-:Y:S01]  /*3cb0*/  @!P4 IMAD.IADD R134, R134, 0x1, -R7 ;  /* 0x000000018686c824 */ /* 0x000fe200078e0a07 */
[----:B------:R-:W-:-:S02]  /*3cc0*/  ISETP.GE.AND P3, PT, R16, RZ, PT ;  /* 0x000000ff1000720c */ /* 0x000fc40003f66270 */
[----:B------:R-:W-:Y:S02]  /*3cd0*/  IABS R130, R13 ;  /* 0x0000000d00827213 */ /* 0x000fe40000000000 */
[----:B------:R-:W-:Y:S01]  /*3ce0*/  ISETP.GT.U32.AND P4, PT, R7, R132, PT ;  /* 0x000000840700720c */ /* 0x000fe20003f84070 */
[--C-:B------:R-:W-:Y:S01]  /*3cf0*/  @!P0 IMAD.IADD R4, R4, 0x1, -R7.reuse ;  /* 0x0000000104048824 */ /* 0x100fe200078e0a07 */
[----:B------:R-:W-:Y:S01]  /*3d00*/  ISETP.GE.AND P0, PT, R12, RZ, PT ;  /* 0x000000ff0c00720c */ /* 0x000fe20003f06270 */
[----:B------:R-:W-:Y:S01]  /*3d10*/  @!P5 IMAD.IADD R6, R6, 0x1, -R7 ;  /* 0x000000010606d824 */ /* 0x000fe200078e0a07 */
[----:B------:R-:W-:Y:S01]  /*3d20*/  IABS R12, R17 ;  /* 0x00000011000c7213 */ /* 0x000fe20000000000 */
[----:B0-----:R-:W-:Y:S01]  /*3d30*/  IMAD.MOV.U32 R14, RZ, RZ, R2 ;  /* 0x000000ffff0e7224 */ /* 0x001fe200078e0002 */
[----:B------:R-:W-:Y:S01]  /*3d40*/  ISETP.GE.AND P5, PT, R13, RZ, PT ;  /* 0x000000ff0d00720c */ /* 0x000fe20003fa6270 */
[----:B------:R-:W-:Y:S01]  /*3d50*/  IMAD.HI.U32 R2, R8, R133, RZ ;  /* 0x0000008508027227 */ /* 0x000fe200078e00ff */
[----:B------:R-:W-:-:S03]  /*3d60*/  IABS R13, R18 ;  /* 0x00000012000d7213 */ /* 0x000fc60000000000 */
[----:B------:R-:W-:Y:S01]  /*3d70*/  @!P2 IMAD.MOV R14, RZ, RZ, -R14 ;  /* 0x000000ffff0ea224 */ /* 0x000fe200078e0a0e */
[----:B------:R-:W-:Y:S01]  /*3d80*/  ISETP.GE.AND P2, PT, R10, RZ, PT ;  /* 0x000000ff0a00720c */ /* 0x000fe20003f46270 */
[----:B------:R-:W-:-:S03]  /*3d90*/  IMAD.HI.U32 R10, R8, R130, RZ ;  /* 0x00000082080a7227 */ /* 0x000fc600078e00ff */
[----:B------:R0:W-:Y:S01]  /*3da0*/  STL [R1+0x280], R14 ;  /* 0x0002800e01007387 */ /* 0x0001e20000100800 */
[----:B------:R-:W-:Y:S02]  /*3db0*/  IMAD.MOV R2, RZ, RZ, -R2 ;  /* 0x000000ffff027224 */ /* 0x000fe400078e0a02 */
[----:B------:R-:W-:Y:S02]  /*3dc0*/  IMAD.MOV R10, RZ, RZ, -R10 ;  /* 0x000000ffff0a7224 */ /* 0x000fe400078e0a0a */
[C---:B------:R-:W-:Y:S01]  /*3dd0*/  IMAD R133, R7.reuse, R2, R133 ;  /* 0x0000000207857224 */ /* 0x040fe200078e0285 */
[----:B------:R-:W-:Y:S01]  /*3de0*/  LOP3.LUT R2, R0, 0x3c, R9, 0xfe, !PT ;  /* 0x0000003c00027812 */ /* 0x000fe200078efe09 */
[----:B------:R-:W-:Y:S02]  /*3df0*/  IMAD.MOV.U32 R15, RZ, RZ, R4 ;  /* 0x000000ffff0f7224 */ /* 0x000fe400078e0004 */
[----:B------:R-:W-:Y:S01]  /*3e00*/  IMAD R130, R7, R10, R130 ;  /* 0x0000000a07827224 */ /* 0x000fe200078e0282 */
[----:B------:R-:W-:Y:S01]  /*3e10*/  IABS R10, R2 ;  /* 0x00000002000a7213 */ /* 0x000fe20000000000 */
[----:B0-----:R-:W-:-:S02]  /*3e20*/  IMAD.MOV.U32 R14, RZ, RZ, R6 ;  /* 0x000000ffff0e7224 */ /* 0x001fc400078e0006 */
[----:B------:R-:W-:Y:S01]  /*3e30*/  @!P1 IMAD.MOV R15, RZ, RZ, -R15 ;  /* 0x000000ffff0f9224 */ /* 0x000fe200078e0a0f */
[C---:B------:R-:W-:Y:S01]  /*3e40*/  ISETP.GT.U32.AND P1, PT, R7.reuse, R133, PT ;  /* 0x000000850700720c */ /* 0x040fe20003f24070 */
[----:B------:R-:W-:Y:S02]  /*3e50*/  @!P4 IMAD.IADD R132, R132, 0x1, -R7 ;  /* 0x000000018484c824 */ /* 0x000fe400078e0a07 */
[----:B------:R-:W-:Y:S01]  /*3e60*/  @!P3 IMAD.MOV R14, RZ, RZ, -R14 ;  /* 0x000000ffff0eb224 */ /* 0x000fe200078e0a0e */
[----:B------:R-:W-:Y:S01]  /*3e70*/  ISETP.GE.AND P3, PT, R2, RZ, PT ;  /* 0x000000ff0200720c */ /* 0x000fe20003f66270 */
[----:B------:R-:W-:Y:S01]  /*3e80*/  @!P6 IMAD.MOV R134, RZ, RZ, -R134 ;  /* 0x000000ffff86e224 */ /* 0x000fe200078e0a86 */
[C---:B------:R-:W-:Y:S01]  /*3e90*/  ISETP.GT.U32.AND P4, PT, R7.reuse, R132, PT ;  /* 0x000000840700720c */ /* 0x040fe20003f84070 */
[C---:B------:R-:W-:Y:S01]  /*3ea0*/  IMAD.HI.U32 R2, R8.reuse, R10, RZ ;  /* 0x0000000a08027227 */ /* 0x040fe200078e00ff */
[----:B------:R-:W-:Y:S01]  /*3eb0*/  ISETP.GT.U32.AND P6, PT, R7, R130, PT ;  /* 0x000000820700720c */ /* 0x000fe20003fc4070 */
[----:B------:R0:W-:Y:S02]  /*3ec0*/  STL [R1+0x284], R15 ;  /* 0x0002840f01007387 */ /* 0x0001e40000100800 */
[----:B------:R-:W-:-:S02]  /*3ed0*/  IMAD.HI.U32 R3, R8, R12, RZ ;  /* 0x0000000c08037227 */ /* 0x000fc400078e00ff */
[----:B------:R1:W-:Y:S02]  /*3ee0*/  STL [R1+0x288], R14 ;  /* 0x0002880e01007387 */ /* 0x0003e40000100800 */
[----:B------:R-:W-:-:S04]  /*3ef0*/  IMAD.HI.U32 R4, R8, R13, RZ ;  /* 0x0000000d08047227 */ /* 0x000fc800078e00ff */
[----:B------:R-:W-:Y:S01]  /*3f00*/  IMAD.MOV R2, RZ, RZ, -R2 ;  /* 0x000000ffff027224 */ /* 0x000fe200078e0a02 */
[----:B0-----:R-:W-:Y:S01]  /*3f10*/  IABS R15, R19 ;  /* 0x00000013000f7213 */ /* 0x001fe20000000000 */
[----:B------:R-:W-:Y:S02]  /*3f20*/  IMAD.MOV R3, RZ, RZ, -R3 ;  /* 0x000000ffff037224 */ /* 0x000fe400078e0a03 */
[----:B-1----:R-:W-:Y:S02]  /*3f30*/  IMAD.MOV R14, RZ, RZ, -R4 ;  /* 0x000000ffff0e7224 */ /* 0x002fe400078e0a04 */
[--C-:B------:R-:W-:Y:S02]  /*3f40*/  @!P1 IMAD.IADD R133, R133, 0x1, -R7.reuse ;  /* 0x0000000185859824 */ /* 0x100fe400078e0a07 */
[C---:B------:R-:W-:Y:S02]  /*3f50*/  IMAD R2, R7.reuse, R2, R10 ;  /* 0x0000000207027224 */ /* 0x040fe400078e020a */
[C---:B------:R-:W-:Y:S01]  /*3f60*/  IMAD R4, R7.reuse, R3, R12 ;  /* 0x0000000307047224 */ /* 0x040fe200078e020c */
[C---:B------:R-:W-:Y:S01]  /*3f70*/  ISETP.GT.U32.AND P1, PT, R7.reuse, R133, PT ;  /* 0x000000850700720c */ /* 0x040fe20003f24070 */
[--C-:B------:R-:W-:Y:S01]  /*3f80*/  @!P4 IMAD.IADD R132, R132, 0x1, -R7.reuse ;  /* 0x000000018484c824 */ /* 0x100fe200078e0a07 */
[C---:B------:R-:W-:Y:S01]  /*3f90*/  ISETP.GT.U32.AND P4, PT, R7.reuse, R2, PT ;  /* 0x000000020700720c */ /* 0x040fe20003f84070 */
[----:B------:R-:W-:Y:S01]  /*3fa0*/  @!P6 IMAD.IADD R130, R130, 0x1, -R7 ;  /* 0x000000018282e824 */ /* 0x000fe200078e0a07 */
[----:B------:R-:W-:Y:S01]  /*3fb0*/  ISETP.GT.U32.AND P6, PT, R7, R4, PT ;  /* 0x000000040700720c */ /* 0x000fe20003fc4070 */
[----:B------:R-:W-:-:S04]  /*3fc0*/  IMAD.HI.U32 R6, R8, R15, RZ ;  /* 0x0000000f08067227 */ /* 0x000fc800078e00ff */
[----:B------:R-:W-:Y:S02]  /*3fd0*/  IMAD.MOV R16, RZ, RZ, -R6 ;  /* 0x000000ffff107224 */ /* 0x000fe400078e0a06 */
[C---:B------:R-:W-:Y:S02]  /*3fe0*/  IMAD R6, R7.reuse, R14, R13 ;  /* 0x0000000e07067224 */ /* 0x040fe400078e020d */
[----:B------:R-:W-:Y:S01]  /*3ff0*/  IMAD R10, R7, R16, R15 ;  /* 0x00000010070a7224 */ /* 0x000fe200078e020f */
[C---:B------:R-:W-:Y:S01]  /*4000*/  LOP3.LUT R15, R0.reuse, 0x40, R9, 0xfe, !PT ;  /* 0x00000040000f7812 */ /* 0x040fe200078efe09 */
[----:B------:R-:W-:Y:S01]  /*4010*/  @!P1 IMAD.IADD R133, R133, 0x1, -R7 ;  /* 0x0000000185859824 */ /* 0x000fe200078e0a07 */
[----:B------:R-:W-:Y:S01]  /*4020*/  LOP3.LUT R16, R0, 0x41, R9, 0xfe, !PT ;  /* 0x0000004100107812 */ /* 0x000fe200078efe09 */
[--C-:B------:R-:W-:Y:S01]  /*4030*/  @!P4 IMAD.IADD R2, R2, 0x1, -R7.reuse ;  /* 0x000000010202c824 */ /* 0x100fe200078e0a07 */
[----:B------:R-:W-:Y:S01]  /*4040*/  IABS R129, R15 ;  /* 0x0000000f00817213 */ /* 0x000fe20000000000 */
[----:B------:R-:W-:Y:S01]  /*4050*/  @!P6 IMAD.IADD R4, R4, 0x1, -R7 ;  /* 0x000000010404e824 */ /* 0x000fe200078e0a07 */
[----:B------:R-:W-:Y:S01]  /*4060*/  IABS R128, R16 ;  /* 0x0000001000807213 */ /* 0x000fe20000000000 */
[----:B------:R-:W-:Y:S01]  /*4070*/  @!P2 IMAD.MOV R133, RZ, RZ, -R133 ;  /* 0x000000ffff85a224 */ /* 0x000fe200078e0a85 */
[C---:B------:R-:W-:Y:S01]  /*4080*/  ISETP.GT.U32.AND P4, PT, R7.reuse, R130, PT ;  /* 0x000000820700720c */ /* 0x040fe20003f84070 */
[----:B------:R-:W-:Y:S01]  /*4090*/  IMAD.HI.U32 R3, R8, R129, RZ ;  /* 0x0000008108037227 */ /* 0x000fe200078e00ff */
[----:B------:R-:W-:-:S02]  /*40a0*/  ISETP.GT.U32.AND P2, PT, R7, R2, PT ;  /* 0x000000020700720c */ /* 0x000fc40003f44070 */
[----:B------:R-:W-:Y:S01]  /*40b0*/  ISETP.GT.U32.AND P6, PT, R7, R4, PT ;  /* 0x000000040700720c */ /* 0x000fe20003fc4070 */
[----:B------:R-:W-:Y:S01]  /*40c0*/  IMAD.HI.U32 R12, R8, R128, RZ ;  /* 0x00000080080c7227 */ /* 0x000fe200078e00ff */
[----:B------:R-:W-:Y:S02]  /*40d0*/  ISETP.GE.AND P1, PT, R17, RZ, PT ;  /* 0x000000ff1100720c */ /* 0x000fe40003f26270 */
[----:B------:R-:W-:Y:S01]  /*40e0*/  LOP3.LUT R17, R0, 0x42, R9, 0xfe, !PT ;  /* 0x0000004200117812 */ /* 0x000fe200078efe09 */
[----:B------:R-:W-:Y:S02]  /*40f0*/  IMAD.MOV R14, RZ, RZ, -R3 ;  /* 0x000000ffff0e7224 */ /* 0x000fe400078e0a03 */
[----:B------:R-:W-:Y:S01]  /*4100*/  IMAD.MOV R13, RZ, RZ, -R12 ;  /* 0x000000ffff0d7224 */ /* 0x000fe200078e0a0c */
[----:B------:R-:W-:Y:S01]  /*4110*/  IABS R126, R17 ;  /* 0x00000011007e7213 */ /* 0x000fe20000000000 */
[----:B------:R-:W-:Y:S01]  /*4120*/  @!P0 IMAD.MOV R132, RZ, RZ, -R132 ;  /* 0x000000ffff848224 */ /* 0x000fe200078e0a84 */
[C---:B------:R-:W-:Y:S01]  /*4130*/  ISETP.GT.U32.AND P0, PT, R7.reuse, R6, PT ;  /* 0x000000060700720c */ /* 0x040fe20003f04070 */
[----:B------:R-:W-:Y:S01]  /*4140*/  @!P4 IMAD.IADD R130, R130, 0x1, -R7 ;  /* 0x000000018282c824 */ /* 0x000fe200078e0a07 */
[C---:B------:R-:W-:Y:S01]  /*4150*/  ISETP.GT.U32.AND P4, PT, R7.reuse, R10, PT ;  /* 0x0000000a0700720c */ /* 0x040fe20003f84070 */
[C---:B------:R-:W-:Y:S01]  /*4160*/  IMAD R129, R7.reuse, R14, R129 ;  /* 0x0000000e07817224 */ /* 0x040fe200078e0281 */
[C-C-:B------:R-:W-:Y:S01]  /*4170*/  LOP3.LUT R14, R0.reuse, 0x45, R9.reuse, 0xfe, !PT ;  /* 0x00000045000e7812 */ /* 0x140fe200078efe09 */
[C---:B------:R-:W-:Y:S01]  /*4180*/  IMAD R128, R7.reuse, R13, R128 ;  /* 0x0000000d07807224 */ /* 0x040fe200078e0280 */
[----:B------:R-:W-:Y:S01]  /*4190*/  LOP3.LUT R13, R0, 0x44, R9, 0xfe, !PT ;  /* 0x00000044000d7812 */ /* 0x000fe200078efe09 */
[--C-:B------:R-:W-:Y:S01]  /*41a0*/  @!P2 IMAD.IADD R2, R2, 0x1, -R7.reuse ;  /* 0x000000010202a824 */ /* 0x100fe200078e0a07 */
[C---:B------:R-:W-:Y:S01]  /*41b0*/  ISETP.GT.U32.AND P2, PT, R7.reuse, R129, PT ;  /* 0x000000810700720c */ /* 0x040fe20003f44070 */
[----:B------:R-:W-:Y:S01]  /*41c0*/  @!P6 IMAD.IADD R4, R4, 0x1, -R7 ;  /* 0x000000010404e824 */ /* 0x000fe200078e0a07 */
[----:B------:R-:W-:Y:S01]  /*41d0*/  ISETP.GT.U32.AND P6, PT, R7, R128, PT ;  /* 0x000000800700720c */ /* 0x000fe20003fc4070 */
[----:B------:R-:W-:-:S04]  /*41e0*/  IMAD.HI.U32 R12, R8, R125, RZ ;  /* 0x0000007d080c7227 */ /* 0x000fc800078e00ff */
[--C-:B------:R-:W-:Y:S01]  /*41f0*/  @!P0 IMAD.IADD R6, R6, 0x1, -R7.reuse ;  /* 0x0000000106068824 */ /* 0x100fe200078e0a07 */
[----:B------:R-:W-:Y:S01]  /*4200*/  ISETP.GE.AND P0, PT, R18, RZ, PT ;  /* 0x000000ff1200720c */ /* 0x000fe20003f06270 */
[--C-:B------:R-:W-:Y:S01]  /*4210*/  @!P4 IMAD.IADD R10, R10, 0x1, -R7.reuse ;  /* 0x000000010a0ac824 */ /* 0x100fe200078e0a07 */
[----:B------:R-:W-:Y:S01]  /*4220*/  ISETP.GE.AND P4, PT, R19, RZ, PT ;  /* 0x000000ff1300720c */ /* 0x000fe20003f86270 */
[----:B------:R-:W-:Y:S02]  /*4230*/  @!P5 IMAD.MOV R130, RZ, RZ, -R130 ;  /* 0x000000ffff82d224 */ /* 0x000fe400078e0a82 */
[--C-:B------:R-:W-:Y:S01]  /*4240*/  @!P2 IMAD.IADD R129, R129, 0x1, -R7.reuse ;  /* 0x000000018181a824 */ /* 0x100fe200078e0a07 */
[C---:B------:R-:W-:Y:S01]  /*4250*/  ISETP.GT.U32.AND P2, PT, R7.reuse, R6, PT ;  /* 0x000000060700720c */ /* 0x040fe20003f44070 */
[----:B------:R-:W-:Y:S01]  /*4260*/  @!P6 IMAD.IADD R128, R128, 0x1, -R7 ;  /* 0x000000018080e824 */ /* 0x000fe200078e0a07 */
[C---:B------:R-:W-:Y:S01]  /*4270*/  ISETP.GT.U32.AND P6, PT, R7.reuse, R10, PT ;  /* 0x0000000a0700720c */ /* 0x040fe20003fc4070 */
[----:B------:R-:W-:Y:S01]  /*4280*/  IMAD.MOV.U32 R21, RZ, RZ, R2 ;  /* 0x000000ffff157224 */ /* 0x000fe200078e0002 */
[----:B------:R-:W-:Y:S01]  /*4290*/  ISETP.GT.U32.AND P5, PT, R7, R129, PT ;  /* 0x000000810700720c */ /* 0x000fe20003fa4070 */
[----:B------:R-:W-:-:S02]  /*42a0*/  IMAD.MOV R12, RZ, RZ, -R12 ;  /* 0x000000ffff0c7224 */ /* 0x000fc400078e0a0c */
[----:B------:R-:W-:Y:S01]  /*42b0*/  IMAD.MOV.U32 R2, RZ, RZ, R4 ;  /* 0x000000ffff027224 */ /* 0x000fe200078e0004 */
[----:B------:R-:W-:Y:S01]  /*42c0*/  IABS R4, R13 ;  /* 0x0000000d00047213 */ /* 0x000fe20000000000 */
[----:B------:R-:W-:Y:S01]  /*42d0*/  @!P3 IMAD.MOV R21, RZ, RZ, -R21 ;  /* 0x000000ffff15b224 */ /* 0x000fe200078e0a15 */
[C---:B------:R-:W-:Y:S01]  /*42e0*/  ISETP.GT.U32.AND P3, PT, R7.reuse, R128, PT ;  /* 0x000000800700720c */ /* 0x040fe20003f64070 */
[----:B------:R-:W-:Y:S01]  /*42f0*/  IMAD R125, R7, R12, R125 ;  /* 0x0000000c077d7224 */ /* 0x000fe200078e027d */
[----:B------:R-:W-:Y:S01]  /*4300*/  IABS R12, R14 ;  /* 0x0000000e000c7213 */ /* 0x000fe20000000000 */
[----:B------:R-:W-:Y:S01]  /*4310*/  @!P1 IMAD.MOV R2, RZ, RZ, -R2 ;  /* 0x000000ffff029224 */ /* 0x000fe200078e0a02 */
[----:B------:R0:W-:Y:S01]  /*4320*/  STL [R1+0x2ac], R21 ;  /* 0x0002ac1501007387 */ /* 0x0001e20000100800 */
[----:B------:R-:W-:-:S03]  /*4330*/  IMAD.HI.U32 R3, R8, R126, RZ ;  /* 0x0000007e08037227 */ /* 0x000fc600078e00ff */
[----:B------:R1:W-:Y:S01]  /*4340*/  STL [R1+0x2b0], R2 ;  /* 0x0002b00201007387 */ /* 0x0003e20000100800 */
[--C-:B------:R-:W-:Y:S01]  /*4350*/  @!P2 IMAD.IADD R6, R6, 0x1, -R7.reuse ;  /* 0x000000010606a824 */ /* 0x100fe200078e0a07 */
[----:B------:R-:W-:Y:S01]  /*4360*/  ISETP.GE.AND P2, PT, R15, RZ, PT ;  /* 0x000000ff0f00720c */ /* 0x000fe20003f46270 */
[----:B------:R-:W-:Y:S01]  /*4370*/  @!P6 IMAD.IADD R10, R10, 0x1, -R7 ;  /* 0x000000010a0ae824 */ /* 0x000fe200078e0a07 */
[----:B------:R-:W-:Y:S01]  /*4380*/  ISETP.GT.U32.AND P6, PT, R7, R125, PT ;  /* 0x0000007d0700720c */ /* 0x000fe20003fc4070 */
[----:B------:R-:W-:Y:S01]  /*4390*/  IMAD.MOV R3, RZ, RZ, -R3 ;  /* 0x000000ffff037224 */ /* 0x000fe200078e0a03 */
[----:B0-----:R-:W-:Y:S01]  /*43a0*/  LOP3.LUT R21, R0, 0x6c, R9, 0xfe, !PT ;  /* 0x0000006c00157812 */ /* 0x001fe200078efe09 */
[----:B------:R-:W-:Y:S01]  /*43b0*/  @!P5 IMAD.IADD R129, R129, 0x1, -R7 ;  /* 0x000000018181d824 */ /* 0x000fe200078e0a07 */
[----:B------:R-:W-:Y:S01]  /*43c0*/  ISETP.GE.AND P5, PT, R16, RZ, PT ;  /* 0x000000ff1000720c */ /* 0x000fe20003fa6270 */
[----:B------:R-:W-:Y:S02]  /*43d0*/  IMAD R126, R7, R3, R126 ;  /* 0x00000003077e7224 */ /* 0x000fe400078e027e */
[----:B-1----:R-:W-:-:S03]  /*43e0*/  IMAD.HI.U32 R2, R8, R4, RZ ;  /* 0x0000000408027227 */ /* 0x002fc600078e00ff */
[----:B------:R-:W-:Y:S01]  /*43f0*/  ISETP.GT.U32.AND P1, PT, R7, R126, PT ;  /* 0x0000007e0700720c */ /* 0x000fe20003f24070 */
[----:B------:R-:W-:-:S04]  /*4400*/  IMAD.HI.U32 R3, R8, R12, RZ ;  /* 0x0000000c08037227 */ /* 0x000fc800078e00ff */
[----:B------:R-:W-:Y:S02]  /*4410*/  IMAD.MOV R2, RZ, RZ, -R2 ;  /* 0x000000ffff027224 */ /* 0x000fe400078e0a02 */
[----:B------:R-:W-:Y:S02]  /*4420*/  IMAD.MOV R3, RZ, RZ, -R3 ;  /* 0x000000ffff037224 */ /* 0x000fe400078e0a03 */
[----:B------:R-:W-:Y:S02]  /*4430*/  IMAD R2, R7, R2, R4 ;  /* 0x0000000207027224 */ /* 0x000fe400078e0204 */
[----:B------:R-:W-:Y:S01]  /*4440*/  @!P3 IMAD.IADD R128, R128, 0x1, -R7 ;  /* 0x000000018080b824 */ /* 0x000fe200078e0a07 */
[----:B------:R-:W-:Y:S01]  /*4450*/  ISETP.GE.AND P3, PT, R17, RZ, PT ;  /* 0x000000ff1100720c */ /* 0x000fe20003f66270 */
[----:B------:R-:W-:Y:S01]  /*4460*/  IMAD.MOV.U32 R18, RZ, RZ, R10 ;  /* 0x000000ffff127224 */ /* 0x000fe200078e000a */
[C---:B------:R-:W-:Y:S01]  /*4470*/  LOP3.LUT R17, R0.reuse, 0x4f, R9, 0xfe, !PT ;  /* 0x0000004f00117812 */ /* 0x040fe200078efe09 */
[----:B------:R-:W-:Y:S01]  /*4480*/  @!P6 IMAD.IADD R125, R125, 0x1, -R7 ;  /* 0x000000017d7de824 */ /* 0x000fe200078e0a07 */
[----:B------:R-:W-:Y:S01]  /*4490*/  ISETP.GE.AND P6, PT, R13, RZ, PT ;  /* 0x000000ff0d00720c */ /* 0x000fe20003fc6270 */
[C---:B------:R-:W-:Y:S01]  /*44a0*/  IMAD R4, R7.reuse, R3, R12 ;  /* 0x0000000307047224 */ /* 0x040fe200078e020c */
[C---:B------:R-:W-:Y:S01]  /*44b0*/  LOP3.LUT R3, R0.reuse, 0x46, R9, 0xfe, !PT ;  /* 0x0000004600037812 */ /* 0x040fe200078efe09 */
[----:B------:R-:W-:Y:S01]  /*44c0*/  @!P2 IMAD.MOV R129, RZ, RZ, -R129 ;  /* 0x000000ffff81a224 */ /* 0x000fe200078e0a81 */
[C---:B------:R-:W-:Y:S01]  /*44d0*/  ISETP.GT.U32.AND P2, PT, R7.reuse, R2, PT ;  /* 0x000000020700720c */ /* 0x040fe20003f44070 */
[----:B------:R-:W-:Y:S01]  /*44e0*/  @!P4 IMAD.MOV R18, RZ, RZ, -R18 ;  /* 0x000000ffff12c224 */ /* 0x000fe200078e0a12 */
[C---:B------:R-:W-:Y:S01]  /*44f0*/  ISETP.GT.U32.AND P4, PT, R7.reuse, R125, PT ;  /* 0x0000007d0700720c */ /* 0x040fe20003f84070 */
[----:B------:R-:W-:Y:S01]  /*4500*/  @!P5 IMAD.MOV R128, RZ, RZ, -R128 ;  /* 0x000000ffff80d224 */ /* 0x000fe200078e0a80 */
[----:B------:R-:W-:Y:S01]  /*4510*/  ISETP.GT.U32.AND P5, PT, R7, R4, PT ;  /* 0x000000040700720c */ /* 0x000fe20003fa4070 */
[----:B------:R-:W-:Y:S01]  /*4520*/  IMAD.MOV.U32 R19, RZ, RZ, R6 ;  /* 0x000000ffff137224 */ /* 0x000fe200078e0006 */
[----:B------:R-:W-:Y:S01]  /*4530*/  LOP3.LUT R6, R0, 0x47, R9, 0xfe, !PT ;  /* 0x0000004700067812 */ /* 0x000fe200078efe09 */
[----:B------:R-:W-:Y:S01]  /*4540*/  @!P1 IMAD.IADD R126, R126, 0x1, -R7 ;  /* 0x000000017e7e9824 */ /* 0x000fe200078e0a07 */
[----:B------:R-:W-:Y:S01]  /*4550*/  IABS R10, R3 ;  /* 0x00000003000a7213 */ /* 0x000fe20000000000 */
[----:B------:R-:W-:Y:S01]  /*4560*/  @!P0 IMAD.MOV R19, RZ, RZ, -R19 ;  /* 0x000000ffff138224 */ /* 0x000fe200078e0a13 */
[----:B------:R-:W-:-:S02]  /*4570*/  IABS R12, R6 ;  /* 0x00000006000c7213 */ /* 0x000fc40000000000 */
[----:B------:R-:W-:Y:S01]  /*4580*/  ISETP.GT.U32.AND P0, PT, R7, R126, PT ;  /* 0x0000007e0700720c */ /* 0x000fe20003f04070 */
[--C-:B------:R-:W-:Y:S01]  /*4590*/  @!P2 IMAD.IADD R2, R2, 0x1, -R7.reuse ;  /* 0x000000010202a824 */ /* 0x100fe200078e0a07 */
[----:B------:R-:W-:Y:S01]  /*45a0*/  ISETP.GE.AND P2, PT, R6, RZ, PT ;  /* 0x000000ff0600720c */ /* 0x000fe20003f46270 */
[--C-:B------:R-:W-:Y:S01]  /*45b0*/  @!P4 IMAD.IADD R125, R125, 0x1, -R7.reuse ;  /* 0x000000017d7dc824 */ /* 0x100fe200078e0a07 */
[----:B------:R-:W-:Y:S01]  /*45c0*/  ISETP.GE.AND P4, PT, R3, RZ, PT ;  /* 0x000000ff0300720c */ /* 0x000fe20003f86270 */
[----:B------:R-:W-:Y:S01]  /*45d0*/  @!P5 IMAD.IADD R4, R4, 0x1, -R7 ;  /* 0x000000010404d824 */ /* 0x000fe200078e0a07 */
[----:B------:R-:W-:Y:S01]  /*45e0*/  ISETP.GT.U32.AND P5, PT, R7, R2, PT ;  /* 0x000000020700720c */ /* 0x000fe20003fa4070 */
[----:B------:R-:W-:Y:S01]  /*45f0*/  IMAD.HI.U32 R3, R8, R10, RZ ;  /* 0x0000000a08037227 */ /* 0x000fe200078e00ff */
[----:B------:R-:W-:Y:S01]  /*4600*/  ISETP.GE.AND P1, PT, R20, RZ, PT ;  /* 0x000000ff1400720c */ /* 0x000fe20003f26270 */
[----:B------:R-:W-:Y:S01]  /*4610*/  STL [R1+0x2b4], R19 ;  /* 0x0002b41301007387 */ /* 0x000fe20000100800 */
[----:B------:R-:W-:Y:S01]  /*4620*/  LOP3.LUT R20, R0, 0x6b, R9, 0xfe, !PT ;  /* 0x0000006b00147812 */ /* 0x000fe200078efe09 */
[----:B------:R-:W-:-:S02]  /*4630*/  IMAD.HI.U32 R6, R8, R12, RZ ;  /* 0x0000000c08067227 */ /* 0x000fc400078e00ff */
[----:B------:R-:W-:Y:S01]  /*4640*/  STL [R1+0x2b8], R18 ;  /* 0x0002b81201007387 */ /* 0x000fe20000100800 */
[----:B------:R-:W-:Y:S01]  /*4650*/  IABS R105, R20 ;  /* 0x0000001400697213 */ /* 0x000fe20000000000 */
[----:B------:R-:W-:Y:S02]  /*4660*/  IMAD.MOV R3, RZ, RZ, -R3 ;  /* 0x000000ffff037224 */ /* 0x000fe400078e0a03 */
[----:B------:R-:W-:Y:S02]  /*4670*/  IMAD.MOV R13, RZ, RZ, -R6 ;  /* 0x000000ffff0d7224 */ /* 0x000fe400078e0a06 */
[C---:B------:R-:W-:Y:S01]  /*4680*/  IMAD R6, R7.reuse, R3, R10 ;  /* 0x0000000307067224 */ /* 0x040fe200078e020a */
[----:B------:R-:W-:Y:S01]  /*4690*/  LOP3.LUT R3, R0, 0x49, R9, 0xfe, !PT ;  /* 0x0000004900037812 */ /* 0x000fe200078efe09 */
[--C-:B------:R-:W-:Y:S01]  /*46a0*/  @!P0 IMAD.IADD R126, R126, 0x1, -R7.reuse ;  /* 0x000000017e7e8824 */ /* 0x100fe200078e0a07 */
[----:B------:R-:W-:Y:S01]  /*46b0*/  ISETP.GE.AND P0, PT, R14, RZ, PT ;  /* 0x000000ff0e00720c */ /* 0x000fe20003f06270 */
[----:B------:R-:W-:Y:S01]  /*46c0*/  @!P5 IMAD.IADD R2, R2, 0x1, -R7 ;  /* 0x000000010202d824 */ /* 0x000fe200078e0a07 */
[C---:B------:R-:W-:Y:S01]  /*46d0*/  ISETP.GT.U32.AND P5, PT, R7.reuse, R6, PT ;  /* 0x000000060700720c */ /* 0x040fe20003fa4070 */
[----:B------:R-:W-:Y:S01]  /*46e0*/  @!P3 IMAD.MOV R126, RZ, RZ, -R126 ;  /* 0x000000ffff7eb224 */ /* 0x000fe200078e0a7e */
[C---:B------:R-:W-:Y:S01]  /*46f0*/  ISETP.GT.U32.AND P3, PT, R7.reuse, R4, PT ;  /* 0x000000040700720c */ /* 0x040fe20003f64070 */
[C---:B------:R-:W-:Y:S01]  /*4700*/  IMAD R10, R7.reuse, R13, R12 ;  /* 0x0000000d070a7224 */ /* 0x040fe200078e020c */
[----:B------:R-:W-:Y:S01]  /*4710*/  LOP3.LUT R14, R0, 0x48, R9, 0xfe, !PT ;  /* 0x00000048000e7812 */ /* 0x000fe200078efe09 */
[----:B------:R-:W-:Y:S01]  /*4720*/  IMAD.MOV.U32 R16, RZ, RZ, R2 ;  /* 0x000000ffff107224 */ /* 0x000fe200078e0002 */
[----:B------:R-:W-:Y:S01]  /*4730*/  IABS R122, R3 ;  /* 0x00000003007a7213 */ /* 0x000fe20000000000 */
[----:B------:R-:W-:Y:S01]  /*4740*/  @!P1 IMAD.MOV R125, RZ, RZ, -R125 ;  /* 0x000000ffff7d9224 */ /* 0x000fe200078e0a7d */
[----:B------:R-:W-:Y:S01]  /*4750*/  IABS R124, R14 ;  /* 0x0000000e007c7213 */ /* 0x000fe20000000000 */
[----:B------:R-:W-:Y:S01]  /*4760*/  @!P6 IMAD.MOV R16, RZ, RZ, -R16 ;  /* 0x000000ffff10e224 */ /* 0x000fe200078e0a10 */
[----:B------:R-:W-:Y:S01]  /*4770*/  ISETP.GT.U32.AND P6, PT, R7, R10, PT ;  /* 0x0000000a0700720c */ /* 0x000fe20003fc4070 */
[----:B------:R-:W-:Y:S01]  /*4780*/  IMAD.HI.U32 R2, R8, R122, RZ ;  /* 0x0000007a08027227 */ /* 0x000fe200078e00ff */
[----:B------:R-:W-:-:S02]  /*4790*/  LOP3.LUT R12, R0, 0x4a, R9, 0xfe, !PT ;  /* 0x0000004a000c7812 */ /* 0x000fc400078efe09 */
[----:B------:R-:W-:Y:S01]  /*47a0*/  LOP3.LUT R13, R0, 0x4b, R9, 0xfe, !PT ;  /* 0x0000004b000d7812 */ /* 0x000fe200078efe09 */
[--C-:B------:R-:W-:Y:S01]  /*47b0*/  @!P5 IMAD.IADD R6, R6, 0x1, -R7.reuse ;  /* 0x000000010606d824 */ /* 0x100fe200078e0a07 */
[----:B------:R-:W-:Y:S01]  /*47c0*/  IABS R121, R12 ;  /* 0x0000000c00797213 */ /* 0x000fe20000000000 */
[----:B------:R-:W-:Y:S01]  /*47d0*/  @!P3 IMAD.IADD R4, R4, 0x1, -R7 ;  /* 0x000000010404b824 */ /* 0x000fe200078e0a07 */
[----:B------:R-:W-:Y:S01]  /*47e0*/  ISETP.GE.AND P3, PT, R3, RZ, PT ;  /* 0x000000ff0300720c */ /* 0x000fe20003f66270 */
[----:B------:R-:W-:Y:S01]  /*47f0*/  IMAD.HI.U32 R3, R8, R124, RZ ;  /* 0x0000007c08037227 */ /* 0x000fe200078e00ff */
[----:B------:R-:W-:Y:S01]  /*4800*/  ISETP.GT.U32.AND P5, PT, R7, R6, PT ;  /* 0x000000060700720c */ /* 0x000fe20003fa4070 */
[----:B------:R0:W-:Y:S01]  /*4810*/  STL [R1+0x2bc], R16 ;  /* 0x0002bc1001007387 */ /* 0x0001e20000100800 */
[----:B------:R-:W-:Y:S01]  /*4820*/  IABS R120, R13 ;  /* 0x0000000d00787213 */ /* 0x000fe20000000000 */
[----:B------:R-:W-:Y:S01]  /*4830*/  IMAD.MOV R3, RZ, RZ, -R3 ;  /* 0x000000ffff037224 */ /* 0x000fe200078e0a03 */
[----:B------:R-:W-:Y:S01]  /*4840*/  ISETP.GE.AND P1, PT, R14, RZ, PT ;  /* 0x000000ff0e00720c */ /* 0x000fe20003f26270 */
[----:B------:R-:W-:Y:S01]  /*4850*/  @!P6 IMAD.IADD R10, R10, 0x1, -R7 ;  /* 0x000000010a0ae824 */ /* 0x000fe200078e0a07 */
[----:B------:R-:W-:Y:S01]  /*4860*/  LOP3.LUT R14, R0, 0x4c, R9, 0xfe, !PT ;  /* 0x0000004c000e7812 */ /* 0x000fe200078efe09 */
[----:B------:R-:W-:-:S02]  /*4870*/  IMAD.MOV R2, RZ, RZ, -R2 ;  /* 0x000000ffff027224 */ /* 0x000fc400078e0a02 */
[C---:B------:R-:W-:Y:S01]  /*4880*/  IMAD R124, R7.reuse, R3, R124 ;  /* 0x00000003077c7224 */ /* 0x040fe200078e027c */
[C---:B------:R-:W-:Y:S01]  /*4890*/  ISETP.GT.U32.AND P6, PT, R7.reuse, R10, PT ;  /* 0x0000000a0700720c */ /* 0x040fe20003fc4070 */
[----:B------:R-:W-:Y:S01]  /*48a0*/  IMAD R122, R7, R2, R122 ;  /* 0x00000002077a7224 */ /* 0x000fe200078e027a */
[----:B0-----:R-:W-:Y:S01]  /*48b0*/  LOP3.LUT R16, R0, 0x4e, R9, 0xfe, !PT ;  /* 0x0000004e00107812 */ /* 0x001fe200078efe09 */
[----:B------:R-:W-:-:S04]  /*48c0*/  IMAD.HI.U32 R2, R8, R121, RZ ;  /* 0x0000007908027227 */ /* 0x000fc800078e00ff */
[----:B------:R-:W-:Y:S01]  /*48d0*/  @!P5 IMAD.IADD R6, R6, 0x1, -R7 ;  /* 0x000000010606d824 */ /* 0x000fe200078e0a07 */
[----:B------:R-:W-:Y:S01]  /*48e0*/  ISETP.GT.U32.AND P5, PT, R7, R124, PT ;  /* 0x0000007c0700720c */ /* 0x000fe20003fa4070 */
[----:B------:R-:W-:Y:S01]  /*48f0*/  IMAD.MOV.U32 R15, RZ, RZ, R4 ;  /* 0x000000ffff0f7224 */ /* 0x000fe200078e0004 */
[----:B------:R-:W-:Y:S01]  /*4900*/  IABS R4, R14 ;  /* 0x0000000e00047213 */ /* 0x000fe20000000000 */
[----:B------:R-:W-:-:S04]  /*4910*/  IMAD.HI.U32 R3, R8, R120, RZ ;  /* 0x0000007808037227 */ /* 0x000fc800078e00ff */
[----:B------:R-:W-:Y:S02]  /*4920*/  IMAD.MOV R2, RZ, RZ, -R2 ;  /* 0x000000ffff027224 */ /* 0x000fe400078e0a02 */
[----:B------:R-:W-:Y:S01]  /*4930*/  @!P0 IMAD.MOV R15, RZ, RZ, -R15 ;  /* 0x000000ffff0f8224 */ /* 0x000fe200078e0a0f */
[----:B------:R-:W-:Y:S01]  /*4940*/  ISETP.GE.AND P0, PT, R12, RZ, PT ;  /* 0x000000ff0c00720c */ /* 0x000fe20003f06270 */
[----:B------:R-:W-:Y:S01]  /*4950*/  IMAD.MOV R3, RZ, RZ, -R3 ;  /* 0x000000ffff037224 */ /* 0x000fe200078e0a03 */
[----:B------:R-:W-:Y:S01]  /*4960*/  IABS R12, R17 ;  /* 0x00000011000c7213 */ /* 0x000fe20000000000 */
[C---:B------:R-:W-:Y:S01]  /*4970*/  IMAD R121, R7.reuse, R2, R121 ;  /* 0x0000000207797224 */ /* 0x040fe200078e0279 */
[----:B------:R0:W-:Y:S01]  /*4980*/  STL [R1+0x2c0], R15 ;  /* 0x0002c00f01007387 */ /* 0x0001e20000100800 */
[C---:B------:R-:W-:Y:S02]  /*4990*/  IMAD R120, R7.reuse, R3, R120 ;  /* 0x0000000307787224 */ /* 0x040fe400078e0278 */
[--C-:B------:R-:W-:Y:S01]  /*49a0*/  @!P6 IMAD.IADD R10, R10, 0x1, -R7.reuse ;  /* 0x000000010a0ae824 */ /* 0x100fe200078e0a07 */
[C---:B------:R-:W-:Y:S01]  /*49b0*/  ISETP.GT.U32.AND P6, PT, R7.reuse, R121, PT ;  /* 0x000000790700720c */ /* 0x040fe20003fc4070 */
[----:B------:R-:W-:Y:S01]  /*49c0*/  @!P5 IMAD.IADD R124, R124, 0x1, -R7 ;  /* 0x000000017c7cd824 */ /* 0x000fe200078e0a07 */
[----:B------:R-:W-:Y:S01]  /*49d0*/  ISETP.GT.U32.AND P5, PT, R7, R120, PT ;  /* 0x000000780700720c */ /* 0x000fe20003fa4070 */
[----:B------:R-:W-:-:S04]  /*49e0*/  IMAD.HI.U32 R2, R8, R4, RZ ;  /* 0x0000000408027227 */ /* 0x000fc800078e00ff */
[----:B0-----:R-:W-:Y:S01]  /*49f0*/  IMAD.MOV.U32 R15, RZ, RZ, R6 ;  /* 0x000000ffff0f7224 */ /* 0x001fe200078e0006 */
[----:B------:R-:W-:Y:S01]  /*4a00*/  IABS R6, R16 ;  /* 0x0000001000067213 */ /* 0x000fe20000000000 */
[----:B------:R-:W-:Y:S02]  /*4a10*/  IMAD.MOV R2, RZ, RZ, -R2 ;  /* 0x000000ffff027224 */ /* 0x000fe400078e0a02 */
[----:B------:R-:W-:Y:S01]  /*4a20*/  @!P4 IMAD.MOV R15, RZ, RZ, -R15 ;  /* 0x000000ffff0fc224 */ /* 0x000fe200078e0a0f */
[C---:B------:R-:W-:Y:S01]  /*4a30*/  ISETP.GT.U32.AND P4, PT, R7.reuse, R122, PT ;  /* 0x0000007a0700720c */ /* 0x040fe20003f84070 */
[----:B------:R-:W-:Y:S02]  /*4a40*/  IMAD R2, R7, R2, R4 ;  /* 0x0000000207027224 */ /* 0x000fe400078e0204 */
[--C-:B------:R-:W-:Y:S01]  /*4a50*/  @!P6 IMAD.IADD R121, R121, 0x1, -R7.reuse ;  /* 0x000000017979e824 */ /* 0x100fe200078e0a07 */
[----:B------:R0:W-:Y:S01]  /*4a60*/  STL [R1+0x2c4], R15 ;  /* 0x0002c40f01007387 */ /* 0x0001e20000100800 */
[----:B------:R-:W-:-:S02]  /*4a70*/  @!P5 IMAD.IADD R120, R120, 0x1, -R7 ;  /* 0x000000017878d824 */ /* 0x000fc400078e0a07 */
[----:B------:R-:W-:Y:S01]  /*4a80*/  IMAD.MOV.U32 R18, RZ, RZ, R10 ;  /* 0x000000ffff127224 */ /* 0x000fe200078e000a */
[C---:B------:R-:W-:Y:S01]  /*4a90*/  ISETP.GT.U32.AND P5, PT, R7.reuse, R121, PT ;  /* 0x000000790700720c */ /* 0x040fe20003fa4070 */
[----:B------:R-:W-:Y:S02]  /*4aa0*/  IMAD.MOV.U32 R10, RZ, RZ, R6 ;  /* 0x000000ffff0a7224 */ /* 0x000fe400078e0006 */
[----:B------:R-:W-:Y:S01]  /*4ab0*/  @!P2 IMAD.MOV R18, RZ, RZ, -R18 ;  /* 0x000000ffff12a224 */ /* 0x000fe200078e0a12 */
[C---:B------:R-:W-:Y:S01]  /*4ac0*/  ISETP.GT.U32.AND P2, PT, R7.reuse, R120, PT ;  /* 0x000000780700720c */ /* 0x040fe20003f44070 */
[----:B------:R-:W-:Y:S01]  /*4ad0*/  @!P4 IMAD.IADD R122, R122, 0x1, -R7 ;  /* 0x000000017a7ac824 */ /* 0x000fe200078e0a07 */
[----:B0-----:R-:W-:Y:S01]  /*4ae0*/  LOP3.LUT R15, R0, 0x4d, R9, 0xfe, !PT ;  /* 0x0000004d000f7812 */ /* 0x001fe200078efe09 */
[----:B------:R-:W-:Y:S01]  /*4af0*/  IMAD.HI.U32 R6, R8, R12, RZ ;  /* 0x0000000c08067227 */ /* 0x000fe200078e00ff */
[----:B------:R-:W-:Y:S01]  /*4b00*/  ISETP.GT.U32.AND P4, PT, R7, R124, PT ;  /* 0x0000007c0700720c */ /* 0x000fe20003f84070 */
[----:B------:R0:W-:Y:S01]  /*4b10*/  STL [R1+0x2c8], R18 ;  /* 0x0002c81201007387 */ /* 0x0001e20000100800 */
[----:B------:R-:W-:-:S02]  /*4b20*/  IABS R4, R15 ;  /* 0x0000000f00047213 */ /* 0x000fc40000000000 */
[----:B------:R-:W-:Y:S01]  /*4b30*/  ISETP.GT.U32.AND P6, PT, R7, R122, PT ;  /* 0x0000007a0700720c */ /* 0x000fe20003fc4070 */
[----:B------:R-:W-:Y:S02]  /*4b40*/  @!P5 IMAD.IADD R121, R121, 0x1, -R7 ;  /* 0x000000017979d824 */ /* 0x000fe400078e0a07 */
[----:B------:R-:W-:-:S04]  /*4b50*/  IMAD.HI.U32 R3, R8, R4, RZ ;  /* 0x0000000408037227 */ /* 0x000fc800078e00ff */
[----:B------:R-:W-:Y:S01]  /*4b60*/  IMAD.MOV R3, RZ, RZ, -R3 ;  /* 0x000000ffff037224 */ /* 0x000fe200078e0a03 */
[----:B0-----:R-:W-:Y:S01]  /*4b70*/  LOP3.LUT R18, R0, 0x50, R9, 0xfe, !PT ;  /* 0x0000005000127812 */ /* 0x001fe200078efe09 */
[----:B------:R-:W-:Y:S01]  /*4b80*/  @!P4 IMAD.IADD R124, R124, 0x1, -R7 ;  /* 0x000000017c7cc824 */ /* 0x000fe200078e0a07 */
[C---:B------:R-:W-:Y:S01]  /*4b90*/  ISETP.GT.U32.AND P4, PT, R7.reuse, R2, PT ;  /* 0x000000020700720c */ /* 0x040fe20003f84070 */
[----:B------:R-:W-:Y:S01]  /*4ba0*/  IMAD R4, R7, R3, R4 ;  /* 0x0000000307047224 */ /* 0x000fe200078e0204 */
[----:B------:R-:W-:Y:S01]  /*4bb0*/  IABS R40, R18 ;  /* 0x0000001200287213 */ /* 0x000fe20000000000 */
[----:B------:R-:W-:-:S03]  /*4bc0*/  IMAD.HI.U32 R3, R8, R10, RZ ;  /* 0x0000000a08037227 */ /* 0x000fc600078e00ff */
[----:B------:R-:W-:Y:S01]  /*4bd0*/  ISETP.GT.U32.AND P5, PT, R7, R4, PT ;  /* 0x000000040700720c */ /* 0x000fe20003fa4070 */
[----:B------:R-:W-:Y:S02]  /*4be0*/  IMAD.MOV R3, RZ, RZ, -R3 ;  /* 0x000000ffff037224 */ /* 0x000fe400078e0a03 */
[----:B------:R-:W-:Y:S01]  /*4bf0*/  @!P6 IMAD.IADD R122, R122, 0x1, -R7 ;  /* 0x000000017a7ae824 */ /* 0x000fe200078e0a07 */
[----:B------:R-:W-:Y:S01]  /*4c00*/  ISETP.GE.AND P6, PT, R13, RZ, PT ;  /* 0x000000ff0d00720c */ /* 0x000fe20003fc6270 */
[----:B------:R-:W-:Y:S02]  /*4c10*/  IMAD.MOV R13, RZ, RZ, -R6 ;  /* 0x000000ffff0d7224 */ /* 0x000fe400078e0a06 */
[----:B------:R-:W-:Y:S02]  /*4c20*/  IMAD R6, R7, R3, R10 ;  /* 0x0000000307067224 */ /* 0x000fe400078e020a */
[----:B------:R-:W-:-:S04]  /*4c30*/  IMAD.HI.U32 R3, R8, R40, RZ ;  /* 0x0000002808037227 */ /* 0x000fc800078e00ff */
[--C-:B------:R-:W-:Y:S02]  /*4c40*/  @!P5 IMAD.IADD R4, R4, 0x1, -R7.reuse ;  /* 0x000000010404d824 */ /* 0x100fe400078e0a07 */
[----:B------:R-:W-:Y:S01]  /*4c50*/  @!P4 IMAD.IADD R2, R2, 0x1, -R7 ;  /* 0x000000010202c824 */ /* 0x000fe200078e0a07 */
[----:B------:R-:W-:Y:S01]  /*4c60*/  ISETP.GE.AND P4, PT, R15, RZ, PT ;  /* 0x000000ff0f00720c */ /* 0x000fe20003f86270 */
[----:B------:R-:W-:Y:S01]  /*4c70*/  IMAD.MOV R3, RZ, RZ, -R3 ;  /* 0x000000ffff037224 */ /* 0x000fe200078e0a03 */
[C---:B------:R-:W-:Y:S01]  /*4c80*/  ISETP.GT.U32.AND P5, PT, R7.reuse, R4, PT ;  /* 0x000000040700720c */ /* 0x040fe20003fa4070 */
[----:B------:R-:W-:Y:S01]  /*4c90*/  @!P1 IMAD.MOV R124, RZ, RZ, -R124 ;  /* 0x000000ffff7c9224 */ /* 0x000fe200078e0a7c */
[C---:B------:R-:W-:Y:S01]  /*4ca0*/  ISETP.GT.U32.AND P1, PT, R7.reuse, R2, PT ;  /* 0x000000020700720c */ /* 0x040fe20003f24070 */
[C---:B------:R-:W-:Y:S01]  /*4cb0*/  IMAD R40, R7.reuse, R3, R40 ;  /* 0x0000000307287224 */ /* 0x040fe200078e0228 */
[----:B------:R-:W-:Y:S01]  /*4cc0*/  LOP3.LUT R15, R0, 0x53, R9, 0xfe, !PT ;  /* 0x00000053000f7812 */ /* 0x000fe200078efe09 */
[----:B------:R-:W-:Y:S01]  /*4cd0*/  @!P2 IMAD.IADD R120, R120, 0x1, -R7 ;  /* 0x000000017878a824 */ /* 0x000fe200078e0a07 */
[----:B------:R-:W-:Y:S01]  /*4ce0*/  ISETP.GE.AND P2, PT, R14, RZ, PT ;  /* 0x000000ff0e00720c */ /* 0x000fe20003f46270 */
[C---:B------:R-:W-:Y:S01]  /*4cf0*/  IMAD R10, R7.reuse, R13, R12 ;  /* 0x0000000d070a7224 */ /* 0x040fe200078e020c */
[----:B------:R-:W-:Y:S01]  /*4d00*/  LOP3.LUT R13, R0, 0x51, R9, 0xfe, !PT ;  /* 0x00000051000d7812 */ /* 0x000fe200078efe09 */
[----:B------:R-:W-:Y:S01]  /*4d10*/  @!P3 IMAD.MOV R122, RZ, RZ, -R122 ;  /* 0x000000ffff7ab224 */ /* 0x000fe200078e0a7a */
[C---:B------:R-:W-:Y:S01]  /*4d20*/  ISETP.GT.U32.AND P3, PT, R7.reuse, R6, PT ;  /* 0x000000060700720c */ /* 0x040fe20003f64070 */
[----:B------:R-:W-:Y:S01]  /*4d30*/  @!P6 IMAD.MOV R120, RZ, RZ, -R120 ;  /* 0x000000ffff78e224 */ /* 0x000fe200078e0a78 */
[C---:B------:R-:W-:Y:S01]  /*4d40*/  ISETP.GT.U32.AND P6, PT, R7.reuse, R10, PT ;  /* 0x0000000a0700720c */ /* 0x040fe20003fc4070 */
[--C-:B------:R-:W-:Y:S01]  /*4d50*/  @!P5 IMAD.IADD R4, R4, 0x1, -R7.reuse ;  /* 0x000000010404d824 */ /* 0x100fe200078e0a07 */
[----:B------:R-:W-:Y:S01]  /*4d60*/  ISETP.GT.U32.AND P5, PT, R7, R40, PT ;  /* 0x000000280700720c */ /* 0x000fe20003fa4070 */
[----:B------:R-:W-:Y:S01]  /*4d70*/  @!P1 IMAD.IADD R2, R2, 0x1, -R7 ;  /* 0x0000000102029824 */ /* 0x000fe200078e0a07 */
[----:B------:R-:W-:Y:S01]  /*4d80*/  IABS R72, R13 ;  /* 0x0000000d00487213 */ /* 0x000fe20000000000 */
[----:B------:R-:W-:Y:S01]  /*4d90*/  @!P0 IMAD.MOV R121, RZ, RZ, -R121 ;  /* 0x000000ffff798224 */ /* 0x000fe200078e0a79 */
[----:B------:R-:W-:Y:S01]  /*4da0*/  LOP3.LUT R14, R0, 0x52, R9, 0xfe, !PT ;  /* 0x00000052000e7812 */ /* 0x000fe200078efe09 */
[----:B------:R-:W-:Y:S01]  /*4db0*/  IMAD.MOV.U32 R19, RZ, RZ, R2 ;  /* 0x000000ffff137224 */ /* 0x000fe200078e0002 */
[----:B------:R-:W-:Y:S01]  /*4dc0*/  IABS R117, R15 ;  /* 0x0000000f00757213 */ /* 0x000fe20000000000 */
[----:B------:R-:W-:Y:S01]  /*4dd0*/  IMAD.HI.U32 R2, R8, R72, RZ ;  /* 0x0000004808027227 */ /* 0x000fe200078e00ff */
[----:B------:R-:W-:-:S02]  /*4de0*/  IABS R118, R14 ;  /* 0x0000000e00767213 */ /* 0x000fc40000000000 */
[----:B------:R-:W-:Y:S01]  /*4df0*/  ISETP.GE.AND P0, PT, R16, RZ, PT ;  /* 0x000000ff1000720c */ /* 0x000fe20003f06270 */
[----:B------:R-:W-:Y:S01]  /*4e00*/  @!P3 IMAD.IADD R6, R6, 0x1, -R7 ;  /* 0x000000010606b824 */ /* 0x000fe200078e0a07 */
[----:B------:R-:W-:Y:S01]  /*4e10*/  LOP3.LUT R16, R0, 0x54, R9, 0xfe, !PT ;  /* 0x0000005400107812 */ /* 0x000fe200078efe09 */
[--C-:B------:R-:W-:Y:S01]  /*4e20*/  @!P5 IMAD.IADD R40, R40, 0x1, -R7.reuse ;  /* 0x000000012828d824 */ /* 0x100fe200078e0a07 */
[----:B------:R-:W-:Y:S01]  /*4e30*/  ISETP.GE.AND P1, PT, R17, RZ, PT ;  /* 0x000000ff1100720c */ /* 0x000fe20003f26270 */
[----:B------:R-:W-:Y:S01]  /*4e40*/  @!P6 IMAD.IADD R10, R10, 0x1, -R7 ;  /* 0x000000010a0ae824 */ /* 0x000fe200078e0a07 */
[C---:B------:R-:W-:Y:S01]  /*4e50*/  ISETP.GT.U32.AND P6, PT, R7.reuse, R6, PT ;  /* 0x000000060700720c */ /* 0x040fe20003fc4070 */
[----:B------:R-:W-:Y:S01]  /*4e60*/  IMAD.MOV R3, RZ, RZ, -R2 ;  /* 0x000000ffff037224 */ /* 0x000fe200078e0a02 */
[----:B------:R-:W-:Y:S01]  /*4e70*/  ISETP.GT.U32.AND P5, PT, R7, R40, PT ;  /* 0x000000280700720c */ /* 0x000fe20003fa4070 */
[----:B------:R-:W-:Y:S01]  /*4e80*/  IMAD.HI.U32 R2, R8, R118, RZ ;  /* 0x0000007608027227 */ /* 0x000fe200078e00ff */
[----:B------:R-:W-:-:S02]  /*4e90*/  IABS R12, R16 ;  /* 0x00000010000c7213 */ /* 0x000fc40000000000 */
[----:B------:R-:W-:Y:S01]  /*4ea0*/  ISETP.GE.AND P3, PT, R18, RZ, PT ;  /* 0x000000ff1200720c */ /* 0x000fe20003f66270 */
[----:B------:R-:W-:Y:S01]  /*4eb0*/  IMAD.MOV R2, RZ, RZ, -R2 ;  /* 0x000000ffff027224 */ /* 0x000fe200078e0a02 */
[----:B------:R-:W-:Y:S01]  /*4ec0*/  LOP3.LUT R17, R0, 0x55, R9, 0xfe, !PT ;  /* 0x0000005500117812 */ /* 0x000fe200078efe09 */
[C---:B------:R-:W-:Y:S02]  /*4ed0*/  IMAD R72, R7.reuse, R3, R72 ;  /* 0x0000000307487224 */ /* 0x040fe400078e0248 */
[C---:B------:R-:W-:Y:S02]  /*4ee0*/  IMAD R118, R7.reuse, R2, R118 ;  /* 0x0000000207767224 */ /* 0x040fe400078e0276 */
[----:B------:R-:W-:Y:S01]  /*4ef0*/  @!P6 IMAD.IADD R6, R6, 0x1, -R7 ;  /* 0x000000010606e824 */ /* 0x000fe200078e0a07 */
[C---:B------:R-:W-:Y:S01]  /*4f00*/  ISETP.GT.U32.AND P6, PT, R7.reuse, R72, PT ;  /* 0x000000480700720c */ /* 0x040fe20003fc4070 */
[----:B------:R-:W-:Y:S01]  /*4f10*/  @!P2 IMAD.MOV R19, RZ, RZ, -R19 ;  /* 0x000000ffff13a224 */ /* 0x000fe200078e0a13 */
[C---:B------:R-:W-:Y:S01]  /*4f20*/  ISETP.GT.U32.AND P2, PT, R7.reuse, R10, PT ;  /* 0x0000000a0700720c */ /* 0x040fe20003f44070 */
[----:B------:R-:W-:Y:S01]  /*4f30*/  @!P5 IMAD.IADD R40, R40, 0x1, -R7 ;  /* 0x000000012828d824 */ /* 0x000fe200078e0a07 */
[----:B------:R-:W-:Y:S01]  /*4f40*/  ISETP.GT.U32.AND P5, PT, R7, R118, PT ;  /* 0x000000760700720c */ /* 0x000fe20003fa4070 */
[----:B------:R-:W-:Y:S01]  /*4f50*/  IMAD.HI.U32 R2, R8, R117, RZ ;  /* 0x0000007508027227 */ /* 0x000fe200078e00ff */
[----:B------:R-:W-:Y:S03]  /*4f60*/  STL [R1+0x2e4], R19 ;  /* 0x0002e41301007387 */ /* 0x000fe60000100800 */
[----:B------:R-:W-:-:S02]  /*4f70*/  IMAD.MOV R2, RZ, RZ, -R2 ;  /* 0x000000ffff027224 */ /* 0x000fc400078e0a02 */
[----:B------:R-:W-:-:S04]  /*4f80*/  IMAD.HI.U32 R3, R8, R12, RZ ;  /* 0x0000000c08037227 */ /* 0x000fc800078e00ff */
[----:B------:R-:W-:Y:S01]  /*4f90*/  @!P6 IMAD.IADD R72, R72, 0x1, -R7 ;  /* 0x000000014848e824 */ /* 0x000fe200078e0a07 */
[----:B------:R-:W-:Y:S01]  /*4fa0*/  ISETP.GE.AND P6, PT, R14, RZ, PT ;  /* 0x000000ff0e00720c */ /* 0x000fe20003fc6270 */
[----:B------:R-:W-:Y:S01]  /*4fb0*/  IMAD R117, R7, R2, R117 ;  /* 0x0000000207757224 */ /* 0x000fe200078e0275 */
[----:B------:R-:W-:Y:S01]  /*4fc0*/  LOP3.LUT R14, R0, 0x56, R9, 0xfe, !PT ;  /* 0x00000056000e7812 */ /* 0x000fe200078efe09 */
[----:B------:R-:W-:Y:S02]  /*4fd0*/  IMAD.MOV.U32 R18, RZ, RZ, R6 ;  /* 0x000000ffff127224 */ /* 0x000fe400078e0006 */
[--C-:B------:R-:W-:Y:S01]  /*4fe0*/  @!P2 IMAD.IADD R10, R10, 0x1, -R7.reuse ;  /* 0x000000010a0aa824 */ /* 0x100fe200078e0a07 */
[----:B------:R-:W-:Y:S01]  /*4ff0*/  ISETP.GE.AND P2, PT, R13, RZ, PT ;  /* 0x000000ff0d00720c */ /* 0x000fe20003f46270 */
[----:B------:R-:W-:Y:S01]  /*5000*/  @!P5 IMAD.IADD R118, R118, 0x1, -R7 ;  /* 0x000000017676d824 */ /* 0x000fe200078e0a07 */
[----:B------:R-:W-:Y:S01]  /*5010*/  IABS R13, R17 ;  /* 0x00000011000d7213 */ /* 0x000fe20000000000 */
[----:B------:R-:W-:-:S02]  /*5020*/  IMAD.MOV R3, RZ, RZ, -R3 ;  /* 0x000000ffff037224 */ /* 0x000fc400078e0a03 */
[----:B------:R-:W-:Y:S01]  /*5030*/  @!P4 IMAD.MOV R4, RZ, RZ, -R4 ;  /* 0x000000ffff04c224 */ /* 0x000fe200078e0a04 */
[C---:B------:R-:W-:Y:S01]  /*5040*/  ISETP.GT.U32.AND P4, PT, R7.reuse, R72, PT ;  /* 0x000000480700720c */ /* 0x040fe20003f84070 */
[----:B------:R-:W-:Y:S01]  /*5050*/  @!P0 IMAD.MOV R18, RZ, RZ, -R18 ;  /* 0x000000ffff128224 */ /* 0x000fe200078e0a12 */
[C---:B------:R-:W-:Y:S01]  /*5060*/  ISETP.GT.U32.AND P0, PT, R7.reuse, R117, PT ;  /* 0x000000750700720c */ /* 0x040fe20003f04070 */
[C---:B------:R-:W-:Y:S01]  /*5070*/  IMAD R2, R7.reuse, R3, R12 ;  /* 0x0000000307027224 */ /* 0x040fe200078e020c */
[C---:B------:R-:W-:Y:S01]  /*5080*/  ISETP.GT.U32.AND P5, PT, R7.reuse, R118, PT ;  /* 0x000000760700720c */ /* 0x040fe20003fa4070 */
[----:B------:R-:W-:Y:S01]  /*5090*/  IMAD.HI.U32 R3, R8, R13, RZ ;  /* 0x0000000d08037227 */ /* 0x000fe200078e00ff */
[----:B------:R0:W-:Y:S01]  /*50a0*/  STL [R1+0x2e8], R4 ;  /* 0x0002e80401007387 */ /* 0x0001e20000100800 */
[----:B------:R-:W-:Y:S02]  /*50b0*/  IABS R12, R14 ;  /* 0x0000000e000c7213 */ /* 0x000fe40000000000 */
[----:B------:R-:W-:Y:S01]  /*50c0*/  IMAD.MOV.U32 R6, RZ, RZ, R10 ;  /* 0x000000ffff067224 */ /* 0x000fe200078e000a */
[----:B------:R-:W-:Y:S01]  /*50d0*/  STL [R1+0x2ec], R18 ;  /* 0x0002ec1201007387 */ /* 0x000fe20000100800 */
[----:B------:R-:W-:Y:S01]  /*50e0*/  @!P3 IMAD.MOV R40, RZ, RZ, -R40 ;  /* 0x000000ffff28b224 */ /* 0x000fe200078e0a28 */
[----:B------:R-:W-:Y:S01]  /*50f0*/  ISETP.GT.U32.AND P3, PT, R7, R2, PT ;  /* 0x000000020700720c */ /* 0x000fe20003f64070 */
[----:B------:R-:W-:Y:S01]  /*5100*/  @!P1 IMAD.MOV R6, RZ, RZ, -R6 ;  /* 0x000000ffff069224 */ /* 0x000fe200078e0a06 */
[----:B------:R-:W-:Y:S01]  /*5110*/  ISETP.GE.AND P1, PT, R15, RZ, PT ;  /* 0x000000ff0f00720c */ /* 0x000fe20003f26270 */
[----:B------:R-:W-:Y:S01]  /*5120*/  @!P4 IMAD.IADD R72, R72, 0x1, -R7 ;  /* 0x000000014848c824 */ /* 0x000fe200078e0a07 */
[C---:B------:R-:W-:Y:S01]  /*5130*/  LOP3.LUT R15, R0.reuse, 0x5a, R9, 0xfe, !PT ;  /* 0x0000005a000f7812 */ /* 0x040fe200078efe09 */
[----:B0-----:R-:W-:Y:S01]  /*5140*/  IMAD.MOV R4, RZ, RZ, -R3 ;  /* 0x000000ffff047224 */ /* 0x001fe200078e0a03 */
[----:B------:R0:W-:Y:S01]  /*5150*/  STL [R1+0x2f0], R6 ;  /* 0x0002f00601007387 */ /* 0x0001e20000100800 */
[----:B------:R-:W-:Y:S01]  /*5160*/  @!P0 IMAD.IADD R117, R117, 0x1, -R7 ;  /* 0x0000000175758824 */ /* 0x000fe200078e0a07 */
[----:B------:R-:W-:Y:S01]  /*5170*/  IABS R116, R15 ;  /* 0x0000000f00747213 */ /* 0x000fe20000000000 */
[----:B------:R-:W-:Y:S01]  /*5180*/  IMAD R4, R7, R4, R13 ;  /* 0x0000000407047224 */ /* 0x000fe200078e020d */
[----:B------:R-:W-:Y:S01]  /*5190*/  LOP3.LUT R13, R0, 0x58, R9, 0xfe, !PT ;  /* 0x00000058000d7812 */ /* 0x000fe200078efe09 */
[--C-:B------:R-:W-:Y:S01]  /*51a0*/  @!P5 IMAD.IADD R118, R118, 0x1, -R7.reuse ;  /* 0x000000017676d824 */ /* 0x100fe200078e0a07 */
[----:B------:R-:W-:Y:S01]  /*51b0*/  ISETP.GE.AND P0, PT, R17, RZ, PT ;  /* 0x000000ff1100720c */ /* 0x000fe20003f06270 */
[----:B------:R-:W-:Y:S01]  /*51c0*/  @!P2 IMAD.MOV R72, RZ, RZ, -R72 ;  /* 0x000000ffff48a224 */ /* 0x000fe200078e0a48 */
[C---:B------:R-:W-:Y:S01]  /*51d0*/  ISETP.GT.U32.AND P5, PT, R7.reuse, R4, PT ;  /* 0x000000040700720c */ /* 0x040fe20003fa4070 */
[----:B------:R-:W-:Y:S01]  /*51e0*/  @!P3 IMAD.IADD R2, R2, 0x1, -R7 ;  /* 0x000000010202b824 */ /* 0x000fe200078e0a07 */
[C---:B------:R-:W-:Y:S01]  /*51f0*/  ISETP.GT.U32.AND P2, PT, R7.reuse, R117, PT ;  /* 0x000000750700720c */ /* 0x040fe20003f44070 */
[----:B0-----:R-:W-:Y:S01]  /*5200*/  IMAD.MOV.U32 R6, RZ, RZ, R12 ;  /* 0x000000ffff067224 */ /* 0x001fe200078e000c */
[----:B------:R-:W-:Y:S01]  /*5210*/  LOP3.LUT R12, R0, 0x57, R9, 0xfe, !PT ;  /* 0x00000057000c7812 */ /* 0x000fe200078efe09 */
[----:B------:R-:W-:Y:S01]  /*5220*/  @!P6 IMAD.MOV R118, RZ, RZ, -R118 ;  /* 0x000000ffff76e224 */ /* 0x000fe200078e0a76 */
[----:B------:R-:W-:Y:S01]  /*5230*/  ISETP.GT.U32.AND P3, PT, R7, R2, PT ;  /* 0x000000020700720c */ /* 0x000fe20003f64070 */
[----:B------:R-:W-:Y:S01]  /*5240*/  IMAD.HI.U32 R3, R8, R6, RZ ;  /* 0x0000000608037227 */ /* 0x000fe200078e00ff */
[----:B------:R-:W-:-:S02]  /*5250*/  IABS R10, R12 ;  /* 0x0000000c000a7213 */ /* 0x000fc40000000000 */
[----:B------:R-:W-:Y:S01]  /*5260*/  IABS R39, R13 ;  /* 0x0000000d00277213 */ /* 0x000fe20000000000 */
[----:B------:R-:W-:Y:S01]  /*5270*/  IMAD.MOV R3, RZ, RZ, -R3 ;  /* 0x000000ffff037224 */ /* 0x000fe200078e0a03 */
[----:B------:R-:W-:Y:S01]  /*5280*/  ISETP.GE.AND P6, PT, R14, RZ, PT ;  /* 0x000000ff0e00720c */ /* 0x000fe20003fc6270 */
[----:B------:R-:W-:Y:S01]  /*5290*/  @!P5 IMAD.IADD R4, R4, 0x1, -R7 ;  /* 0x000000010404d824 */ /* 0x000fe200078e0a07 */
[----:B------:R-:W-:Y:S01]  /*52a0*/  LOP3.LUT R14, R0, 0x59, R9, 0xfe, !PT ;  /* 0x00000059000e7812 */ /* 0x000fe200078efe09 */
[----:B------:R-:W-:Y:S01]  /*52b0*/  IMAD R6, R7, R3, R6 ;  /* 0x0000000307067224 */ /* 0x000fe200078e0206 */
[----:B------:R-:W-:Y:S01]  /*52c0*/  ISETP.GE.AND P4, PT, R16, RZ, PT ;  /* 0x000000ff1000720c */ /* 0x000fe20003f86270 */
[----:B------:R-:W-:Y:S01]  /*52d0*/  @!P2 IMAD.IADD R117, R117, 0x1, -R7 ;  /* 0x000000017575a824 */ /* 0x000fe200078e0a07 */
[C---:B------:R-:W-:Y:S01]  /*52e0*/  ISETP.GT.U32.AND P5, PT, R7.reuse, R4, PT ;  /* 0x000000040700720c */ /* 0x040fe20003fa4070 */
[----:B------:R-:W-:Y:S01]  /*52f0*/  IMAD.HI.U32 R3, R8, R10, RZ ;  /* 0x0000000a08037227 */ /* 0x000fe200078e00ff */
[----:B------:R-:W-:-:S02]  /*5300*/  ISETP.GT.U32.AND P2, PT, R7, R6, PT ;  /* 0x000000060700720c */ /* 0x000fc40003f44070 */
[----:B------:R-:W-:Y:S01]  /*5310*/  IABS R71, R14 ;  /* 0x0000000e00477213 */ /* 0x000fe20000000000 */
[----:B------:R-:W-:Y:S02]  /*5320*/  IMAD.MOV R3, RZ, RZ, -R3 ;  /* 0x000000ffff037224 */ /* 0x000fe400078e0a03 */
[----:B------:R-:W-:Y:S02]  /*5330*/  @!P1 IMAD.MOV R117, RZ, RZ, -R117 ;  /* 0x000000ffff759224 */ /* 0x000fe400078e0a75 */
[C---:B------:R-:W-:Y:S02]  /*5340*/  IMAD R10, R7.reuse, R3, R10 ;  /* 0x00000003070a7224 */ /* 0x040fe400078e020a */
[--C-:B------:R-:W-:Y:S01]  /*5350*/  @!P3 IMAD.IADD R2, R2, 0x1, -R7.reuse ;  /* 0x000000010202b824 */ /* 0x100fe200078e0a07 */
[----:B------:R-:W-:Y:S01]  /*5360*/  ISETP.GE.AND P3, PT, R12, RZ, PT ;  /* 0x000000ff0c00720c */ /* 0x000fe20003f66270 */
[--C-:B------:R-:W-:Y:S01]  /*5370*/  @!P5 IMAD.IADD R4, R4, 0x1, -R7.reuse ;  /* 0x000000010404d824 */ /* 0x100fe200078e0a07 */
[----:B------:R-:W-:Y:S01]  /*5380*/  ISETP.GT.U32.AND P5, PT, R7, R10, PT ;  /* 0x0000000a0700720c */ /* 0x000fe20003fa4070 */
[----:B------:R-:W-:Y:S01]  /*5390*/  @!P2 IMAD.IADD R6, R6, 0x1, -R7 ;  /* 0x000000010606a824 */ /* 0x000fe200078e0a07 */
[----:B------:R-:W-:Y:S01]  /*53a0*/  ISETP.GE.AND P2, PT, R13, RZ, PT ;  /* 0x000000ff0d00720c */ /* 0x000fe20003f46270 */
[----:B------:R-:W-:Y:S01]  /*53b0*/  IMAD.MOV.U32 R19, RZ, RZ, R2 ;  /* 0x000000ffff137224 */ /* 0x000fe200078e0002 */
[----:B------:R-:W-:Y:S01]  /*53c0*/  LOP3.LUT R13, R0, 0x5c, R9, 0xfe, !PT ;  /* 0x0000005c000d7812 */ /* 0x000fe200078efe09 */
[----:B------:R-:W-:Y:S01]  /*53d0*/  IMAD.HI.U32 R2, R8, R116, RZ ;  /* 0x0000007408027227 */ /* 0x000fe200078e00ff */
[----:B------:R-:W-:-:S03]  /*53e0*/  ISETP.GT.U32.AND P1, PT, R7, R6, PT ;  /* 0x000000060700720c */ /* 0x000fc60003f24070 */
[----:B------:R-:W-:-:S04]  /*53f0*/  IMAD.HI.U32 R3, R8, R39, RZ ;  /* 0x0000002708037227 */ /* 0x000fc800078e00ff */
[----:B------:R-:W-:Y:S02]  /*5400*/  @!P5 IMAD.IADD R10, R10, 0x1, -R7 ;  /* 0x000000010a0ad824 */ /* 0x000fe400078e0a07 */
[----:B------:R-:W-:Y:S02]  /*5410*/  IMAD.MOV R2, RZ, RZ, -R2 ;  /* 0x000000ffff027224 */ /* 0x000fe400078e0a02 */
[----:B------:R-:W-:Y:S01]  /*5420*/  IMAD.MOV R12, RZ, RZ, -R3 ;  /* 0x000000ffff0c7224 */ /* 0x000fe200078e0a03 */
[----:B------:R-:W-:Y:S01]  /*5430*/  ISETP.GT.U32.AND P5, PT, R7, R10, PT ;  /* 0x0000000a0700720c */ /* 0x000fe20003fa4070 */
[----:B------:R-:W-:Y:S01]  /*5440*/  @!P1 IMAD.IADD R6, R6, 0x1, -R7 ;  /* 0x0000000106069824 */ /* 0x000fe200078e0a07 */
[----:B------:R-:W-:Y:S01]  /*5450*/  ISETP.GE.AND P1, PT, R15, RZ, PT ;  /* 0x000000ff0f00720c */ /* 0x000fe20003f26270 */
[----:B------:R-:W-:Y:S01]  /*5460*/  IMAD.HI.U32 R3, R8, R71, RZ ;  /* 0x0000004708037227 */ /* 0x000fe200078e00ff */
[----:B------:R-:W-:-:S03]  /*5470*/  LOP3.LUT R15, R0, 0x5f, R9, 0xfe, !PT ;  /* 0x0000005f000f7812 */ /* 0x000fc600078efe09 */
[C---:B------:R-:W-:Y:S02]  /*5480*/  IMAD R116, R7.reuse, R2, R116 ;  /* 0x0000000207747224 */ /* 0x040fe400078e0274 */
[----:B------:R-:W-:Y:S02]  /*5490*/  IMAD.MOV.U32 R17, RZ, RZ, R6 ;  /* 0x000000ffff117224 */ /* 0x000fe400078e0006 */
[----:B------:R-:W-:Y:S02]  /*54a0*/  IMAD.MOV.U32 R18, RZ, RZ, R4 ;  /* 0x000000ffff127224 */ /* 0x000fe400078e0004 */
[----:B------:R-:W-:Y:S01]  /*54b0*/  IMAD.MOV R4, RZ, RZ, -R3 ;  /* 0x000000ffff047224 */ /* 0x000fe200078e0a03 */
[----:B------:R-:W-:Y:S01]  /*54c0*/  IABS R3, R13 ;  /* 0x0000000d00037213 */ /* 0x000fe20000000000 */
[----:B------:R-:W-:Y:S01]  /*54d0*/  @!P6 IMAD.MOV R17, RZ, RZ, -R17 ;  /* 0x000000ffff11e224 */ /* 0x000fe200078e0a11 */
[C---:B------:R-:W-:Y:S01]  /*54e0*/  ISETP.GT.U32.AND P6, PT, R7.reuse, R116, PT ;  /* 0x000000740700720c */ /* 0x040fe20003fc4070 */
[----:B------:R-:W-:-:S02]  /*54f0*/  IMAD R71, R7, R4, R71 ;  /* 0x0000000407477224 */ /* 0x000fc400078e0247 */
[----:B------:R-:W-:Y:S02]  /*5500*/  @!P5 IMAD.IADD R10, R10, 0x1, -R7 ;  /* 0x000000010a0ad824 */ /* 0x000fe400078e0a07 */
[----:B------:R-:W-:Y:S01]  /*5510*/  @!P0 IMAD.MOV R18, RZ, RZ, -R18 ;  /* 0x000000ffff128224 */ /* 0x000fe200078e0a12 */
[C---:B------:R-:W-:Y:S01]  /*5520*/  ISETP.GT.U32.AND P5, PT, R7.reuse, R71, PT ;  /* 0x000000470700720c */ /* 0x040fe20003fa4070 */
[C---:B------:R-:W-:Y:S01]  /*5530*/  IMAD R39, R7.reuse, R12, R39 ;  /* 0x0000000c07277224 */ /* 0x040fe200078e0227 */
[----:B------:R-:W-:Y:S01]  /*5540*/  ISETP.GE.AND P0, PT, R14, RZ, PT ;  /* 0x000000ff0e00720c */ /* 0x000fe20003f06270 */
[----:B------:R-:W-:Y:S01]  /*5550*/  @!P4 IMAD.MOV R19, RZ, RZ, -R19 ;  /* 0x000000ffff13c224 */ /* 0x000fe200078e0a13 */
[C-C-:B------:R-:W-:Y:S01]  /*5560*/  LOP3.LUT R14, R0.reuse, 0x5d, R9.reuse, 0xfe, !PT ;  /* 0x0000005d000e7812 */ /* 0x140fe200078efe09 */
[----:B------:R-:W-:Y:S01]  /*5570*/  IMAD.MOV.U32 R16, RZ, RZ, R10 ;  /* 0x000000ffff107224 */ /* 0x000fe200078e000a */
[----:B------:R-:W-:Y:S01]  /*5580*/  LOP3.LUT R12, R0, 0x5b, R9, 0xfe, !PT ;  /* 0x0000005b000c7812 */ /* 0x000fe200078efe09 */
[----:B------:R-:W-:Y:S01]  /*5590*/  @!P6 IMAD.IADD R116, R116, 0x1, -R7 ;  /* 0x000000017474e824 */ /* 0x000fe200078e0a07 */
[----:B------:R-:W-:Y:S01]  /*55a0*/  IABS R4, R14 ;  /* 0x0000000e00047213 */ /* 0x000fe20000000000 */
[----:B------:R-:W-:Y:S01]  /*55b0*/  IMAD.MOV.U32 R6, RZ, RZ, R3 ;  /* 0x000000ffff067224 */ /* 0x000fe200078e0003 */
[----:B------:R-:W-:Y:S01]  /*55c0*/  IABS R114, R12 ;  /* 0x0000000c00727213 */ /* 0x000fe20000000000 */
[----:B------:R0:W-:Y:S01]  /*55d0*/  STL [R1+0x2f4], R19 ;  /* 0x0002f41301007387 */ /* 0x0001e20000100800 */
[C---:B------:R-:W-:Y:S01]  /*55e0*/  ISETP.GT.U32.AND P6, PT, R7.reuse, R116, PT ;  /* 0x000000740700720c */ /* 0x040fe20003fc4070 */
[----:B------:R-:W-:Y:S01]  /*55f0*/  IMAD.MOV.U32 R10, RZ, RZ, R4 ;  /* 0x000000ffff0a7224 */ /* 0x000fe200078e0004 */
[----:B------:R-:W-:Y:S01]  /*5600*/  ISETP.GT.U32.AND P4, PT, R7, R39, PT ;  /* 0x000000270700720c */ /* 0x000fe20003f84070 */
[----:B------:R-:W-:Y:S01]  /*5610*/  @!P5 IMAD.IADD R71, R71, 0x1, -R7 ;  /* 0x000000014747d824 */ /* 0x000fe200078e0a07 */
[----:B------:R-:W-:Y:S01]  /*5620*/  STL [R1+0x2f8], R18 ;  /* 0x0002f81201007387 */ /* 0x000fe20000100800 */
[----:B------:R-:W-:-:S03]  /*5630*/  IMAD.HI.U32 R2, R8, R114, RZ ;  /* 0x0000007208027227 */ /* 0x000fc600078e00ff */
[C---:B------:R-:W-:Y:S01]  /*5640*/  ISETP.GT.U32.AND P5, PT, R7.reuse, R71, PT ;  /* 0x000000470700720c */ /* 0x040fe20003fa4070 */
[----:B------:R-:W-:Y:S01]  /*5650*/  IMAD.HI.U32 R3, R8, R10, RZ ;  /* 0x0000000a08037227 */ /* 0x000fe200078e00ff */
[----:B------:R1:W-:Y:S01]  /*5660*/  STL [R1+0x2fc], R17 ;  /* 0x0002fc1101007387 */ /* 0x0003e20000100800 */
[C---:B0-----:R-:W-:Y:S02]  /*5670*/  LOP3.LUT R19, R0.reuse, 0x6a, R9, 0xfe, !PT ;  /* 0x0000006a00137812 */ /* 0x041fe400078efe09 */
[----:B------:R-:W-:Y:S02]  /*5680*/  IMAD.MOV R4, RZ, RZ, -R2 ;  /* 0x000000ffff047224 */ /* 0x000fe400078e0a02 */
[----:B------:R-:W-:Y:S01]  /*5690*/  IMAD.MOV R3, RZ, RZ, -R3 ;  /* 0x000000ffff037224 */ /* 0x000fe200078e0a03 */
[----:B------:R-:W-:Y:S01]  /*56a0*/  IABS R106, R19 ;  /* 0x00000013006a7213 */ /* 0x000fe20000000000 */
[C---:B------:R-:W-:Y:S02]  /*56b0*/  IMAD R114, R7.reuse, R4, R114 ;  /* 0x0000000407727224 */ /* 0x040fe400078e0272 */
[----:B------:R-:W-:Y:S01]  /*56c0*/  IMAD R4, R7, R3, R10 ;  /* 0x0000000307047224 */ /* 0x000fe200078e020a */
[----:B------:R-:W-:Y:S01]  /*56d0*/  LOP3.LUT R3, R0, 0x5e, R9, 0xfe, !PT ;  /* 0x0000005e00037812 */ /* 0x000fe200078efe09 */
[----:B------:R-:W-:Y:S01]  /*56e0*/  @!P6 IMAD.IADD R116, R116, 0x1, -R7 ;  /* 0x000000017474e824 */ /* 0x000fe200078e0a07 */
[----:B-1----:R-:W-:Y:S01]  /*56f0*/  LOP3.LUT R17, R0, 0x61, R9, 0xfe, !PT ;  /* 0x0000006100117812 */ /* 0x002fe200078efe09 */
[----:B------:R-:W-:Y:S01]  /*5700*/  @!P4 IMAD.IADD R39, R39, 0x1, -R7 ;  /* 0x000000012727c824 */ /* 0x000fe200078e0a07 */
[----:B------:R-:W-:Y:S01]  /*5710*/  IABS R10, R3 ;  /* 0x00000003000a7213 */ /* 0x000fe20000000000 */
[----:B------:R-:W-:Y:S01]  /*5720*/  @!P1 IMAD.MOV R116, RZ, RZ, -R116 ;  /* 0x000000ffff749224 */ /* 0x000fe200078e0a74 */
[C---:B------:R-:W-:Y:S01]  /*5730*/  ISETP.GT.U32.AND P1, PT, R7.reuse, R4, PT ;  /* 0x000000040700720c */ /* 0x040fe20003f24070 */
[----:B------:R-:W-:Y:S01]  /*5740*/  IMAD.HI.U32 R2, R8, R6, RZ ;  /* 0x0000000608027227 */ /* 0x000fe200078e00ff */
[----:B------:R-:W-:-:S02]  /*5750*/  ISETP.GT.U32.AND P4, PT, R7, R39, PT ;  /* 0x000000270700720c */ /* 0x000fc40003f84070 */
[----:B------:R-:W-:Y:S01]  /*5760*/  ISETP.GE.AND P6, PT, R3, RZ, PT ;  /* 0x000000ff0300720c */ /* 0x000fe20003fc6270 */
[----:B------:R-:W-:Y:S01]  /*5770*/  @!P5 IMAD.IADD R71, R71, 0x1, -R7 ;  /* 0x000000014747d824 */ /* 0x000fe200078e0a07 */
[C---:B------:R-:W-:Y:S01]  /*5780*/  ISETP.GT.U32.AND P5, PT, R7.reuse, R114, PT ;  /* 0x000000720700720c */ /* 0x040fe20003fa4070 */
[----:B------:R-:W-:Y:S01]  /*5790*/  IMAD.MOV R2, RZ, RZ, -R2 ;  /* 0x000000ffff027224 */ /* 0x000fe200078e0a02 */
[----:B------:R-:W-:Y:S01]  /*57a0*/  IABS R70, R17 ;  /* 0x0000001100467213 */ /* 0x000fe20000000000 */
[----:B------:R-:W-:Y:S02]  /*57b0*/  @!P0 IMAD.MOV R71, RZ, RZ, -R71 ;  /* 0x000000ffff478224 */ /* 0x000fe400078e0a47 */
[----:B------:R-:W-:Y:S02]  /*57c0*/  IMAD R2, R7, R2, R6 ;  /* 0x0000000207027224 */ /* 0x000fe400078e0206 */
[--C-:B------:R-:W-:Y:S02]  /*57d0*/  @!P1 IMAD.IADD R4, R4, 0x1, -R7.reuse ;  /* 0x0000000104049824 */ /* 0x100fe400078e0a07 */
[--C-:B------:R-:W-:Y:S01]  /*57e0*/  @!P4 IMAD.IADD R39, R39, 0x1, -R7.reuse ;  /* 0x000000012727c824 */ /* 0x100fe200078e0a07 */
[----:B------:R-:W-:Y:S01]  /*57f0*/  ISETP.GT.U32.AND P0, PT, R7, R2, PT ;  /* 0x000000020700720c */ /* 0x000fe20003f04070 */
[----:B------:R-:W-:Y:S01]  /*5800*/  @!P3 IMAD.MOV R16, RZ, RZ, -R16 ;  /* 0x000000ffff10b224 */ /* 0x000fe200078e0a10 */
[----:B------:R-:W-:Y:S01]  /*5810*/  ISETP.GE.AND P4, PT, R13, RZ, PT ;  /* 0x000000ff0d00720c */ /* 0x000fe20003f86270 */
[----:B------:R-:W-:Y:S01]  /*5820*/  @!P5 IMAD.IADD R114, R114, 0x1, -R7 ;  /* 0x000000017272d824 */ /* 0x000fe200078e0a07 */
[----:B------:R-:W-:Y:S01]  /*5830*/  IABS R13, R15 ;  /* 0x0000000f000d7213 */ /* 0x000fe20000000000 */
[----:B------:R-:W-:Y:S01]  /*5840*/  IMAD.HI.U32 R3, R8, R10, RZ ;  /* 0x0000000a08037227 */ /* 0x000fe200078e00ff */
[C---:B------:R-:W-:Y:S01]  /*5850*/  ISETP.GT.U32.AND P1, PT, R7.reuse, R4, PT ;  /* 0x000000040700720c */ /* 0x040fe20003f24070 */
[----:B------:R0:W-:Y:S01]  /*5860*/  STL [R1+0x300], R16 ;  /* 0x0003001001007387 */ /* 0x0001e20000100800 */
[----:B------:R-:W-:Y:S01]  /*5870*/  ISETP.GE.AND P3, PT, R12, RZ, PT ;  /* 0x000000ff0c00720c */ /* 0x000fe20003f66270 */
[----:B------:R-:W-:Y:S01]  /*5880*/  IMAD.HI.U32 R6, R8, R13, RZ ;  /* 0x0000000d08067227 */ /* 0x000fe200078e00ff */
[----:B------:R-:W-:-:S03]  /*5890*/  ISETP.GT.U32.AND P5, PT, R7, R114, PT ;  /* 0x000000720700720c */ /* 0x000fc60003fa4070 */
[----:B------:R-:W-:Y:S02]  /*58a0*/  IMAD.MOV R12, RZ, RZ, -R3 ;  /* 0x000000ffff0c7224 */ /* 0x000fe400078e0a03 */
[----:B------:R-:W-:Y:S01]  /*58b0*/  @!P2 IMAD.MOV R39, RZ, RZ, -R39 ;  /* 0x000000ffff27a224 */ /* 0x000fe200078e0a27 */
[----:B------:R-:W-:Y:S01]  /*58c0*/  ISETP.GE.AND P2, PT, R14, RZ, PT ;  /* 0x000000ff0e00720c */ /* 0x000fe20003f46270 */
[----:B------:R-:W-:Y:S01]  /*58d0*/  IMAD.MOV R14, RZ, RZ, -R6 ;  /* 0x000000ffff0e7224 */ /* 0x000fe200078e0a06 */
[----:B0-----:R-:W-:Y:S01]  /*58e0*/  LOP3.LUT R16, R0, 0x60, R9, 0xfe, !PT ;  /* 0x0000006000107812 */ /* 0x001fe200078efe09 */
[----:B------:R-:W-:Y:S02]  /*58f0*/  IMAD R6, R7, R12, R10 ;  /* 0x0000000c07067224 */ /* 0x000fe400078e020a */
[----:B------:R-:W-:Y:S01]  /*5900*/  @!P0 IMAD.IADD R2, R2, 0x1, -R7 ;  /* 0x0000000102028824 */ /* 0x000fe200078e0a07 */
[----:B------:R-:W-:Y:S01]  /*5910*/  IABS R57, R16 ;  /* 0x0000001000397213 */ /* 0x000fe20000000000 */
[----:B------:R-:W-:-:S03]  /*5920*/  IMAD.HI.U32 R12, R8, R70, RZ ;  /* 0x00000046080c7227 */ /* 0x000fc600078e00ff */
[----:B------:R-:W-:Y:S01]  /*5930*/  ISETP.GT.U32.AND P0, PT, R7, R2, PT ;  /* 0x000000020700720c */ /* 0x000fe20003f04070 */
[----:B------:R-:W-:-:S04]  /*5940*/  IMAD.HI.U32 R3, R8, R57, RZ ;  /* 0x0000003908037227 */ /* 0x000fc800078e00ff */
[----:B------:R-:W-:Y:S02]  /*5950*/  IMAD.MOV R12, RZ, RZ, -R12 ;  /* 0x000000ffff0c7224 */ /* 0x000fe400078e0a0c */
[----:B------:R-:W-:Y:S02]  /*5960*/  @!P1 IMAD.IADD R4, R4, 0x1, -R7 ;  /* 0x0000000104049824 */ /* 0x000fe400078e0a07 */
[C---:B------:R-:W-:Y:S01]  /*5970*/  IMAD R10, R7.reuse, R14, R13 ;  /* 0x0000000e070a7224 */ /* 0x040fe200078e020d */
[----:B------:R-:W-:Y:S01]  /*5980*/  LOP3.LUT R13, R0, 0x62, R9, 0xfe, !PT ;  /* 0x00000062000d7812 */ /* 0x000fe200078efe09 */
[----:B------:R-:W-:Y:S02]  /*5990*/  IMAD.MOV R14, RZ, RZ, -R3 ;  /* 0x000000ffff0e7224 */ /* 0x000fe400078e0a03 */
[----:B------:R-:W-:Y:S01]  /*59a0*/  @!P5 IMAD.IADD R114, R114, 0x1, -R7 ;  /* 0x000000017272d824 */ /* 0x000fe200078e0a07 */
[----:B------:R-:W-:Y:S01]  /*59b0*/  IABS R113, R13 ;  /* 0x0000000d00717213 */ /* 0x000fe20000000000 */
[----:B------:R-:W-:Y:S01]  /*59c0*/  IMAD R70, R7, R12, R70 ;  /* 0x0000000c07467224 */ /* 0x000fe200078e0246 */
[----:B------:R-:W-:Y:S01]  /*59d0*/  LOP3.LUT R12, R0, 0x63, R9, 0xfe, !PT ;  /* 0x00000063000c7812 */ /* 0x000fe200078efe09 */
[----:B------:R-:W-:Y:S01]  /*59e0*/  IMAD.MOV.U32 R3, RZ, RZ, R4 ;  /* 0x000000ffff037224 */ /* 0x000fe200078e0004 */
[----:B------:R-:W-:Y:S01]  /*59f0*/  ISETP.GE.AND P5, PT, R15, RZ, PT ;  /* 0x000000ff0f00720c */ /* 0x000fe20003fa6270 */
[----:B------:R-:W-:Y:S01]  /*5a00*/  @!P3 IMAD.MOV R114, RZ, RZ, -R114 ;  /* 0x000000ffff72b224 */ /* 0x000fe200078e0a72 */
[C---:B------:R-:W-:Y:S01]  /*5a10*/  ISETP.GT.U32.AND P3, PT, R7.reuse, R10, PT ;  /* 0x0000000a0700720c */ /* 0x040fe20003f64070 */
[----:B------:R-:W-:Y:S01]  /*5a20*/  @!P2 IMAD.MOV R3, RZ, RZ, -R3 ;  /* 0x000000ffff03a224 */ /* 0x000fe200078e0a03 */
[C---:B------:R-:W-:Y:S01]  /*5a30*/  ISETP.GT.U32.AND P2, PT, R7.reuse, R70, PT ;  /* 0x000000460700720c */ /* 0x040fe20003f44070 */
[----:B------:R-:W-:Y:S01]  /*5a40*/  @!P0 IMAD.IADD R2, R2, 0x1, -R7 ;  /* 0x0000000102028824 */ /* 0x000fe200078e0a07 */
[C---:B------:R-:W-:Y:S01]  /*5a50*/  ISETP.GT.U32.AND P0, PT, R7.reuse, R6, PT ;  /* 0x000000060700720c */ /* 0x040fe20003f04070 */
[C---:B------:R-:W-:Y:S01]  /*5a60*/  IMAD R57, R7.reuse, R14, R57 ;  /* 0x0000000e07397224 */ /* 0x040fe200078e0239 */
[----:B------:R-:W-:Y:S01]  /*5a70*/  IABS R112, R12 ;  /* 0x0000000c00707213 */ /* 0x000fe20000000000 */
[----:B------:R-:W-:Y:S01]  /*5a80*/  IMAD.MOV.U32 R18, RZ, RZ, R2 ;  /* 0x000000ffff127224 */ /* 0x000fe200078e0002 */
[----:B------:R-:W-:Y:S01]  /*5a90*/  LOP3.LUT R14, R0, 0x64, R9, 0xfe, !PT ;  /* 0x00000064000e7812 */ /* 0x000fe200078efe09 */
[----:B------:R-:W-:Y:S01]  /*5aa0*/  IMAD.HI.U32 R2, R8, R113, RZ ;  /* 0x0000007108027227 */ /* 0x000fe200078e00ff */
[----:B------:R-:W-:-:S02]  /*5ab0*/  ISETP.GT.U32.AND P1, PT, R7, R57, PT ;  /* 0x000000390700720c */ /* 0x000fc40003f24070 */
[----:B------:R-:W-:Y:S01]  /*5ac0*/  IABS R4, R14 ;  /* 0x0000000e00047213 */ /* 0x000fe20000000000 */
[--C-:B------:R-:W-:Y:S02]  /*5ad0*/  @!P3 IMAD.IADD R10, R10, 0x1, -R7.reuse ;  /* 0x000000010a0ab824 */ /* 0x100fe400078e0a07 */
[--C-:B------:R-:W-:Y:S02]  /*5ae0*/  @!P2 IMAD.IADD R70, R70, 0x1, -R7.reuse ;  /* 0x000000014646a824 */ /* 0x100fe400078e0a07 */
[----:B------:R-:W-:Y:S01]  /*5af0*/  IMAD.MOV R2, RZ, RZ, -R2 ;  /* 0x000000ffff027224 */ /* 0x000fe200078e0a02 */
[C---:B------:R-:W-:Y:S01]  /*5b00*/  ISETP.GT.U32.AND P3, PT, R7.reuse, R10, PT ;  /* 0x0000000a0700720c */ /* 0x040fe20003f64070 */
[----:B------:R-:W-:Y:S01]  /*5b10*/  @!P0 IMAD.IADD R6, R6, 0x1, -R7 ;  /* 0x0000000106068824 */ /* 0x000fe200078e0a07 */
[C---:B------:R-:W-:Y:S01]  /*5b20*/  ISETP.GT.U32.AND P2, PT, R7.reuse, R70, PT ;  /* 0x000000460700720c */ /* 0x040fe20003f44070 */
[C---:B------:R-:W-:Y:S02]  /*5b30*/  IMAD R113, R7.reuse, R2, R113 ;  /* 0x0000000207717224 */ /* 0x040fe400078e0271 */
[----:B------:R-:W-:Y:S01]  /*5b40*/  IMAD.HI.U32 R2, R8, R112, RZ ;  /* 0x0000007008027227 */ /* 0x000fe200078e00ff */
[----:B------:R-:W-:-:S03]  /*5b50*/  ISETP.GT.U32.AND P0, PT, R7, R6, PT ;  /* 0x000000060700720c */ /* 0x000fc60003f04070 */
[----:B------:R-:W-:Y:S02]  /*5b60*/  IMAD.MOV R2, RZ, RZ, -R2 ;  /* 0x000000ffff027224 */ /* 0x000fe400078e0a02 */
[----:B------:R-:W-:Y:S01]  /*5b70*/  @!P4 IMAD.MOV R18, RZ, RZ, -R18 ;  /* 0x000000ffff12c224 */ /* 0x000fe200078e0a12 */
[----:B------:R-:W-:Y:S01]  /*5b80*/  ISETP.GE.AND P4, PT, R16, RZ, PT ;  /* 0x000000ff1000720c */ /* 0x000fe20003f86270 */
[--C-:B------:R-:W-:Y:S02]  /*5b90*/  @!P1 IMAD.IADD R57, R57, 0x1, -R7.reuse ;  /* 0x0000000139399824 */ /* 0x100fe400078e0a07 */
[C---:B------:R-:W-:Y:S01]  /*5ba0*/  IMAD R112, R7.reuse, R2, R112 ;  /* 0x0000000207707224 */ /* 0x040fe200078e0270 */
[----:B------:R0:W-:Y:S01]  /*5bb0*/  STL [R1+0x304], R18 ;  /* 0x0003041201007387 */ /* 0x0001e20000100800 */
[--C-:B------:R-:W-:Y:S01]  /*5bc0*/  @!P3 IMAD.IADD R10, R10, 0x1, -R7.reuse ;  /* 0x000000010a0ab824 */ /* 0x100fe200078e0a07 */
[C---:B------:R-:W-:Y:S01]  /*5bd0*/  ISETP.GT.U32.AND P1, PT, R7.reuse, R57, PT ;  /* 0x000000390700720c */ /* 0x040fe20003f24070 */
[--C-:B------:R-:W-:Y:S01]  /*5be0*/  @!P2 IMAD.IADD R70, R70, 0x1, -R7.reuse ;  /* 0x000000014646a824 */ /* 0x100fe200078e0a07 */
[----:B------:R1:W-:Y:S01]  /*5bf0*/  STL [R1+0x308], R3 ;  /* 0x0003080301007387 */ /* 0x0003e20000100800 */
[C---:B------:R-:W-:Y:S01]  /*5c00*/  ISETP.GT.U32.AND P3, PT, R7.reuse, R113, PT ;  /* 0x000000710700720c */ /* 0x040fe20003f64070 */
[----:B------:R-:W-:Y:S01]  /*5c10*/  @!P0 IMAD.IADD R6, R6, 0x1, -R7 ;  /* 0x0000000106068824 */ /* 0x000fe200078e0a07 */
[----:B------:R-:W-:Y:S01]  /*5c20*/  ISETP.GT.U32.AND P2, PT, R7, R112, PT ;  /* 0x000000700700720c */ /* 0x000fe20003f44070 */
[----:B------:R-:W-:Y:S01]  /*5c30*/  IMAD.MOV.U32 R15, RZ, RZ, R10 ;  /* 0x000000ffff0f7224 */ /* 0x000fe200078e000a */
[----:B------:R-:W-:Y:S01]  /*5c40*/  ISETP.GE.AND P0, PT, R17, RZ, PT ;  /* 0x000000ff1100720c */ /* 0x000fe20003f06270 */
[----:B------:R-:W-:Y:S01]  /*5c50*/  IMAD.MOV.U32 R16, RZ, RZ, R6 ;  /* 0x000000ffff107224 */ /* 0x000fe200078e0006 */
[----:B0-----:R-:W-:Y:S01]  /*5c60*/  LOP3.LUT R18, R0, 0x69, R9, 0xfe, !PT ;  /* 0x0000006900127812 */ /* 0x001fe200078efe09 */
[----:B------:R-:W-:Y:S01]  /*5c70*/  @!P5 IMAD.MOV R15, RZ, RZ, -R15 ;  /* 0x000000ffff0fd224 */ /* 0x000fe200078e0a0f */
[----:B------:R-:W-:Y:S01]  /*5c80*/  ISETP.GE.AND P5, PT, R12, RZ, PT ;  /* 0x000000ff0c00720c */ /* 0x000fe20003fa6270 */
[----:B-1----:R-:W-:Y:S01]  /*5c90*/  IMAD.HI.U32 R3, R8, R4, RZ ;  /* 0x0000000408037227 */ /* 0x002fe200078e00ff */
[----:B------:R-:W-:-:S02]  /*5ca0*/  IABS R110, R18 ;  /* 0x00000012006e7213 */ /* 0x000fc40000000000 */
[----:B------:R-:W-:Y:S01]  /*5cb0*/  LOP3.LUT R17, R0, 0x6d, R9, 0xfe, !PT ;  /* 0x0000006d00117812 */ /* 0x000fe200078efe09 */
[----:B------:R-:W-:Y:S02]  /*5cc0*/  IMAD.MOV R3, RZ, RZ, -R3 ;  /* 0x000000ffff037224 */ /* 0x000fe400078e0a03 */
[----:B------:R-:W-:Y:S01]  /*5cd0*/  @!P1 IMAD.IADD R57, R57, 0x1, -R7 ;  /* 0x0000000139399824 */ /* 0x000fe200078e0a07 */
[----:B------:R-:W-:Y:S01]  /*5ce0*/  ISETP.GE.AND P1, PT, R14, RZ, PT ;  /* 0x000000ff0e00720c */ /* 0x000fe20003f26270 */
[----:B------:R-:W-:Y:S01]  /*5cf0*/  IMAD R2, R7, R3, R4 ;  /* 0x0000000307027224 */ /* 0x000fe200078e0204 */
[C---:B------:R-:W-:Y:S01]  /*5d00*/  LOP3.LUT R3, R0.reuse, 0x65, R9, 0xfe, !PT ;  /* 0x0000006500037812 */ /* 0x040fe200078efe09 */
[----:B------:R-:W-:Y:S01]  /*5d10*/  @!P3 IMAD.IADD R113, R113, 0x1, -R7 ;  /* 0x000000017171b824 */ /* 0x000fe200078e0a07 */
[----:B------:R-:W-:Y:S01]  /*5d20*/  LOP3.LUT R4, R0, 0x66, R9, 0xfe, !PT ;  /* 0x0000006600047812 */ /* 0x000fe200078efe09 */
[----:B------:R-:W-:Y:S01]  /*5d30*/  @!P2 IMAD.IADD R112, R112, 0x1, -R7 ;  /* 0x000000017070a824 */ /* 0x000fe200078e0a07 */
[----:B------:R-:W-:Y:S01]  /*5d40*/  IABS R6, R3 ;  /* 0x0000000300067213 */ /* 0x000fe20000000000 */
[----:B------:R-:W-:Y:S01]  /*5d50*/  @!P4 IMAD.MOV R57, RZ, RZ, -R57 ;  /* 0x000000ffff39c224 */ /* 0x000fe200078e0a39 */
[----:B------:R-:W-:Y:S01]  /*5d60*/  IABS R10, R4 ;  /* 0x00000004000a7213 */ /* 0x000fe20000000000 */
[----:B------:R-:W-:Y:S01]  /*5d70*/  @!P0 IMAD.MOV R70, RZ, RZ, -R70 ;  /* 0x000000ffff468224 */ /* 0x000fe200078e0a46 */
[----:B------:R-:W-:Y:S01]  /*5d80*/  ISETP.GT.U32.AND P3, PT, R7, R113, PT ;  /* 0x000000710700720c */ /* 0x000fe20003f64070 */
[----:B------:R-:W-:Y:S01]  /*5d90*/  @!P6 IMAD.MOV R16, RZ, RZ, -R16 ;  /* 0x000000ffff10e224 */ /* 0x000fe200078e0a10 */
[----:B------:R-:W-:Y:S01]  /*5da0*/  ISETP.GE.AND P4, PT, R3, RZ, PT ;  /* 0x000000ff0300720c */ /* 0x000fe20003f86270 */
[----:B------:R-:W-:Y:S01]  /*5db0*/  IMAD.HI.U32 R3, R8, R6, RZ ;  /* 0x0000000608037227 */ /* 0x000fe200078e00ff */
[----:B------:R-:W-:-:S02]  /*5dc0*/  ISETP.GT.U32.AND P2, PT, R7, R112, PT ;  /* 0x000000700700720c */ /* 0x000fc40003f44070 */
[----:B------:R-:W-:Y:S01]  /*5dd0*/  ISETP.GE.AND P0, PT, R4, RZ, PT ;  /* 0x000000ff0400720c */ /* 0x000fe20003f06270 */
[----:B------:R-:W-:Y:S01]  /*5de0*/  IMAD.HI.U32 R4, R8, R10, RZ ;  /* 0x0000000a08047227 */ /* 0x000fe200078e00ff */
[----:B------:R-:W-:Y:S01]  /*5df0*/  ISETP.GE.AND P6, PT, R13, RZ, PT ;  /* 0x000000ff0d00720c */ /* 0x000fe20003fc6270 */
[----:B------:R0:W-:Y:S01]  /*5e00*/  STL [R1+0x30c], R16 ;  /* 0x00030c1001007387 */ /* 0x0001e20000100800 */
[----:B------:R-:W-:Y:S01]  /*5e10*/  LOP3.LUT R14, R0, 0x67, R9, 0xfe, !PT ;  /* 0x00000067000e7812 */ /* 0x000fe200078efe09 */
[----:B------:R-:W-:Y:S02]  /*5e20*/  IMAD.MOV R3, RZ, RZ, -R3 ;  /* 0x000000ffff037224 */ /* 0x000fe400078e0a03 */
[----:B------:R-:W-:Y:S01]  /*5e30*/  IMAD.MOV R12, RZ, RZ, -R4 ;  /* 0x000000ffff0c7224 */ /* 0x000fe200078e0a04 */
[----:B------:R1:W-:Y:S01]  /*5e40*/  STL [R1+0x310], R15 ;  /* 0x0003100f01007387 */ /* 0x0003e20000100800 */
[----:B------:R-:W-:Y:S01]  /*5e50*/  IMAD R4, R7, R3, R6 ;  /* 0x0000000307047224 */ /* 0x000fe200078e0206 */
[----:B------:R-:W-:Y:S01]  /*5e60*/  IABS R13, R14 ;  /* 0x0000000e000d7213 */ /* 0x000fe20000000000 */
[--C-:B------:R-:W-:Y:S01]  /*5e70*/  @!P3 IMAD.IADD R113, R113, 0x1, -R7.reuse ;  /* 0x000000017171b824 */ /* 0x100fe200078e0a07 */
[C---:B------:R-:W-:Y:S01]  /*5e80*/  ISETP.GT.U32.AND P3, PT, R7.reuse, R2, PT ;  /* 0x000000020700720c */ /* 0x040fe20003f64070 */
[C---:B------:R-:W-:Y:S01]  /*5e90*/  IMAD R6, R7.reuse, R12, R10 ;  /* 0x0000000c07067224 */ /* 0x040fe200078e020a */
[----:B0-----:R-:W-:Y:S01]  /*5ea0*/  IABS R16, R17 ;  /* 0x0000001100107213 */ /* 0x001fe20000000000 */
[----:B------:R-:W-:Y:S01]  /*5eb0*/  @!P2 IMAD.IADD R112, R112, 0x1, -R7 ;  /* 0x000000017070a824 */ /* 0x000fe200078e0a07 */
[C---:B------:R-:W-:Y:S01]  /*5ec0*/  ISETP.GT.U32.AND P2, PT, R7.reuse, R4, PT ;  /* 0x000000040700720c */ /* 0x040fe20003f44070 */
[----:B------:R-:W-:Y:S01]  /*5ed0*/  @!P6 IMAD.MOV R113, RZ, RZ, -R113 ;  /* 0x000000ffff71e224 */ /* 0x000fe200078e0a71 */
[----:B------:R-:W-:Y:S01]  /*5ee0*/  ISETP.GT.U32.AND P6, PT, R7, R6, PT ;  /* 0x000000060700720c */ /* 0x000fe20003fc4070 */
[----:B------:R-:W-:Y:S01]  /*5ef0*/  IMAD.HI.U32 R3, R8, R13, RZ ;  /* 0x0000000d08037227 */ /* 0x000fe200078e00ff */
[----:B-1----:R-:W-:-:S03]  /*5f00*/  LOP3.LUT R15, R0, 0x68, R9, 0xfe, !PT ;  /* 0x00000068000f7812 */ /* 0x002fc600078efe09 */
[----:B------:R-:W-:Y:S01]  /*5f10*/  IMAD.MOV R12, RZ, RZ, -R3 ;  /* 0x000000ffff0c7224 */ /* 0x000fe200078e0a03 */
[----:B------:R-:W-:Y:S01]  /*5f20*/  IABS R56, R15 ;  /* 0x0000000f00387213 */ /* 0x000fe20000000000 */
[--C-:B------:R-:W-:Y:S02]  /*5f30*/  @!P3 IMAD.IADD R2, R2, 0x1, -R7.reuse ;  /* 0x000000010202b824 */ /* 0x100fe400078e0a07 */
[----:B------:R-:W-:Y:S01]  /*5f40*/  @!P5 IMAD.MOV R112, RZ, RZ, -R112 ;  /* 0x000000ffff70d224 */ /* 0x000fe200078e0a70 */
[----:B------:R-:W-:Y:S01]  /*5f50*/  ISETP.GE.AND P5, PT, R14, RZ, PT ;  /* 0x000000ff0e00720c */ /* 0x000fe20003fa6270 */
[--C-:B------:R-:W-:Y:S01]  /*5f60*/  @!P2 IMAD.IADD R4, R4, 0x1, -R7.reuse ;  /* 0x000000010404a824 */ /* 0x100fe200078e0a07 */
[C---:B------:R-:W-:Y:S01]  /*5f70*/  ISETP.GT.U32.AND P3, PT, R7.reuse, R2, PT ;  /* 0x000000020700720c */ /* 0x040fe20003f64070 */
[----:B------:R-:W-:Y:S02]  /*5f80*/  @!P6 IMAD.IADD R6, R6, 0x1, -R7 ;  /* 0x000000010606e824 */ /* 0x000fe400078e0a07 */
[----:B------:R-:W-:Y:S01]  /*5f90*/  IMAD.HI.U32 R10, R8, R56, RZ ;  /* 0x00000038080a7227 */ /* 0x000fe200078e00ff */
[----:B------:R-:W-:-:S02]  /*5fa0*/  ISETP.GT.U32.AND P2, PT, R7, R4, PT ;  /* 0x000000040700720c */ /* 0x000fc40003f44070 */
[C---:B------:R-:W-:Y:S01]  /*5fb0*/  ISETP.GT.U32.AND P6, PT, R7.reuse, R6, PT ;  /* 0x000000060700720c */ /* 0x040fe20003fc4070 */
[----:B------:R-:W-:Y:S02]  /*5fc0*/  IMAD.MOV R3, RZ, RZ, -R10 ;  /* 0x000000ffff037224 */ /* 0x000fe400078e0a0a */
[C---:B------:R-:W-:Y:S02]  /*5fd0*/  IMAD R10, R7.reuse, R12, R13 ;  /* 0x0000000c070a7224 */ /* 0x040fe400078e020d */
[----:B------:R-:W-:Y:S02]  /*5fe0*/  IMAD R56, R7, R3, R56 ;  /* 0x0000000307387224 */ /* 0x000fe400078e0238 */
[----:B------:R-:W-:-:S04]  /*5ff0*/  IMAD.HI.U32 R3, R8, R110, RZ ;  /* 0x0000006e08037227 */ /* 0x000fc800078e00ff */
[--C-:B------:R-:W-:Y:S01]  /*6000*/  @!P2 IMAD.IADD R4, R4, 0x1, -R7.reuse ;  /* 0x000000010404a824 */ /* 0x100fe200078e0a07 */
[C---:B------:R-:W-:Y:S01]  /*6010*/  ISETP.GT.U32.AND P2, PT, R7.reuse, R10, PT ;  /* 0x0000000a0700720c */ /* 0x040fe20003f44070 */
[----:B------:R-:W-:Y:S01]  /*6020*/  @!P6 IMAD.IADD R6, R6, 0x1, -R7 ;  /* 0x000000010606e824 */ /* 0x000fe200078e0a07 */
[----:B------:R-:W-:Y:S01]  /*6030*/  ISETP.GT.U32.AND P6, PT, R7, R56, PT ;  /* 0x000000380700720c */ /* 0x000fe20003fc4070 */
[----:B------:R-:W-:Y:S02]  /*6040*/  IMAD.MOV R13, RZ, RZ, -R3 ;  /* 0x000000ffff0d7224 */ /* 0x000fe400078e0a03 */
[----:B------:R-:W-:-:S04]  /*6050*/  IMAD.HI.U32 R3, R8, R106, RZ ;  /* 0x0000006a08037227 */ /* 0x000fc800078e00ff */
[C---:B------:R-:W-:Y:S02]  /*6060*/  IMAD R110, R7.reuse, R13, R110 ;  /* 0x0000000d076e7224 */ /* 0x040fe400078e026e */
[----:B------:R-:W-:Y:S02]  /*6070*/  IMAD.MOV R14, RZ, RZ, -R3 ;  /* 0x000000ffff0e7224 */ /* 0x000fe400078e0a03 */
[--C-:B------:R-:W-:Y:S01]  /*6080*/  @!P2 IMAD.IADD R10, R10, 0x1, -R7.reuse ;  /* 0x000000010a0aa824 */ /* 0x100fe200078e0a07 */
[C---:B------:R-:W-:Y:S01]  /*6090*/  ISETP.GT.U32.AND P2, PT, R7.reuse, R110, PT ;  /* 0x0000006e0700720c */ /* 0x040fe20003f44070 */
[C---:B------:R-:W-:Y:S02]  /*60a0*/  IMAD R106, R7.reuse, R14, R106 ;  /* 0x0000000e076a7224 */ /* 0x040fe400078e026a */
[--C-:B------:R-:W-:Y:S02]  /*60b0*/  @!P6 IMAD.IADD R56, R56, 0x1, -R7.reuse ;  /* 0x000000013838e824 */ /* 0x100fe400078e0a07 */
[----:B------:R-:W-:Y:S01]  /*60c0*/  @!P3 IMAD.IADD R2, R2, 0x1, -R7 ;  /* 0x000000010202b824 */ /* 0x000fe200078e0a07 */
[----:B------:R-:W-:Y:S01]  /*60d0*/  ISETP.GT.U32.AND P6, PT, R7, R106, PT ;  /* 0x0000006a0700720c */ /* 0x000fe20003fc4070 */
[----:B------:R-:W-:Y:S01]  /*60e0*/  IMAD.HI.U32 R12, R8, R105, RZ ;  /* 0x00000069080c7227 */ /* 0x000fe200078e00ff */
[----:B------:R-:W-:-:S02]  /*60f0*/  ISETP.GE.AND P3, PT, R15, RZ, PT ;  /* 0x000000ff0f00720c */ /* 0x000fc40003f66270 */
[----:B------:R-:W-:Y:S01]  /*6100*/  IABS R15, R21 ;  /* 0x00000015000f7213 */ /* 0x000fe20000000000 */
[----:B------:R-:W-:-:S04]  /*6110*/  IMAD.HI.U32 R3, R8, R16, RZ ;  /* 0x0000001008037227 */ /* 0x000fc800078e00ff */
[----:B------:R-:W-:Y:S01]  /*6120*/  @!P2 IMAD.IADD R110, R110, 0x1, -R7 ;  /* 0x000000016e6ea824 */ /* 0x000fe200078e0a07 */
[----:B------:R-:W-:Y:S01]  /*6130*/  ISETP.GT.U32.AND P2, PT, R7, R10, PT ;  /* 0x0000000a0700720c */ /* 0x000fe20003f44070 */
[----:B------:R-:W-:-:S04]  /*6140*/  IMAD.HI.U32 R13, R8, R15, RZ ;  /* 0x0000000f080d7227 */ /* 0x000fc800078e00ff */
[----:B------:R-:W-:Y:S01]  /*6150*/  @!P6 IMAD.IADD R106, R106, 0x1, -R7 ;  /* 0x000000016a6ae824 */ /* 0x000fe200078e0a07 */
[C---:B------:R-:W-:Y:S01]  /*6160*/  ISETP.GT.U32.AND P6, PT, R7.reuse, R110, PT ;  /* 0x0000006e0700720c */ /* 0x040fe20003fc4070 */
[----:B------:R-:W-:Y:S02]  /*6170*/  IMAD.MOV R12, RZ, RZ, -R12 ;  /* 0x000000ffff0c7224 */ /* 0x000fe400078e0a0c */
[----:B------:R-:W-:Y:S01]  /*6180*/  IMAD.MOV R14, RZ, RZ, -R13 ;  /* 0x000000ffff0e7224 */ /* 0x000fe200078e0a0d */
[----:B------:R-:W-:Y:S01]  /*6190*/  LOP3.LUT R13, R0, 0x6e, R9, 0xfe, !PT ;  /* 0x0000006e000d7812 */ /* 0x000fe200078efe09 */
[----:B------:R-:W-:Y:S02]  /*61a0*/  IMAD.MOV R3, RZ, RZ, -R3 ;  /* 0x000000ffff037224 */ /* 0x000fe400078e0a03 */
[----:B------:R-:W-:Y:S01]  /*61b0*/  IMAD.MOV.U32 R22, RZ, RZ, R2 ;  /* 0x000000ffff167224 */ /* 0x000fe200078e0002 */
[----:B------:R-:W-:Y:S01]  /*61c0*/  IABS R2, R13 ;  /* 0x0000000d00027213 */ /* 0x000fe20000000000 */
[----:B------:R-:W-:-:S02]  /*61d0*/  IMAD R105, R7, R12, R105 ;  /* 0x0000000c07697224 */ /* 0x000fc400078e0269 */
[C---:B------:R-:W-:Y:S01]  /*61e0*/  IMAD R12, R7.reuse, R14, R15 ;  /* 0x0000000e070c7224 */ /* 0x040fe200078e020f */
[----:B------:R-:W-:Y:S01]  /*61f0*/  LOP3.LUT R15, R0, 0x6f, R9, 0xfe, !PT ;  /* 0x0000006f000f7812 */ /* 0x000fe200078efe09 */
[C---:B------:R-:W-:Y:S02]  /*6200*/  IMAD R14, R7.reuse, R3, R16 ;  /* 0x00000003070e7224 */ /* 0x040fe400078e0210 */
[----:B------:R-:W-:Y:S01]  /*6210*/  @!P1 IMAD.MOV R22, RZ, RZ, -R22 ;  /* 0x000000ffff169224 */ /* 0x000fe200078e0a16 */
[C---:B------:R-:W-:Y:S01]  /*6220*/  ISETP.GT.U32.AND P1, PT, R7.reuse, R56, PT ;  /* 0x000000380700720c */ /* 0x040fe20003f24070 */
[----:B------:R-:W-:Y:S01]  /*6230*/  IMAD.MOV.U32 R16, RZ, RZ, R6 ;  /* 0x000000ffff107224 */ /* 0x000fe200078e0006 */
[----:B------:R-:W-:Y:S01]  /*6240*/  IABS R3, R15 ;  /* 0x0000000f00037213 */ /* 0x000fe20000000000 */
[----:B------:R-:W-:Y:S01]  /*6250*/  @!P4 IMAD.MOV R4, RZ, RZ, -R4 ;  /* 0x000000ffff04c224 */ /* 0x000fe200078e0a04 */
[C---:B------:R-:W-:Y:S01]  /*6260*/  ISETP.GT.U32.AND P4, PT, R7.reuse, R106, PT ;  /* 0x0000006a0700720c */ /* 0x040fe20003f84070 */
[----:B------:R-:W-:Y:S01]  /*6270*/  @!P0 IMAD.MOV R16, RZ, RZ, -R16 ;  /* 0x000000ffff108224 */ /* 0x000fe200078e0a10 */
[C---:B------:R-:W-:Y:S01]  /*6280*/  ISETP.GT.U32.AND P0, PT, R7.reuse, R105, PT ;  /* 0x000000690700720c */ /* 0x040fe20003f04070 */
[--C-:B------:R-:W-:Y:S01]  /*6290*/  @!P2 IMAD.IADD R10, R10, 0x1, -R7.reuse ;  /* 0x000000010a0aa824 */ /* 0x100fe200078e0a07 */
[C---:B------:R-:W-:Y:S01]  /*62a0*/  ISETP.GT.U32.AND P2, PT, R7.reuse, R12, PT ;  /* 0x0000000c0700720c */ /* 0x040fe20003f44070 */
[----:B------:R-:W-:Y:S01]  /*62b0*/  @!P6 IMAD.IADD R110, R110, 0x1, -R7 ;  /* 0x000000016e6ee824 */ /* 0x000fe200078e0a07 */
[----:B------:R-:W-:Y:S01]  /*62c0*/  ISETP.GT.U32.AND P6, PT, R7, R14, PT ;  /* 0x0000000e0700720c */ /* 0x000fe20003fc4070 */
[----:B------:R-:W-:Y:S01]  /*62d0*/  STL [R1+0x314], R22 ;  /* 0x0003141601007387 */ /* 0x000fe20000100800 */
[----:B------:R-:W-:-:S02]  /*62e0*/  IMAD.MOV.U32 R6, RZ, RZ, R3 ;  /* 0x000000ffff067224 */ /* 0x000fc400078e0003 */
[--C-:B------:R-:W-:Y:S01]  /*62f0*/  @!P1 IMAD.IADD R56, R56, 0x1, -R7.reuse ;  /* 0x0000000138389824 */ /* 0x100fe200078e0a07 */
[----:B------:R0:W-:Y:S01]  /*6300*/  STL [R1+0x318], R4 ;  /* 0x0003180401007387 */ /* 0x0001e20000100800 */
[----:B------:R-:W-:Y:S01]  /*6310*/  ISETP.GE.AND P1, PT, R18, RZ, PT ;  /* 0x000000ff1200720c */ /* 0x000fe20003f26270 */
[----:B------:R-:W-:Y:S02]  /*6320*/  IMAD.HI.U32 R3, R8, R6, RZ ;  /* 0x0000000608037227 */ /* 0x000fe400078e00ff */
[----:B------:R1:W-:Y:S02]  /*6330*/  STL [R1+0x31c], R16 ;  /* 0x00031c1001007387 */ /* 0x0003e40000100800 */
[--C-:B------:R-:W-:Y:S01]  /*6340*/  @!P4 IMAD.IADD R106, R106, 0x1, -R7.reuse ;  /* 0x000000016a6ac824 */ /* 0x100fe200078e0a07 */
[----:B------:R-:W-:Y:S01]  /*6350*/  ISETP.GE.AND P4, PT, R19, RZ, PT ;  /* 0x000000ff1300720c */ /* 0x000fe20003f86270 */
[----:B------:R-:W-:Y:S01]  /*6360*/  @!P0 IMAD.IADD R105, R105, 0x1, -R7 ;  /* 0x0000000169698824 */ /* 0x000fe200078e0a07 */
[----:B------:R-:W-:Y:S01]  /*6370*/  ISETP.GE.AND P0, PT, R20, RZ, PT ;  /* 0x000000ff1400720c */ /* 0x000fe20003f06270 */
[----:B0-----:R-:W-:-:S02]  /*6380*/  IMAD.MOV.U32 R4, RZ, RZ, R2 ;  /* 0x000000ffff047224 */ /* 0x001fc400078e0002 */
[----:B------:R-:W-:Y:S01]  /*6390*/  @!P2 IMAD.IADD R12, R12, 0x1, -R7 ;  /* 0x000000010c0ca824 */ /* 0x000fe200078e0a07 */
[----:B------:R-:W-:Y:S01]  /*63a0*/  ISETP.GE.AND P2, PT, R21, RZ, PT ;  /* 0x000000ff1500720c */ /* 0x000fe20003f46270 */
[----:B------:R-:W-:-:S04]  /*63b0*/  IMAD.HI.U32 R2, R8, R4, RZ ;  /* 0x0000000408027227 */ /* 0x000fc800078e00ff */
[----:B-1----:R-:W-:Y:S02]  /*63c0*/  IMAD.MOV.U32 R16, RZ, RZ, R10 ;  /* 0x000000ffff107224 */ /* 0x002fe400078e000a */
[----:B------:R-:W-:Y:S02]  /*63d0*/  IMAD.MOV R2, RZ, RZ, -R2 ;  /* 0x000000ffff027224 */ /* 0x000fe400078e0a02 */
[----:B------:R-:W-:Y:S02]  /*63e0*/  IMAD.MOV R3, RZ, RZ, -R3 ;  /* 0x000000ffff037224 */ /* 0x000fe400078e0a03 */
[----:B------:R-:W-:Y:S02]  /*63f0*/  @!P6 IMAD.IADD R14, R14, 0x1, -R7 ;  /* 0x000000010e0ee824 */ /* 0x000fe400078e0a07 */
[----:B------:R-:W-:Y:S01]  /*6400*/  @!P5 IMAD.MOV R16, RZ, RZ, -R16 ;  /* 0x000000ffff10d224 */ /* 0x000fe200078e0a10 */
[C---:B------:R-:W-:Y:S01]  /*6410*/  ISETP.GT.U32.AND P5, PT, R7.reuse, R105, PT ;  /* 0x000000690700720c */ /* 0x040fe20003fa4070 */
[C---:B------:R-:W-:Y:S01]  /*6420*/  IMAD R2, R7.reuse, R2, R4 ;  /* 0x0000000207027224 */ /* 0x040fe200078e0204 */
[C---:B------:R-:W-:Y:S01]  /*6430*/  ISETP.GT.U32.AND P6, PT, R7.reuse, R14, PT ;  /* 0x0000000e0700720c */ /* 0x040fe20003fc4070 */
[----:B------:R-:W-:Y:S01]  /*6440*/  @!P3 IMAD.MOV R56, RZ, RZ, -R56 ;  /* 0x000000ffff38b224 */ /* 0x000fe200078e0a38 */
[C---:B------:R-:W-:Y:S01]  /*6450*/  ISETP.GT.U32.AND P3, PT, R7.reuse, R12, PT ;  /* 0x0000000c0700720c */ /* 0x040fe20003f64070 */
[C---:B------:R-:W-:Y:S01]  /*6460*/  IMAD R4, R7.reuse, R3, R6 ;  /* 0x0000000307047224 */ /* 0x040fe200078e0206 */
[----:B------:R-:W-:Y:S01]  /*6470*/  LOP3.LUT R6, R0, 0x70, R9, 0xfe, !PT ;  /* 0x0000007000067812 */ /* 0x000fe200078efe09 */
[----:B------:R-:W-:Y:S01]  /*6480*/  @!P1 IMAD.MOV R110, RZ, RZ, -R110 ;  /* 0x000000ffff6e9224 */ /* 0x000fe200078e0a6e */
[----:B------:R-:W-:Y:S01]  /*6490*/  ISETP.GT.U32.AND P1, PT, R7, R2, PT ;  /* 0x000000020700720c */ /* 0x000fe20003f24070 */
[----:B------:R-:W-:Y:S01]  /*64a0*/  @!P4 IMAD.MOV R106, RZ, RZ, -R106 ;  /* 0x000000ffff6ac224 */ /* 0x000fe200078e0a6a */
[----:B------:R-:W-:Y:S01]  /*64b0*/  IABS R55, R6 ;  /* 0x0000000600377213 */ /* 0x000fe20000000000 */
[----:B------:R0:W-:Y:S01]  /*64c0*/  STL [R1+0x320], R16 ;  /* 0x0003201001007387 */ /* 0x0001e20000100800 */
[----:B------:R-:W-:Y:S01]  /*64d0*/  ISETP.GE.AND P4, PT, R17, RZ, PT ;  /* 0x000000ff1100720c */ /* 0x000fe20003f86270 */
[----:B------:R-:W-:Y:S01]  /*64e0*/  @!P5 IMAD.IADD R105, R105, 0x1, -R7 ;  /* 0x000000016969d824 */ /* 0x000fe200078e0a07 */
[----:B------:R-:W-:Y:S01]  /*64f0*/  ISETP.GT.U32.AND P5, PT, R7, R4, PT ;  /* 0x000000040700720c */ /* 0x000fe20003fa4070 */
[----:B------:R-:W-:Y:S01]  /*6500*/  IMAD.HI.U32 R3, R8, R55, RZ ;  /* 0x0000003708037227 */ /* 0x000fe200078e00ff */
[----:B------:R-:W-:-:S03]  /*6510*/  LOP3.LUT R17, R0, 0x78, R9, 0xfe, !PT ;  /* 0x0000007800117812 */ /* 0x000fc600078efe09 */
[--C-:B------:R-:W-:Y:S01]  /*6520*/  @!P3 IMAD.IADD R12, R12, 0x1, -R7.reuse ;  /* 0x000000010c0cb824 */ /* 0x100fe200078e0a07 */
[----:B------:R-:W-:Y:S01]  /*6530*/  ISETP.GE.AND P3, PT, R13, RZ, PT ;  /* 0x000000ff0d00720c */ /* 0x000fe20003f66270 */
[----:B------:R-:W-:Y:S01]  /*6540*/  @!P6 IMAD.IADD R14, R14, 0x1, -R7 ;  /* 0x000000010e0ee824 */ /* 0x000fe200078e0a07 */
[C---:B0-----:R-:W-:Y:S01]  /*6550*/  LOP3.LUT R16, R0.reuse, 0x71, R9, 0xfe, !PT ;  /* 0x0000007100107812 */ /* 0x041fe200078efe09 */
[----:B------:R-:W-:Y:S01]  /*6560*/  IMAD.MOV R10, RZ, RZ, -R3 ;  /* 0x000000ffff0a7224 */ /* 0x000fe200078e0a03 */
[----:B------:R-:W-:Y:S01]  /*6570*/  LOP3.LUT R3, R0, 0x72, R9, 0xfe, !PT ;  /* 0x0000007200037812 */ /* 0x000fe200078efe09 */
[----:B------:R-:W-:Y:S01]  /*6580*/  IMAD.MOV.U32 R18, RZ, RZ, R12 ;  /* 0x000000ffff127224 */ /* 0x000fe200078e000c */
[----:B------:R-:W-:Y:S01]  /*6590*/  IABS R104, R16 ;  /* 0x0000001000687213 */ /* 0x000fe20000000000 */
[----:B------:R-:W-:Y:S01]  /*65a0*/  @!P1 IMAD.IADD R2, R2, 0x1, -R7 ;  /* 0x0000000102029824 */ /* 0x000fe200078e0a07 */
[----:B------:R-:W-:Y:S01]  /*65b0*/  ISETP.GE.AND P1, PT, R6, RZ, PT ;  /* 0x000000ff0600720c */ /* 0x000fe20003f26270 */
[----:B------:R-:W-:Y:S01]  /*65c0*/  IMAD R55, R7, R10, R55 ;  /* 0x0000000a07377224 */ /* 0x000fe200078e0237 */
[----:B------:R-:W-:Y:S01]  /*65d0*/  IABS R102, R3 ;  /* 0x0000000300667213 */ /* 0x000fe20000000000 */
[----:B------:R-:W-:Y:S01]  /*65e0*/  IMAD.MOV.U32 R12, RZ, RZ, R14 ;  /* 0x000000ffff0c7224 */ /* 0x000fe200078e000e */
[----:B------:R-:W-:Y:S01]  /*65f0*/  ISETP.GE.AND P6, PT, R15, RZ, PT ;  /* 0x000000ff0f00720c */ /* 0x000fe20003fc6270 */
[----:B------:R-:W-:Y:S01]  /*6600*/  @!P0 IMAD.MOV R105, RZ, RZ, -R105 ;  /* 0x000000ffff698224 */ /* 0x000fe200078e0a69 */
[C---:B------:R-:W-:Y:S01]  /*6610*/  ISETP.GT.U32.AND P0, PT, R7.reuse, R2, PT ;  /* 0x000000020700720c */ /* 0x040fe20003f04070 */
[----:B------:R-:W-:Y:S01]  /*6620*/  @!P4 IMAD.MOV R12, RZ, RZ, -R12 ;  /* 0x000000ffff0cc224 */ /* 0x000fe200078e0a0c */
[C---:B------:R-:W-:Y:S01]  /*6630*/  ISETP.GT.U32.AND P4, PT, R7.reuse, R55, PT ;  /* 0x000000370700720c */ /* 0x040fe20003f84070 */
[----:B------:R-:W-:Y:S01]  /*6640*/  @!P5 IMAD.IADD R4, R4, 0x1, -R7 ;  /* 0x000000010404d824 */ /* 0x000fe200078e0a07 */
[----:B------:R-:W-:Y:S01]  /*6650*/  LOP3.LUT R15, R0, 0x76, R9, 0xfe, !PT ;  /* 0x00000076000f7812 */ /* 0x000fe200078efe09 */
[----:B------:R-:W-:Y:S01]  /*6660*/  @!P2 IMAD.MOV R18, RZ, RZ, -R18 ;  /* 0x000000ffff12a224 */ /* 0x000fe200078e0a12 */
[----:B------:R-:W-:Y:S01]  /*6670*/  ISETP.GE.AND P2, PT, R16, RZ, PT ;  /* 0x000000ff1000720c */ /* 0x000fe20003f46270 */
[----:B------:R-:W-:Y:S01]  /*6680*/  IMAD.HI.U32 R6, R8, R104, RZ ;  /* 0x0000006808067227 */ /* 0x000fe200078e00ff */
[----:B------:R-:W-:-:S02]  /*6690*/  ISETP.GT.U32.AND P5, PT, R7, R4, PT ;  /* 0x000000040700720c */ /* 0x000fc40003fa4070 */
[----:B------:R-:W-:Y:S01]  /*66a0*/  STL [R1+0x324], R18 ;  /* 0x0003241201007387 */ /* 0x000fe20000100800 */
[----:B------:R-:W-:Y:S01]  /*66b0*/  IMAD.MOV R6, RZ, RZ, -R6 ;  /* 0x000000ffff067224 */ /* 0x000fe200078e0a06 */
[----:B------:R-:W-:Y:S01]  /*66c0*/  LOP3.LUT R16, R0, 0x77, R9, 0xfe, !PT ;  /* 0x0000007700107812 */ /* 0x000fe200078efe09 */
[--C-:B------:R-:W-:Y:S01]  /*66d0*/  @!P0 IMAD.IADD R2, R2, 0x1, -R7.reuse ;  /* 0x0000000102028824 */ /* 0x100fe200078e0a07 */
[----:B------:R0:W-:Y:S01]  /*66e0*/  STL [R1+0x328], R12 ;  /* 0x0003280c01007387 */ /* 0x0001e20000100800 */
[----:B------:R-:W-:Y:S01]  /*66f0*/  @!P4 IMAD.IADD R55, R55, 0x1, -R7 ;  /* 0x000000013737c824 */ /* 0x000fe200078e0a07 */
[----:B------:R-:W-:Y:S01]  /*6700*/  ISETP.GE.AND P0, PT, R3, RZ, PT ;  /* 0x000000ff0300720c */ /* 0x000fe20003f06270 */
[C---:B------:R-:W-:Y:S01]  /*6710*/  IMAD R104, R7.reuse, R6, R104 ;  /* 0x0000000607687224 */ /* 0x040fe200078e0268 */
[----:B------:R-:W-:Y:S01]  /*6720*/  LOP3.LUT R6, R0, 0x73, R9, 0xfe, !PT ;  /* 0x0000007300067812 */ /* 0x000fe200078efe09 */
[----:B------:R-:W-:Y:S01]  /*6730*/  IMAD.MOV.U32 R13, RZ, RZ, R2 ;  /* 0x000000ffff0d7224 */ /* 0x000fe200078e0002 */
[----:B------:R-:W-:Y:S01]  /*6740*/  ISETP.GT.U32.AND P4, PT, R7, R55, PT ;  /* 0x000000370700720c */ /* 0x000fe20003f84070 */
[----:B------:R-:W-:Y:S01]  /*6750*/  IMAD.HI.U32 R2, R8, R102, RZ ;  /* 0x0000006608027227 */ /* 0x000fe200078e00ff */
[----:B------:R-:W-:-:S02]  /*6760*/  IABS R101, R6 ;  /* 0x0000000600657213 */ /* 0x000fc40000000000 */
[----:B0-----:R-:W-:Y:S01]  /*6770*/  LOP3.LUT R12, R0, 0x74, R9, 0xfe, !PT ;  /* 0x00000074000c7812 */ /* 0x001fe200078efe09 */
[----:B------:R-:W-:Y:S01]  /*6780*/  @!P5 IMAD.IADD R4, R4, 0x1, -R7 ;  /* 0x000000010404d824 */ /* 0x000fe200078e0a07 */
[----:B------:R-:W-:Y:S01]  /*6790*/  ISETP.GT.U32.AND P5, PT, R7, R104, PT ;  /* 0x000000680700720c */ /* 0x000fe20003fa4070 */
[----:B------:R-:W-:Y:S01]  /*67a0*/  @!P3 IMAD.MOV R13, RZ, RZ, -R13 ;  /* 0x000000ffff0db224 */ /* 0x000fe200078e0a0d */
[----:B------:R-:W-:Y:S01]  /*67b0*/  IABS R10, R12 ;  /* 0x0000000c000a7213 */ /* 0x000fe20000000000 */
[----:B------:R-:W-:Y:S01]  /*67c0*/  IMAD.MOV R2, RZ, RZ, -R2 ;  /* 0x000000ffff027224 */ /* 0x000fe200078e0a02 */
[----:B------:R-:W-:Y:S01]  /*67d0*/  ISETP.GE.AND P3, PT, R6, RZ, PT ;  /* 0x000000ff0600720c */ /* 0x000fe20003f66270 */
[C---:B------:R-:W-:Y:S01]  /*67e0*/  IMAD.HI.U32 R3, R8.reuse, R101, RZ ;  /* 0x0000006508037227 */ /* 0x040fe200078e00ff */
[----:B------:R0:W-:Y:S01]  /*67f0*/  STL [R1+0x32c], R13 ;  /* 0x00032c0d01007387 */ /* 0x0001e20000100800 */
[----:B------:R-:W-:Y:S02]  /*6800*/  IABS R54, R17 ;  /* 0x0000001100367213 */ /* 0x000fe40000000000 */
[----:B------:R-:W-:-:S04]  /*6810*/  IMAD.HI.U32 R6, R8, R10, RZ ;  /* 0x0000000a08067227 */ /* 0x000fc800078e00ff */
[----:B------:R-:W-:Y:S02]  /*6820*/  IMAD R102, R7, R2, R102 ;  /* 0x0000000207667224 */ /* 0x000fe400078e0266 */
[----:B------:R-:W-:Y:S02]  /*6830*/  IMAD.MOV R6, RZ, RZ, -R6 ;  /* 0x000000ffff067224 */ /* 0x000fe400078e0a06 */
[--C-:B------:R-:W-:Y:S01]  /*6840*/  @!P4 IMAD.IADD R55, R55, 0x1, -R7.reuse ;  /* 0x000000013737c824 */ /* 0x100fe200078e0a07 */
[C---:B------:R-:W-:Y:S01]  /*6850*/  ISETP.GT.U32.AND P4, PT, R7.reuse, R102, PT ;  /* 0x000000660700720c */ /* 0x040fe20003f84070 */
[C---:B------:R-:W-:Y:S02]  /*6860*/  IMAD R6, R7.reuse, R6, R10 ;  /* 0x0000000607067224 */ /* 0x040fe400078e020a */
[----:B------:R-:W-:Y:S02]  /*6870*/  @!P5 IMAD.IADD R104, R104, 0x1, -R7 ;  /* 0x000000016868d824 */ /* 0x000fe400078e0a07 */
[----:B------:R-:W-:Y:S01]  /*6880*/  @!P1 IMAD.MOV R55, RZ, RZ, -R55 ;  /* 0x000000ffff379224 */ /* 0x000fe200078e0a37 */
[C---:B------:R-:W-:Y:S01]  /*6890*/  ISETP.GT.U32.AND P1, PT, R7.reuse, R6, PT ;  /* 0x000000060700720c */ /* 0x040fe20003f24070 */
[----:B0-----:R-:W-:Y:S01]  /*68a0*/  IMAD.MOV.U32 R13, RZ, RZ, R4 ;  /* 0x000000ffff0d7224 */ /* 0x001fe200078e0004 */
[C---:B------:R-:W-:Y:S01]  /*68b0*/  ISETP.GT.U32.AND P5, PT, R7.reuse, R104, PT ;  /* 0x000000680700720c */ /* 0x040fe20003fa4070 */
[----:B------:R-:W-:Y:S01]  /*68c0*/  IMAD.MOV R4, RZ, RZ, -R3 ;  /* 0x000000ffff047224 */ /* 0x000fe200078e0a03 */
[----:B------:R-:W-:Y:S01]  /*68d0*/  LOP3.LUT R3, R0, 0x75, R9, 0xfe, !PT ;  /* 0x0000007500037812 */ /* 0x000fe200078efe09 */
[----:B------:R-:W-:Y:S01]  /*68e0*/  @!P6 IMAD.MOV R13, RZ, RZ, -R13 ;  /* 0x000000ffff0de224 */ /* 0x000fe200078e0a0d */
[----:B------:R-:W-:Y:S01]  /*68f0*/  ISETP.GE.AND P6, PT, R12, RZ, PT ;  /* 0x000000ff0c00720c */ /* 0x000fe20003fc6270 */
[----:B------:R-:W-:Y:S01]  /*6900*/  @!P4 IMAD.IADD R102, R102, 0x1, -R7 ;  /* 0x000000016666c824 */ /* 0x000fe200078e0a07 */
[----:B------:R-:W-:Y:S01]  /*6910*/  IABS R10, R3 ;  /* 0x00000003000a7213 */ /* 0x000fe20000000000 */
[C---:B------:R-:W-:Y:S01]  /*6920*/  IMAD R101, R7.reuse, R4, R101 ;  /* 0x0000000407657224 */ /* 0x040fe200078e0265 */
[----:B------:R0:W-:Y:S01]  /*6930*/  STL [R1+0x330], R13 ;  /* 0x0003300d01007387 */ /* 0x0001e20000100800 */
[----:B------:R-:W-:Y:S01]  /*6940*/  IABS R4, R15 ;  /* 0x0000000f00047213 */ /* 0x000fe20000000000 */
[----:B------:R-:W-:Y:S01]  /*6950*/  IMAD.HI.U32 R12, R8, R54, RZ ;  /* 0x00000036080c7227 */ /* 0x000fe200078e00ff */
[----:B------:R-:W-:-:S03]  /*6960*/  ISETP.GT.U32.AND P4, PT, R7, R102, PT ;  /* 0x000000660700720c */ /* 0x000fc60003f84070 */
[----:B------:R-:W-:-:S04]  /*6970*/  IMAD.HI.U32 R2, R8, R10, RZ ;  /* 0x0000000a08027227 */ /* 0x000fc800078e00ff */
[--C-:B------:R-:W-:Y:S01]  /*6980*/  @!P1 IMAD.IADD R6, R6, 0x1, -R7.reuse ;  /* 0x0000000106069824 */ /* 0x100fe200078e0a07 */
[----:B0-----:R-:W-:Y:S01]  /*6990*/  IABS R13, R16 ;  /* 0x00000010000d7213 */ /* 0x001fe20000000000 */
[----:B------:R-:W-:Y:S01]  /*69a0*/  @!P5 IMAD.IADD R104, R104, 0x1, -R7 ;  /* 0x000000016868d824 */ /* 0x000fe200078e0a07 */
[C---:B------:R-:W-:Y:S01]  /*69b0*/  ISETP.GT.U32.AND P5, PT, R7.reuse, R101, PT ;  /* 0x000000650700720c */ /* 0x040fe20003fa4070 */
[----:B------:R-:W-:Y:S01]  /*69c0*/  IMAD.MOV R2, RZ, RZ, -R2 ;  /* 0x000000ffff027224 */ /* 0x000fe200078e0a02 */
[----:B------:R-:W-:Y:S01]  /*69d0*/  ISETP.GT.U32.AND P1, PT, R7, R6, PT ;  /* 0x000000060700720c */ /* 0x000fe20003f24070 */
[----:B------:R-:W-:Y:S01]  /*69e0*/  @!P2 IMAD.MOV R104, RZ, RZ, -R104 ;  /* 0x000000ffff68a224 */ /* 0x000fe200078e0a68 */
[----:B------:R-:W-:Y:S01]  /*69f0*/  ISETP.GE.AND P2, PT, R3, RZ, PT ;  /* 0x000000ff0300720c */ /* 0x000fe20003f46270 */
[----:B------:R-:W-:Y:S02]  /*6a00*/  IMAD R10, R7, R2, R10 ;  /* 0x00000002070a7224 */ /* 0x000fe400078e020a */
[----:B------:R-:W-:-:S04]  /*6a10*/  IMAD.HI.U32 R2, R8, R4, RZ ;  /* 0x0000000408027227 */ /* 0x000fc800078e00ff */
[----:B------:R-:W-:-:S04]  /*6a20*/  IMAD.HI.U32 R3, R8, R13, RZ ;  /* 0x0000000d08037227 */ /* 0x000fc800078e00ff */
[----:B------:R-:W-:Y:S02]  /*6a30*/  IMAD.MOV R2, RZ, RZ, -R2 ;  /* 0x000000ffff027224 */ /* 0x000fe400078e0a02 */
[----:B------:R-:W-:Y:S01]  /*6a40*/  @!P4 IMAD.IADD R102, R102, 0x1, -R7 ;  /* 0x000000016666c824 */ /* 0x000fe200078e0a07 */
[C---:B------:R-:W-:Y:S01]  /*6a50*/  ISETP.GT.U32.AND P4, PT, R7.reuse, R10, PT ;  /* 0x0000000a0700720c */ /* 0x040fe20003f84070 */
[----:B------:R-:W-:Y:S02]  /*6a60*/  IMAD.MOV R14, RZ, RZ, -R3 ;  /* 0x000000ffff0e7224 */ /* 0x000fe400078e0a03 */
[C---:B------:R-:W-:Y:S02]  /*6a70*/  IMAD R4, R7.reuse, R2, R4 ;  /* 0x0000000207047224 */ /* 0x040fe400078e0204 */
[----:B------:R-:W-:Y:S02]  /*6a80*/  IMAD.MOV R12, RZ, RZ, -R12 ;  /* 0x000000ffff0c7224 */ /* 0x000fe400078e0a0c */
[C---:B------:R-:W-:Y:S01]  /*6a90*/  IMAD R2, R7.reuse, R14, R13 ;  /* 0x0000000e07027224 */ /* 0x040fe200078e020d */
[----:B------:R-:W-:Y:S01]  /*6aa0*/  LOP3.LUT R13, R0, 0x79, R9, 0xfe, !PT ;  /* 0x00000079000d7812 */ /* 0x000fe200078efe09 */
[----:B------:R-:W-:Y:S01]  /*6ab0*/  @!P1 IMAD.IADD R6, R6, 0x1, -R7 ;  /* 0x0000000106069824 */ /* 0x000fe200078e0a07 */
[----:B------:R-:W-:Y:S01]  /*6ac0*/  LOP3.LUT R14, R0, 0x7c, R9, 0xfe, !PT ;  /* 0x0000007c000e7812 */ /* 0x000fe200078efe09 */
[C---:B------:R-:W-:Y:S01]  /*6ad0*/  IMAD R54, R7.reuse, R12, R54 ;  /* 0x0000000c07367224 */ /* 0x040fe200078e0236 */
[C---:B------:R-:W-:Y:S01]  /*6ae0*/  ISETP.GT.U32.AND P1, PT, R7.reuse, R2, PT ;  /* 0x000000020700720c */ /* 0x040fe20003f24070 */
[----:B------:R-:W-:Y:S01]  /*6af0*/  IMAD.MOV.U32 R18, RZ, RZ, R6 ;  /* 0x000000ffff127224 */ /* 0x000fe200078e0006 */
[----:B------:R-:W-:Y:S01]  /*6b00*/  IABS R100, R13 ;  /* 0x0000000d00647213 */ /* 0x000fe20000000000 */
[----:B------:R-:W-:Y:S01]  /*6b10*/  @!P0 IMAD.MOV R102, RZ, RZ, -R102 ;  /* 0x000000ffff668224 */ /* 0x000fe200078e0a66 */
[C---:B------:R-:W-:Y:S01]  /*6b20*/  ISETP.GT.U32.AND P0, PT, R7.reuse, R4, PT ;  /* 0x000000040700720c */ /* 0x040fe20003f04070 */
[----:B------:R-:W-:Y:S01]  /*6b30*/  @!P6 IMAD.MOV R18, RZ, RZ, -R18 ;  /* 0x000000ffff12e224 */ /* 0x000fe200078e0a12 */
[C---:B------:R-:W-:Y:S01]  /*6b40*/  ISETP.GT.U32.AND P6, PT, R7.reuse, R54, PT ;  /* 0x000000360700720c */ /* 0x040fe20003fc4070 */
[----:B------:R-:W-:Y:S01]  /*6b50*/  @!P4 IMAD.IADD R10, R10, 0x1, -R7 ;  /* 0x000000010a0ac824 */ /* 0x000fe200078e0a07 */
[----:B------:R-:W-:Y:S01]  /*6b60*/  LOP3.LUT R6, R0, 0x7a, R9, 0xfe, !PT ;  /* 0x0000007a00067812 */ /* 0x000fe200078efe09 */
[----:B------:R-:W-:Y:S01]  /*6b70*/  IMAD.HI.U32 R3, R8, R100, RZ ;  /* 0x0000006408037227 */ /* 0x000fe200078e00ff */
[----:B------:R-:W-:Y:S02]  /*6b80*/  STL [R1+0x334], R18 ;  /* 0x0003341201007387 */ /* 0x000fe40000100800 */
[----:B------:R-:W-:Y:S01]  /*6b90*/  ISETP.GT.U32.AND P4, PT, R7, R10, PT ;  /* 0x0000000a0700720c */ /* 0x000fe20003f84070 */
[----:B------:R-:W-:Y:S01]  /*6ba0*/  @!P1 IMAD.IADD R2, R2, 0x1, -R7 ;  /* 0x0000000102029824 */ /* 0x000fe200078e0a07 */
[----:B------:R-:W-:Y:S01]  /*6bb0*/  IABS R98, R6 ;  /* 0x0000000600627213 */ /* 0x000fe20000000000 */
[----:B------:R-:W-:-:S02]  /*6bc0*/  IMAD.MOV R3, RZ, RZ, -R3 ;  /* 0x000000ffff037224 */ /* 0x000fc400078e0a03 */
[--C-:B------:R-:W-:Y:S01]  /*6bd0*/  @!P0 IMAD.IADD R4, R4, 0x1, -R7.reuse ;  /* 0x0000000104048824 */ /* 0x100fe200078e0a07 */
[----:B------:R-:W-:Y:S01]  /*6be0*/  ISETP.GE.AND P0, PT, R13, RZ, PT ;  /* 0x000000ff0d00720c */ /* 0x000fe20003f06270 */
[--C-:B------:R-:W-:Y:S01]  /*6bf0*/  @!P6 IMAD.IADD R54, R54, 0x1, -R7.reuse ;  /* 0x000000013636e824 */ /* 0x100fe200078e0a07 */
[C---:B------:R-:W-:Y:S01]  /*6c00*/  ISETP.GT.U32.AND P6, PT, R7.reuse, R2, PT ;  /* 0x000000020700720c */ /* 0x040fe20003fc4070 */
[C---:B------:R-:W-:Y:S01]  /*6c10*/  IMAD R100, R7.reuse, R3, R100 ;  /* 0x0000000307647224 */ /* 0x040fe200078e0264 */
[----:B------:R-:W-:Y:S01]  /*6c20*/  ISETP.GT.U32.AND P1, PT, R7, R4, PT ;  /* 0x000000040700720c */ /* 0x000fe20003f24070 */
[----:B------:R-:W-:Y:S02]  /*6c30*/  @!P5 IMAD.IADD R101, R101, 0x1, -R7 ;  /* 0x000000016565d824 */ /* 0x000fe400078e0a07 */
[----:B------:R-:W-:-:S03]  /*6c40*/  IMAD.HI.U32 R3, R8, R98, RZ ;  /* 0x0000006208037227 */ /* 0x000fc600078e00ff */
[----:B------:R-:W-:Y:S01]  /*6c50*/  ISETP.GT.U32.AND P5, PT, R7, R101, PT ;  /* 0x000000650700720c */ /* 0x000fe20003fa4070 */
[----:B------:R-:W-:Y:S01]  /*6c60*/  @!P4 IMAD.IADD R10, R10, 0x1, -R7 ;  /* 0x000000010a0ac824 */ /* 0x000fe200078e0a07 */
[----:B------:R-:W-:Y:S01]  /*6c70*/  ISETP.GE.AND P4, PT, R17, RZ, PT ;  /* 0x000000ff1100720c */ /* 0x000fe20003f86270 */
[----:B------:R-:W-:Y:S01]  /*6c80*/  IMAD.MOV R3, RZ, RZ, -R3 ;  /* 0x000000ffff037224 */ /* 0x000fe200078e0a03 */
[C-C-:B------:R-:W-:Y:S01]  /*6c90*/  LOP3.LUT R17, R0.reuse, 0x82, R9.reuse, 0xfe, !PT ;  /* 0x0000008200117812 */ /* 0x140fe200078efe09 */
[----:B------:R-:W-:Y:S01]  /*6ca0*/  IMAD.MOV.U32 R12, RZ, RZ, R10 ;  /* 0x000000ffff0c7224 */ /* 0x000fe200078e000a */
[----:B------:R-:W-:Y:S01]  /*6cb0*/  LOP3.LUT R10, R0, 0x7b, R9, 0xfe, !PT ;  /* 0x0000007b000a7812 */ /* 0x000fe200078efe09 */
[C---:B------:R-:W-:Y:S01]  /*6cc0*/  IMAD R98, R7.reuse, R3, R98 ;  /* 0x0000000307627224 */ /* 0x040fe200078e0262 */
[----:B------:R-:W-:Y:S01]  /*6cd0*/  IABS R94, R17 ;  /* 0x00000011005e7213 */ /* 0x000fe20000000000 */
[----:B------:R-:W-:Y:S01]  /*6ce0*/  @!P2 IMAD.MOV R12, RZ, RZ, -R12 ;  /* 0x000000ffff0ca224 */ /* 0x000fe200078e0a0c */
[C---:B------:R-:W-:Y:S01]  /*6cf0*/  ISETP.GT.U32.AND P2, PT, R7.reuse, R54, PT ;  /* 0x000000360700720c */ /* 0x040fe20003f44070 */
[--C-:B------:R-:W-:Y:S01]  /*6d00*/  @!P6 IMAD.IADD R2, R2, 0x1, -R7.reuse ;  /* 0x000000010202e824 */ /* 0x100fe200078e0a07 */
[C---:B------:R-:W-:Y:S01]  /*6d10*/  ISETP.GT.U32.AND P6, PT, R7.reuse, R98, PT ;  /* 0x000000620700720c */ /* 0x040fe20003fc4070 */
[--C-:B------:R-:W-:Y:S01]  /*6d20*/  @!P1 IMAD.IADD R4, R4, 0x1, -R7.reuse ;  /* 0x0000000104049824 */ /* 0x100fe200078e0a07 */
[----:B------:R-:W-:Y:S01]  /*6d30*/  ISETP.GT.U32.AND P1, PT, R7, R100, PT ;  /* 0x000000640700720c */ /* 0x000fe20003f24070 */
[----:B------:R-:W-:Y:S01]  /*6d40*/  @!P5 IMAD.IADD R101, R101, 0x1, -R7 ;  /* 0x000000016565d824 */ /* 0x000fe200078e0a07 */
[----:B------:R-:W-:Y:S01]  /*6d50*/  IABS R97, R10 ;  /* 0x0000000a00617213 */ /* 0x000fe20000000000 */
[----:B------:R0:W-:Y:S01]  /*6d60*/  STL [R1+0x338], R12 ;  /* 0x0003380c01007387 */ /* 0x0001e20000100800 */
[----:B------:R-:W-:Y:S01]  /*6d70*/  ISETP.GE.AND P5, PT, R15, RZ, PT ;  /* 0x000000ff0f00720c */ /* 0x000fe20003fa6270 */
[----:B------:R-:W-:Y:S01]  /*6d80*/  @!P3 IMAD.MOV R101, RZ, RZ, -R101 ;  /* 0x000000ffff65b224 */ /* 0x000fe200078e0a65 */
[----:B------:R-:W-:Y:S01]  /*6d90*/  ISETP.GE.AND P3, PT, R16, RZ, PT ;  /* 0x000000ff1000720c */ /* 0x000fe20003f66270 */
[----:B------:R-:W-:Y:S01]  /*6da0*/  IMAD.HI.U32 R3, R8, R97, RZ ;  /* 0x0000006108037227 */ /* 0x000fe200078e00ff */
[----:B------:R-:W-:-:S03]  /*6db0*/  LOP3.LUT R15, R0, 0x7d, R9, 0xfe, !PT ;  /* 0x0000007d000f7812 */ /* 0x000fc600078efe09 */
[--C-:B------:R-:W-:Y:S01]  /*6dc0*/  @!P2 IMAD.IADD R54, R54, 0x1, -R7.reuse ;  /* 0x000000013636a824 */ /* 0x100fe200078e0a07 */
[----:B------:R-:W-:Y:S01]  /*6dd0*/  IABS R13, R15 ;  /* 0x0000000f000d7213 */ /* 0x000fe20000000000 */
[----:B------:R-:W-:Y:S01]  /*6de0*/  @!P6 IMAD.IADD R98, R98, 0x1, -R7 ;  /* 0x000000016262e824 */ /* 0x000fe200078e0a07 */
[----:B0-----:R-:W-:Y:S01]  /*6df0*/  IABS R12, R14 ;  /* 0x0000000e000c7213 */ /* 0x001fe20000000000 */
[----:B------:R-:W-:Y:S01]  /*6e00*/  IMAD.MOV.U32 R16, RZ, RZ, R4 ;  /* 0x000000ffff107224 */ /* 0x000fe200078e0004 */
[----:B------:R-:W-:Y:S01]  /*6e10*/  ISETP.GE.AND P2, PT, R6, RZ, PT ;  /* 0x000000ff0600720c */ /* 0x000fe20003f46270 */
[----:B------:R-:W-:Y:S01]  /*6e20*/  IMAD.MOV R4, RZ, RZ, -R3 ;  /* 0x000000ffff047224 */ /* 0x000fe200078e0a03 */
[----:B------:R-:W-:Y:S01]  /*6e30*/  ISETP.GT.U32.AND P6, PT, R7, R98, PT ;  /* 0x000000620700720c */ /* 0x000fe20003fc4070 */
[----:B------:R-:W-:-:S04]  /*6e40*/  IMAD.HI.U32 R6, R8, R12, RZ ;  /* 0x0000000c08067227 */ /* 0x000fc800078e00ff */
[----:B------:R-:W-:Y:S01]  /*6e50*/  @!P1 IMAD.IADD R100, R100, 0x1, -R7 ;  /* 0x0000000164649824 */ /* 0x000fe200078e0a07 */
[----:B------:R-:W-:Y:S01]  /*6e60*/  ISETP.GE.AND P1, PT, R10, RZ, PT ;  /* 0x000000ff0a00720c */ /* 0x000fe20003f26270 */
[----:B------:R-:W-:-:S04]  /*6e70*/  IMAD.HI.U32 R10, R8, R13, RZ ;  /* 0x0000000d080a7227 */ /* 0x000fc800078e00ff */
[----:B------:R-:W-:Y:S02]  /*6e80*/  IMAD.MOV R6, RZ, RZ, -R6 ;  /* 0x000000ffff067224 */ /* 0x000fe400078e0a06 */
[C---:B------:R-:W-:Y:S02]  /*6e90*/  IMAD R97, R7.reuse, R4, R97 ;  /* 0x0000000407617224 */ /* 0x040fe400078e0261 */
[----:B------:R-:W-:Y:S02]  /*6ea0*/  IMAD.MOV.U32 R3, RZ, RZ, R2 ;  /* 0x000000ffff037224 */ /* 0x000fe400078e0002 */
[----:B------:R-:W-:Y:S01]  /*6eb0*/  @!P5 IMAD.MOV R16, RZ, RZ, -R16 ;  /* 0x000000ffff10d224 */ /* 0x000fe200078e0a10 */
[C---:B------:R-:W-:Y:S01]  /*6ec0*/  ISETP.GT.U32.AND P5, PT, R7.reuse, R100, PT ;  /* 0x000000640700720c */ /* 0x040fe20003fa4070 */
[----:B------:R-:W-:Y:S02]  /*6ed0*/  IMAD.MOV R10, RZ, RZ, -R10 ;  /* 0x000000ffff0a7224 */ /* 0x000fe400078e0a0a */
[C---:B------:R-:W-:Y:S01]  /*6ee0*/  IMAD R2, R7.reuse, R6, R12 ;  /* 0x0000000607027224 */ /* 0x040fe200078e020c */
[----:B------:R0:W-:Y:S01]  /*6ef0*/  STL [R1+0x33c], R16 ;  /* 0x00033c1001007387 */ /* 0x0001e20000100800 */
[----:B------:R-:W-:Y:S01]  /*6f00*/  @!P3 IMAD.MOV R3, RZ, RZ, -R3 ;  /* 0x000000ffff03b224 */ /* 0x000fe200078e0a03 */
[C---:B------:R-:W-:Y:S01]  /*6f10*/  ISETP.GT.U32.AND P3, PT, R7.reuse, R97, PT ;  /* 0x000000610700720c */ /* 0x040fe20003f64070 */
[C---:B------:R-:W-:Y:S01]  /*6f20*/  IMAD R6, R7.reuse, R10, R13 ;  /* 0x0000000a07067224 */ /* 0x040fe200078e020d */
[----:B------:R-:W-:Y:S01]  /*6f30*/  LOP3.LUT R13, R0, 0x80, R9, 0xfe, !PT ;  /* 0x00000080000d7812 */ /* 0x000fe200078efe09 */
[----:B------:R-:W-:Y:S01]  /*6f40*/  @!P4 IMAD.MOV R54, RZ, RZ, -R54 ;  /* 0x000000ffff36c224 */ /* 0x000fe200078e0a36 */
[C---:B------:R-:W-:Y:S01]  /*6f50*/  ISETP.GT.U32.AND P4, PT, R7.reuse, R2, PT ;  /* 0x000000020700720c */ /* 0x040fe20003f84070 */
[--C-:B------:R-:W-:Y:S01]  /*6f60*/  @!P6 IMAD.IADD R98, R98, 0x1, -R7.reuse ;  /* 0x000000016262e824 */ /* 0x100fe200078e0a07 */
[----:B------:R-:W-:Y:S01]  /*6f70*/  ISETP.GT.U32.AND P6, PT, R7, R6, PT ;  /* 0x000000060700720c */ /* 0x000fe20003fc4070 */
[----:B------:R-:W-:Y:S01]  /*6f80*/  @!P5 IMAD.IADD R100, R100, 0x1, -R7 ;  /* 0x000000016464d824 */ /* 0x000fe200078e0a07 */
[----:B0-----:R-:W-:Y:S01]  /*6f90*/  LOP3.LUT R16, R0, 0x7e, R9, 0xfe, !PT ;  /* 0x0000007e00107812 */ /* 0x001fe200078efe09 */
[----:B------:R0:W-:Y:S01]  /*6fa0*/  STL [R1+0x340], R3 ;  /* 0x0003400301007387 */ /* 0x0001e20000100800 */
[----:B------:R-:W-:Y:S01]  /*6fb0*/  ISETP.GE.AND P5, PT, R14, RZ, PT ;  /* 0x000000ff0e00720c */ /* 0x000fe20003fa6270 */
[----:B------:R-:W-:Y:S01]  /*6fc0*/  @!P0 IMAD.MOV R100, RZ, RZ, -R100 ;  /* 0x000000ffff648224 */ /* 0x000fe200078e0a64 */
[----:B------:R-:W-:Y:S01]  /*6fd0*/  IABS R4, R16 ;  /* 0x0000001000047213 */ /* 0x000fe20000000000 */
[----:B------:R-:W-:Y:S01]  /*6fe0*/  @!P3 IMAD.IADD R97, R97, 0x1, -R7 ;  /* 0x000000016161b824 */ /* 0x000fe200078e0a07 */
[----:B------:R-:W-:Y:S01]  /*6ff0*/  LOP3.LUT R14, R0, 0x7f, R9, 0xfe, !PT ;  /* 0x0000007f000e7812 */ /* 0x000fe200078efe09 */
[----:B------:R-:W-:Y:S01]  /*7000*/  @!P2 IMAD.MOV R98, RZ, RZ, -R98 ;  /* 0x000000ffff62a224 */ /* 0x000fe200078e0a62 */
[----:B------:R-:W-:Y:S01]  /*7010*/  ISETP.GE.AND P3, PT, R15, RZ, PT ;  /* 0x000000ff0f00720c */ /* 0x000fe20003f66270 */
[----:B------:R-:W-:Y:S01]  /*7020*/  @!P4 IMAD.IADD R2, R2, 0x1, -R7 ;  /* 0x000000010202c824 */ /* 0x000fe200078e0a07 */
[----:B------:R-:W-:Y:S01]  /*7030*/  IABS R12, R14 ;  /* 0x0000000e000c7213 */ /* 0x000fe20000000000 */
[----:B0-----:R-:W-:Y:S01]  /*7040*/  IMAD.HI.U32 R3, R8, R4, RZ ;  /* 0x0000000408037227 */ /* 0x001fe200078e00ff */
[----:B------:R-:W-:-:S02]  /*7050*/  ISETP.GT.U32.AND P4, PT, R7, R97, PT ;  /* 0x000000610700720c */ /* 0x000fc40003f84070 */
[----:B------:R-:W-:Y:S01]  /*7060*/  IABS R53, R13 ;  /* 0x0000000d00357213 */ /* 0x000fe20000000000 */
[----:B------:R-:W-:Y:S01]  /*7070*/  @!P6 IMAD.IADD R6, R6, 0x1, -R7 ;  /* 0x000000010606e824 */ /* 0x000fe200078e0a07 */
[C---:B------:R-:W-:Y:S01]  /*7080*/  ISETP.GT.U32.AND P6, PT, R7.reuse, R2, PT ;  /* 0x000000020700720c */ /* 0x040fe20003fc4070 */
[----:B------:R-:W-:Y:S01]  /*7090*/  IMAD.MOV R10, RZ, RZ, -R3 ;  /* 0x000000ffff0a7224 */ /* 0x000fe200078e0a03 */
[----:B------:R-:W-:Y:S01]  /*70a0*/  LOP3.LUT R15, R0, 0x81, R9, 0xfe, !PT ;  /* 0x00000081000f7812 */ /* 0x000fe200078efe09 */
[----:B------:R-:W-:Y:S01]  /*70b0*/  IMAD.HI.U32 R3, R8, R12, RZ ;  /* 0x0000000c08037227 */ /* 0x000fe200078e00ff */
[C---:B------:R-:W-:Y:S02]  /*70c0*/  ISETP.GT.U32.AND P0, PT, R7.reuse, R6, PT ;  /* 0x000000060700720c */ /* 0x040fe40003f04070 */
[----:B------:R-:W-:Y:S01]  /*70d0*/  IABS R96, R15 ;  /* 0x0000000f00607213 */ /* 0x000fe20000000000 */
[----:B------:R-:W-:Y:S02]  /*70e0*/  IMAD R4, R7, R10, R4 ;  /* 0x0000000a07047224 */ /* 0x000fe400078e0204 */
[----:B------:R-:W-:-:S02]  /*70f0*/  IMAD.MOV R3, RZ, RZ, -R3 ;  /* 0x000000ffff037224 */ /* 0x000fc400078e0a03 */
[--C-:B------:R-:W-:Y:S01]  /*7100*/  @!P4 IMAD.IADD R97, R97, 0x1, -R7.reuse ;  /* 0x000000016161c824 */ /* 0x100fe200078e0a07 */
[C---:B------:R-:W-:Y:S01]  /*7110*/  ISETP.GT.U32.AND P4, PT, R7.reuse, R4, PT ;  /* 0x000000040700720c */ /* 0x040fe20003f84070 */
[C---:B------:R-:W-:Y:S02]  /*7120*/  IMAD R10, R7.reuse, R3, R12 ;  /* 0x00000003070a7224 */ /* 0x040fe400078e020c */
        /* <DEDUP_REMOVED lines=12> */
[C---:B------:R-:W-:Y:S01]  /*71f0*/  ISETP.GT.U32.AND P2, PT, R7.reuse, R53, PT ;  /* 0x000000350700720c */ /* 0x040fe20003f44070 */
[----:B------:R-:W-:Y:S01]  /*7200*/  @!P1 IMAD.MOV R97, RZ, RZ, -R97 ;  /* 0x000000ffff619224 */ /* 0x000fe200078e0a61 */
[C---:B------:R-:W-:Y:S01]  /*7210*/  ISETP.GT.U32.AND P1, PT, R7.reuse, R10, PT ;  /* 0x0000000a0700720c */ /* 0x040fe20003f24070 */
[----:B------:R-:W-:Y:S01]  /*7220*/  IMAD R96, R7, R3, R96 ;  /* 0x0000000307607224 */ /* 0x000fe200078e0260 */
[----:B------:R-:W-:Y:S01]  /*7230*/  LOP3.LUT R3, R0, 0x83, R9, 0xfe, !PT ;  /* 0x0000008300037812 */ /* 0x000fe200078efe09 */
[----:B------:R-:W-:-:S02]  /*7240*/  IMAD.MOV.U32 R19, RZ, RZ, R2 ;  /* 0x000000ffff137224 */ /* 0x000fc400078e0002 */
[----:B------:R-:W-:Y:S01]  /*7250*/  IMAD.HI.U32 R2, R8, R94, RZ ;  /* 0x0000005e08027227 */ /* 0x000fe200078e00ff */
[----:B------:R-:W-:-:S03]  /*7260*/  IABS R93, R3 ;  /* 0x00000003005d7213 */ /* 0x000fc60000000000 */
[--C-:B------:R-:W-:Y:S01]  /*7270*/  @!P6 IMAD.IADD R4, R4, 0x1, -R7.reuse ;  /* 0x000000010404e824 */ /* 0x100fe200078e0a07 */
[----:B------:R-:W-:Y:S01]  /*7280*/  ISETP.GT.U32.AND P6, PT, R7, R96, PT ;  /* 0x000000600700720c */ /* 0x000fe20003fc4070 */
[----:B------:R-:W-:Y:S02]  /*7290*/  IMAD.MOV R2, RZ, RZ, -R2 ;  /* 0x000000ffff027224 */ /* 0x000fe400078e0a02 */
[----:B------:R-:W-:Y:S01]  /*72a0*/  @!P1 IMAD.IADD R10, R10, 0x1, -R7 ;  /* 0x000000010a0a9824 */ /* 0x000fe200078e0a07 */
[----:B------:R-:W-:Y:S01]  /*72b0*/  ISETP.GE.AND P1, PT, R17, RZ, PT ;  /* 0x000000ff1100720c */ /* 0x000fe20003f26270 */
[----:B------:R-:W-:Y:S01]  /*72c0*/  IMAD.MOV.U32 R12, RZ, RZ, R4 ;  /* 0x000000ffff0c7224 */ /* 0x000fe200078e0004 */
[----:B------:R-:W-:Y:S01]  /*72d0*/  LOP3.LUT R17, R0, 0x88, R9, 0xfe, !PT ;  /* 0x0000008800117812 */ /* 0x000fe200078efe09 */
[--C-:B------:R-:W-:Y:S01]  /*72e0*/  @!P0 IMAD.IADD R6, R6, 0x1, -R7.reuse ;  /* 0x0000000106068824 */ /* 0x100fe200078e0a07 */
[----:B------:R-:W-:Y:S01]  /*72f0*/  ISETP.GE.AND P0, PT, R16, RZ, PT ;  /* 0x000000ff1000720c */ /* 0x000fe20003f06270 */
[----:B------:R-:W-:Y:S01]  /*7300*/  @!P2 IMAD.IADD R53, R53, 0x1, -R7 ;  /* 0x000000013535a824 */ /* 0x000fe200078e0a07 */
[----:B------:R-:W-:Y:S01]  /*7310*/  ISETP.GE.AND P2, PT, R3, RZ, PT ;  /* 0x000000ff0300720c */ /* 0x000fe20003f46270 */
[C---:B------:R-:W-:Y:S01]  /*7320*/  IMAD R94, R7.reuse, R2, R94 ;  /* 0x00000002075e7224 */ /* 0x040fe200078e025e */
[----:B------:R-:W-:Y:S01]  /*7330*/  IABS R52, R17 ;  /* 0x0000001100347213 */ /* 0x000fe20000000000 */
[----:B------:R-:W-:Y:S01]  /*7340*/  IMAD.MOV.U32 R4, RZ, RZ, R10 ;  /* 0x000000ffff047224 */ /* 0x000fe200078e000a */
[----:B------:R-:W-:Y:S01]  /*7350*/  LOP3.LUT R16, R0, 0x89, R9, 0xfe, !PT ;  /* 0x0000008900107812 */ /* 0x000fe200078efe09 */
[----:B------:R-:W-:Y:S01]  /*7360*/  @!P6 IMAD.IADD R96, R96, 0x1, -R7 ;  /* 0x000000016060e824 */ /* 0x000fe200078e0a07 */
[C---:B------:R-:W-:Y:S01]  /*7370*/  ISETP.GT.U32.AND P6, PT, R7.reuse, R53, PT ;  /* 0x000000350700720c */ /* 0x040fe20003fc4070 */
[----:B------:R-:W-:Y:S01]  /*7380*/  @!P4 IMAD.MOV R4, RZ, RZ, -R4 ;  /* 0x000000ffff04c224 */ /* 0x000fe200078e0a04 */
[----:B------:R-:W-:Y:S01]  /*7390*/  ISETP.GT.U32.AND P4, PT, R7, R94, PT ;  /* 0x0000005e0700720c */ /* 0x000fe20003f84070 */
[----:B------:R-:W-:Y:S01]  /*73a0*/  IMAD.MOV.U32 R18, RZ, RZ, R6 ;  /* 0x000000ffff127224 */ /* 0x000fe200078e0006 */
[----:B------:R-:W-:Y:S01]  /*73b0*/  IABS R92, R16 ;  /* 0x00000010005c7213 */ /* 0x000fe20000000000 */
[----:B------:R-:W-:Y:S01]  /*73c0*/  @!P5 IMAD.MOV R19, RZ, RZ, -R19 ;  /* 0x000000ffff13d224 */ /* 0x000fe200078e0a13 */
[----:B------:R-:W-:Y:S01]  /*73d0*/  ISETP.GE.AND P5, PT, R13, RZ, PT ;  /* 0x000000ff0d00720c */ /* 0x000fe20003fa6270 */
[----:B------:R-:W-:Y:S01]  /*73e0*/  @!P3 IMAD.MOV R18, RZ, RZ, -R18 ;  /* 0x000000ffff12b224 */ /* 0x000fe200078e0a12 */
[----:B------:R-:W-:Y:S01]  /*73f0*/  ISETP.GE.AND P3, PT, R15, RZ, PT ;  /* 0x000000ff0f00720c */ /* 0x000fe20003f66270 */
[----:B------:R-:W-:Y:S01]  /*7400*/  IMAD.HI.U32 R2, R8, R93, RZ ;  /* 0x0000005d08027227 */ /* 0x000fe200078e00ff */
[C-C-:B------:R-:W-:Y:S01]  /*7410*/  LOP3.LUT R13, R0.reuse, 0x84, R9.reuse, 0xfe, !PT ;  /* 0x00000084000d7812 */ /* 0x140fe200078efe09 */
[----:B------:R-:W-:Y:S01]  /*7420*/  STL [R1+0x348], R19 ;  /* 0x0003481301007387 */ /* 0x000fe20000100800 */
[----:B------:R-:W-:Y:S01]  /*7430*/  LOP3.LUT R15, R0, 0x85, R9, 0xfe, !PT ;  /* 0x00000085000f7812 */ /* 0x000fe200078efe09 */
[----:B------:R-:W-:Y:S01]  /*7440*/  @!P0 IMAD.MOV R12, RZ, RZ, -R12 ;  /* 0x000000ffff0c8224 */ /* 0x000fe200078e0a0c */
[----:B------:R-:W-:Y:S01]  /*7450*/  IABS R6, R13 ;  /* 0x0000000d00067213 */ /* 0x000fe20000000000 */
[----:B------:R-:W-:Y:S01]  /*7460*/  IMAD.MOV R2, RZ, RZ, -R2 ;  /* 0x000000ffff027224 */ /* 0x000fe200078e0a02 */
[----:B------:R-:W-:Y:S01]  /*7470*/  IABS R3, R15 ;  /* 0x0000000f00037213 */ /* 0x000fe20000000000 */
[----:B------:R-:W-:Y:S01]  /*7480*/  @!P6 IMAD.IADD R53, R53, 0x1, -R7 ;  /* 0x000000013535e824 */ /* 0x000fe200078e0a07 */
[C---:B------:R-:W-:Y:S01]  /*7490*/  ISETP.GT.U32.AND P0, PT, R7.reuse, R96, PT ;  /* 0x000000600700720c */ /* 0x040fe20003f04070 */
[----:B------:R-:W-:Y:S01]  /*74a0*/  IMAD R93, R7, R2, R93 ;  /* 0x00000002075d7224 */ /* 0x000fe200078e025d */
[----:B------:R0:W-:Y:S01]  /*74b0*/  STL [R1+0x34c], R18 ;  /* 0x00034c1201007387 */ /* 0x0001e20000100800 */
[----:B------:R-:W-:Y:S01]  /*74c0*/  @!P4 IMAD.IADD R94, R94, 0x1, -R7 ;  /* 0x000000015e5ec824 */ /* 0x000fe200078e0a07 */
[----:B------:R-:W-:Y:S01]  /*74d0*/  ISETP.GE.AND P4, PT, R15, RZ, PT ;  /* 0x000000ff0f00720c */ /* 0x000fe20003f86270 */
[----:B------:R-:W-:Y:S01]  /*74e0*/  IMAD.MOV.U32 R10, RZ, RZ, R3 ;  /* 0x000000ffff0a7224 */ /* 0x000fe200078e0003 */
[----:B------:R1:W-:Y:S01]  /*74f0*/  STL [R1+0x350], R12 ;  /* 0x0003500c01007387 */ /* 0x0003e20000100800 */
[----:B------:R-:W-:Y:S01]  /*7500*/  IMAD.HI.U32 R2, R8, R6, RZ ;  /* 0x0000000608027227 */ /* 0x000fe200078e00ff */
[----:B------:R-:W-:-:S02]  /*7510*/  ISETP.GT.U32.AND P6, PT, R7, R93, PT ;  /* 0x0000005d0700720c */ /* 0x000fc40003fc4070 */
[----:B------:R2:W-:Y:S01]  /*7520*/  STL [R1+0x358], R4 ;  /* 0x0003580401007387 */ /* 0x0005e20000100800 */
[----:B------:R-:W-:Y:S01]  /*7530*/  @!P5 IMAD.MOV R53, RZ, RZ, -R53 ;  /* 0x000000ffff35d224 */ /* 0x000fe200078e0a35 */
[----:B------:R-:W-:Y:S01]  /*7540*/  ISETP.GT.U32.AND P5, PT, R7, R94, PT ;  /* 0x0000005e0700720c */ /* 0x000fe20003fa4070 */
[----:B------:R-:W-:Y:S01]  /*7550*/  IMAD.HI.U32 R3, R8, R10, RZ ;  /* 0x0000000a08037227 */ /* 0x000fe200078e00ff */
[C-C-:B0-----:R-:W-:Y:S02]  /*7560*/  LOP3.LUT R18, R0.reuse, 0x87, R9.reuse, 0xfe, !PT ;  /* 0x0000008700127812 */ /* 0x141fe400078efe09 */
[----:B-1----:R-:W-:Y:S01]  /*7570*/  IABS R12, R14 ;  /* 0x0000000e000c7213 */ /* 0x002fe20000000000 */
[----:B------:R-:W-:Y:S01]  /*7580*/  IMAD.MOV R2, RZ, RZ, -R2 ;  /* 0x000000ffff027224 */ /* 0x000fe200078e0a02 */
[----:B------:R-:W-:Y:S01]  /*7590*/  LOP3.LUT R15, R0, 0x8a, R9, 0xfe, !PT ;  /* 0x0000008a000f7812 */ /* 0x000fe200078efe09 */
[----:B------:R-:W-:Y:S01]  /*75a0*/  @!P0 IMAD.IADD R96, R96, 0x1, -R7 ;  /* 0x0000000160608824 */ /* 0x000fe200078e0a07 */
[----:B------:R-:W-:Y:S01]  /*75b0*/  ISETP.GE.AND P0, PT, R13, RZ, PT ;  /* 0x000000ff0d00720c */ /* 0x000fe20003f06270 */
[----:B--2---:R-:W-:Y:S01]  /*75c0*/  IMAD.HI.U32 R4, R8, R12, RZ ;  /* 0x0000000c08047227 */ /* 0x004fe200078e00ff */
[----:B------:R-:W-:-:S03]  /*75d0*/  IABS R13, R18 ;  /* 0x00000012000d7213 */ /* 0x000fc60000000000 */
[----:B------:R-:W-:Y:S02]  /*75e0*/  IMAD.MOV R3, RZ, RZ, -R3 ;  /* 0x000000ffff037224 */ /* 0x000fe400078e0a03 */
[C---:B------:R-:W-:Y:S02]  /*75f0*/  IMAD R2, R7.reuse, R2, R6 ;  /* 0x0000000207027224 */ /* 0x040fe400078e0206 */
[----:B------:R-:W-:Y:S02]  /*7600*/  IMAD.MOV R6, RZ, RZ, -R4 ;  /* 0x000000ffff067224 */ /* 0x000fe400078e0a04 */
[C---:B------:R-:W-:Y:S01]  /*7610*/  IMAD R4, R7.reuse, R3, R10 ;  /* 0x0000000307047224 */ /* 0x040fe200078e020a */
[----:B------:R-:W-:Y:S01]  /*7620*/  IABS R3, R15 ;  /* 0x0000000f00037213 */ /* 0x000fe20000000000 */
[----:B------:R-:W-:Y:S01]  /*7630*/  @!P3 IMAD.MOV R96, RZ, RZ, -R96 ;  /* 0x000000ffff60b224 */ /* 0x000fe200078e0a60 */
[----:B------:R-:W-:Y:S01]  /*7640*/  ISETP.GT.U32.AND P3, PT, R7, R2, PT ;  /* 0x000000020700720c */ /* 0x000fe20003f64070 */
[----:B------:R-:W-:-:S02]  /*7650*/  @!P6 IMAD.IADD R93, R93, 0x1, -R7 ;  /* 0x000000015d5de824 */ /* 0x000fc400078e0a07 */
[----:B------:R-:W-:Y:S01]  /*7660*/  @!P5 IMAD.IADD R94, R94, 0x1, -R7 ;  /* 0x000000015e5ed824 */ /* 0x000fe200078e0a07 */
[C---:B------:R-:W-:Y:S01]  /*7670*/  ISETP.GT.U32.AND P5, PT, R7.reuse, R4, PT ;  /* 0x000000040700720c */ /* 0x040fe20003fa4070 */
[C---:B------:R-:W-:Y:S01]  /*7680*/  IMAD R6, R7.reuse, R6, R12 ;  /* 0x0000000607067224 */ /* 0x040fe200078e020c */
[----:B------:R-:W-:Y:S01]  /*7690*/  ISETP.GT.U32.AND P6, PT, R7, R93, PT ;  /* 0x0000005d0700720c */ /* 0x000fe20003fc4070 */
[----:B------:R-:W-:-:S04]  /*76a0*/  IMAD.HI.U32 R10, R8, R13, RZ ;  /* 0x0000000d080a7227 */ /* 0x000fc800078e00ff */
[----:B------:R-:W-:Y:S02]  /*76b0*/  IMAD.MOV R10, RZ, RZ, -R10 ;  /* 0x000000ffff0a7224 */ /* 0x000fe400078e0a0a */
[----:B------:R-:W-:Y:S01]  /*76c0*/  @!P3 IMAD.IADD R2, R2, 0x1, -R7 ;  /* 0x000000010202b824 */ /* 0x000fe200078e0a07 */
[----:B------:R-:W-:Y:S01]  /*76d0*/  ISETP.GE.AND P3, PT, R14, RZ, PT ;  /* 0x000000ff0e00720c */ /* 0x000fe20003f66270 */
[C---:B------:R-:W-:Y:S01]  /*76e0*/  IMAD R10, R7.reuse, R10, R13 ;  /* 0x0000000a070a7224 */ /* 0x040fe200078e020d */
[----:B------:R-:W-:Y:S01]  /*76f0*/  LOP3.LUT R14, R0, 0x8b, R9, 0xfe, !PT ;  /* 0x0000008b000e7812 */ /* 0x000fe200078efe09 */
[--C-:B------:R-:W-:Y:S01]  /*7700*/  @!P5 IMAD.IADD R4, R4, 0x1, -R7.reuse ;  /* 0x000000010404d824 */ /* 0x100fe200078e0a07 */
[----:B------:R-:W-:Y:S01]  /*7710*/  ISETP.GT.U32.AND P5, PT, R7, R2, PT ;  /* 0x000000020700720c */ /* 0x000fe20003fa4070 */
[----:B------:R-:W-:Y:S01]  /*7720*/  @!P6 IMAD.IADD R93, R93, 0x1, -R7 ;  /* 0x000000015d5de824 */ /* 0x000fe200078e0a07 */
[----:B------:R-:W-:Y:S01]  /*7730*/  ISETP.GT.U32.AND P6, PT, R7, R6, PT ;  /* 0x000000060700720c */ /* 0x000fe20003fc4070 */
[----:B------:R-:W-:Y:S01]  /*7740*/  IMAD.HI.U32 R12, R8, R52, RZ ;  /* 0x00000034080c7227 */ /* 0x000fe200078e00ff */
[----:B------:R-:W-:-:S03]  /*7750*/  IABS R89, R14 ;  /* 0x0000000e00597213 */ /* 0x000fc60000000000 */
[----:B------:R-:W-:-:S04]  /*7760*/  IMAD.HI.U32 R13, R8, R3, RZ ;  /* 0x00000003080d7227 */ /* 0x000fc800078e00ff */
[----:B------:R-:W-:Y:S02]  /*7770*/  IMAD.MOV R12, RZ, RZ, -R12 ;  /* 0x000000ffff0c7224 */ /* 0x000fe400078e0a0c */
[--C-:B------:R-:W-:Y:S01]  /*7780*/  @!P5 IMAD.IADD R2, R2, 0x1, -R7.reuse ;  /* 0x000000010202d824 */ /* 0x100fe200078e0a07 */
[C---:B------:R-:W-:Y:S01]  /*7790*/  ISETP.GT.U32.AND P5, PT, R7.reuse, R10, PT ;  /* 0x0000000a0700720c */ /* 0x040fe20003fa4070 */
[----:B------:R-:W-:Y:S01]  /*77a0*/  @!P6 IMAD.IADD R6, R6, 0x1, -R7 ;  /* 0x000000010606e824 */ /* 0x000fe200078e0a07 */
[C---:B------:R-:W-:Y:S01]  /*77b0*/  ISETP.GT.U32.AND P6, PT, R7.reuse, R4, PT ;  /* 0x000000040700720c */ /* 0x040fe20003fc4070 */
[----:B------:R-:W-:Y:S02]  /*77c0*/  IMAD.MOV R90, RZ, RZ, -R13 ;  /* 0x000000ffff5a7224 */ /* 0x000fe400078e0a0d */
[----:B------:R-:W-:Y:S02]  /*77d0*/  IMAD.MOV.U32 R19, RZ, RZ, R2 ;  /* 0x000000ffff137224 */ /* 0x000fe400078e0002 */
[----:B------:R-:W-:-:S02]  /*77e0*/  IMAD R52, R7, R12, R52 ;  /* 0x0000000c07347224 */ /* 0x000fc400078e0234 */
[C---:B------:R-:W-:Y:S02]  /*77f0*/  IMAD R90, R7.reuse, R90, R3 ;  /* 0x0000005a075a7224 */ /* 0x040fe400078e0203 */
[----:B------:R-:W-:Y:S02]  /*7800*/  @!P0 IMAD.MOV R19, RZ, RZ, -R19 ;  /* 0x000000ffff138224 */ /* 0x000fe400078e0a13 */
[--C-:B------:R-:W-:Y:S02]  /*7810*/  @!P5 IMAD.IADD R10, R10, 0x1, -R7.reuse ;  /* 0x000000010a0ad824 */ /* 0x100fe400078e0a07 */
[----:B------:R-:W-:Y:S01]  /*7820*/  @!P6 IMAD.IADD R4, R4, 0x1, -R7 ;  /* 0x000000010404e824 */ /* 0x000fe200078e0a07 */
[C---:B------:R-:W-:Y:S01]  /*7830*/  ISETP.GT.U32.AND P6, PT, R7.reuse, R52, PT ;  /* 0x000000340700720c */ /* 0x040fe20003fc4070 */
[----:B------:R-:W-:Y:S01]  /*7840*/  IMAD.HI.U32 R12, R8, R92, RZ ;  /* 0x0000005c080c7227 */ /* 0x000fe200078e00ff */
[C---:B------:R-:W-:Y:S01]  /*7850*/  ISETP.GT.U32.AND P0, PT, R7.reuse, R10, PT ;  /* 0x0000000a0700720c */ /* 0x040fe20003f04070 */
[----:B------:R-:W-:Y:S02]  /*7860*/  STL [R1+0x35c], R19 ;  /* 0x00035c1301007387 */ /* 0x000fe40000100800 */
[----:B------:R-:W-:Y:S01]  /*7870*/  @!P4 IMAD.MOV R4, RZ, RZ, -R4 ;  /* 0x000000ffff04c224 */ /* 0x000fe200078e0a04 */
[----:B------:R-:W-:Y:S01]  /*7880*/  ISETP.GT.U32.AND P4, PT, R7, R90, PT ;  /* 0x0000005a0700720c */ /* 0x000fe20003f84070 */
[----:B------:R-:W-:Y:S01]  /*7890*/  @!P2 IMAD.MOV R93, RZ, RZ, -R93 ;  /* 0x000000ffff5da224 */ /* 0x000fe200078e0a5d */
[----:B------:R-:W-:Y:S01]  /*78a0*/  ISETP.GE.AND P2, PT, R18, RZ, PT ;  /* 0x000000ff1200720c */ /* 0x000fe20003f46270 */
[----:B------:R-:W-:Y:S01]  /*78b0*/  IMAD.MOV R12, RZ, RZ, -R12 ;  /* 0x000000ffff0c7224 */ /* 0x000fe200078e0a0c */
[----:B------:R0:W-:Y:S01]  /*78c0*/  STL [R1+0x360], R4 ;  /* 0x0003600401007387 */ /* 0x0001e20000100800 */
[----:B------:R-:W-:-:S04]  /*78d0*/  IMAD.HI.U32 R2, R8, R89, RZ ;  /* 0x0000005908027227 */ /* 0x000fc800078e00ff */
[----:B------:R-:W-:Y:S01]  /*78e0*/  IMAD R92, R7, R12, R92 ;  /* 0x0000000c075c7224 */ /* 0x000fe200078e025c */
[----:B------:R-:W-:Y:S01]  /*78f0*/  LOP3.LUT R12, R0, 0x8c, R9, 0xfe, !PT ;  /* 0x0000008c000c7812 */ /* 0x000fe200078efe09 */
[--C-:B------:R-:W-:Y:S01]  /*7900*/  @!P0 IMAD.IADD R10, R10, 0x1, -R7.reuse ;  /* 0x000000010a0a8824 */ /* 0x100fe200078e0a07 */
[----:B------:R-:W-:Y:S01]  /*7910*/  ISETP.GE.AND P0, PT, R15, RZ, PT ;  /* 0x000000ff0f00720c */ /* 0x000fe20003f06270 */
[--C-:B------:R-:W-:Y:S01]  /*7920*/  @!P6 IMAD.IADD R52, R52, 0x1, -R7.reuse ;  /* 0x000000013434e824 */ /* 0x100fe200078e0a07 */
[----:B------:R-:W-:Y:S01]  /*7930*/  IABS R3, R12 ;  /* 0x0000000c00037213 */ /* 0x000fe20000000000 */
[----:B0-----:R-:W-:Y:S01]  /*7940*/  IMAD.MOV.U32 R4, RZ, RZ, R10 ;  /* 0x000000ffff047224 */ /* 0x001fe200078e000a */
[C---:B------:R-:W-:Y:S01]  /*7950*/  ISETP.GT.U32.AND P5, PT, R7.reuse, R92, PT ;  /* 0x0000005c0700720c */ /* 0x040fe20003fa4070 */
[----:B------:R-:W-:Y:S01]  /*7960*/  @!P4 IMAD.IADD R90, R90, 0x1, -R7 ;  /* 0x000000015a5ac824 */ /* 0x000fe200078e0a07 */
[C---:B------:R-:W-:Y:S01]  /*7970*/  ISETP.GT.U32.AND P6, PT, R7.reuse, R52, PT ;  /* 0x000000340700720c */ /* 0x040fe20003fc4070 */
[----:B------:R-:W-:Y:S01]  /*7980*/  IMAD.MOV R2, RZ, RZ, -R2 ;  /* 0x000000ffff027224 */ /* 0x000fe200078e0a02 */
[----:B------:R-:W-:Y:S01]  /*7990*/  ISETP.GE.AND P4, PT, R14, RZ, PT ;  /* 0x000000ff0e00720c */ /* 0x000fe20003f86270 */
[----:B------:R-:W-:Y:S01]  /*79a0*/  @!P2 IMAD.MOV R4, RZ, RZ, -R4 ;  /* 0x000000ffff04a224 */ /* 0x000fe200078e0a04 */
[C---:B------:R-:W-:Y:S01]  /*79b0*/  ISETP.GT.U32.AND P2, PT, R7.reuse, R90, PT ;  /* 0x0000005a0700720c */ /* 0x040fe20003f44070 */
[----:B------:R-:W-:Y:S01]  /*79c0*/  IMAD R89, R7, R2, R89 ;  /* 0x0000000207597224 */ /* 0x000fe200078e0259 */
[----:B------:R-:W-:Y:S01]  /*79d0*/  LOP3.LUT R10, R0, 0x90, R9, 0xfe, !PT ;  /* 0x00000090000a7812 */ /* 0x000fe200078efe09 */
[----:B------:R-:W-:-:S03]  /*79e0*/  IMAD.HI.U32 R2, R8, R3, RZ ;  /* 0x0000000308027227 */ /* 0x000fc600078e00ff */
[----:B------:R-:W-:Y:S01]  /*79f0*/  IABS R50, R10 ;  /* 0x0000000a00327213 */ /* 0x000fe20000000000 */
[----:B------:R-:W-:Y:S02]  /*7a00*/  IMAD.MOV R2, RZ, RZ, -R2 ;  /* 0x000000ffff027224 */ /* 0x000fe400078e0a02 */
[----:B------:R-:W-:Y:S01]  /*7a10*/  @!P1 IMAD.MOV R94, RZ, RZ, -R94 ;  /* 0x000000ffff5e9224 */ /* 0x000fe200078e0a5e */
[C---:B------:R-:W-:Y:S01]  /*7a20*/  ISETP.GT.U32.AND P1, PT, R7.reuse, R6, PT ;  /* 0x000000060700720c */ /* 0x040fe20003f24070 */
[C---:B------:R-:W-:Y:S01]  /*7a30*/  IMAD R2, R7.reuse, R2, R3 ;  /* 0x0000000207027224 */ /* 0x040fe200078e0203 */
[----:B------:R-:W-:Y:S01]  /*7a40*/  LOP3.LUT R3, R0, 0x8d, R9, 0xfe, !PT ;  /* 0x0000008d00037812 */ /* 0x000fe200078efe09 */
[--C-:B------:R-:W-:Y:S01]  /*7a50*/  @!P6 IMAD.IADD R52, R52, 0x1, -R7.reuse ;  /* 0x000000013434e824 */ /* 0x100fe200078e0a07 */
[C---:B------:R-:W-:Y:S01]  /*7a60*/  ISETP.GT.U32.AND P6, PT, R7.reuse, R89, PT ;  /* 0x000000590700720c */ /* 0x040fe20003fc4070 */
[--C-:B------:R-:W-:Y:S01]  /*7a70*/  @!P2 IMAD.IADD R90, R90, 0x1, -R7.reuse ;  /* 0x000000015a5aa824 */ /* 0x100fe200078e0a07 */
[----:B------:R-:W-:Y:S01]  /*7a80*/  ISETP.GT.U32.AND P2, PT, R7, R2, PT ;  /* 0x000000020700720c */ /* 0x000fe20003f44070 */
[----:B------:R-:W-:-:S02]  /*7a90*/  @!P5 IMAD.IADD R92, R92, 0x1, -R7 ;  /* 0x000000015c5cd824 */ /* 0x000fc400078e0a07 */
[----:B------:R-:W-:-:S03]  /*7aa0*/  @!P0 IMAD.MOV R90, RZ, RZ, -R90 ;  /* 0x000000ffff5a8224 */ /* 0x000fc600078e0a5a */
[----:B------:R-:W-:Y:S01]  /*7ab0*/  ISETP.GT.U32.AND P5, PT, R7, R92, PT ;  /* 0x0000005c0700720c */ /* 0x000fe20003fa4070 */
[--C-:B------:R-:W-:Y:S01]  /*7ac0*/  @!P1 IMAD.IADD R6, R6, 0x1, -R7.reuse ;  /* 0x0000000106069824 */ /* 0x100fe200078e0a07 */
[----:B------:R-:W-:Y:S02]  /*7ad0*/  ISETP.GE.AND P1, PT, R17, RZ, PT ;  /* 0x000000ff1100720c */ /* 0x000fe40003f26270 */
[----:B------:R-:W-:Y:S01]  /*7ae0*/  IABS R17, R3 ;  /* 0x0000000300117213 */ /* 0x000fe20000000000 */
[----:B------:R-:W-:Y:S01]  /*7af0*/  @!P3 IMAD.MOV R6, RZ, RZ, -R6 ;  /* 0x000000ffff06b224 */ /* 0x000fe200078e0a06 */
[----:B------:R-:W-:Y:S01]  /*7b00*/  ISETP.GE.AND P3, PT, R16, RZ, PT ;  /* 0x000000ff1000720c */ /* 0x000fe20003f66270 */
[----:B------:R-:W-:Y:S01]  /*7b10*/  @!P6 IMAD.IADD R89, R89, 0x1, -R7 ;  /* 0x000000015959e824 */ /* 0x000fe200078e0a07 */
[----:B------:R-:W-:Y:S01]  /*7b20*/  LOP3.LUT R16, R0, 0x91, R9, 0xfe, !PT ;  /* 0x0000009100107812 */ /* 0x000fe200078efe09 */
[--C-:B------:R-:W-:Y:S01]  /*7b30*/  @!P2 IMAD.IADD R2, R2, 0x1, -R7.reuse ;  /* 0x000000010202a824 */ /* 0x100fe200078e0a07 */
[----:B------:R0:W-:Y:S02]  /*7b40*/  STL [R1+0x368], R6 ;  /* 0x0003680601007387 */ /* 0x0001e40000100800 */
[C---:B------:R-:W-:Y:S01]  /*7b50*/  ISETP.GT.U32.AND P6, PT, R7.reuse, R89, PT ;  /* 0x000000590700720c */ /* 0x040fe20003fc4070 */
[----:B------:R-:W-:Y:S01]  /*7b60*/  @!P5 IMAD.IADD R92, R92, 0x1, -R7 ;  /* 0x000000015c5cd824 */ /* 0x000fe200078e0a07 */
[----:B------:R1:W-:Y:S01]  /*7b70*/  STL [R1+0xaac], R4 ;  /* 0x000aac0401007387 */ /* 0x0003e20000100800 */
[----:B------:R-:W-:Y:S01]  /*7b80*/  ISETP.GT.U32.AND P2, PT, R7, R2, PT ;  /* 0x000000020700720c */ /* 0x000fe20003f44070 */
[----:B------:R-:W-:Y:S01]  /*7b90*/  @!P1 IMAD.MOV R52, RZ, RZ, -R52 ;  /* 0x000000ffff349224 */ /* 0x000fe200078e0a34 */
[----:B------:R-:W-:-:S02]  /*7ba0*/  ISETP.GE.AND P5, PT, R12, RZ, PT ;  /* 0x000000ff0c00720c */ /* 0x000fc40003fa6270 */
[----:B------:R-:W-:Y:S01]  /*7bb0*/  ISETP.GE.AND P1, PT, R3, RZ, PT ;  /* 0x000000ff0300720c */ /* 0x000fe20003f26270 */
[----:B------:R-:W-:Y:S01]  /*7bc0*/  IMAD.HI.U32 R3, R8, R17, RZ ;  /* 0x0000001108037227 */ /* 0x000fe200078e00ff */
[C-C-:B0-----:R-:W-:Y:S02]  /*7bd0*/  LOP3.LUT R6, R0.reuse, 0x8f, R9.reuse, 0xfe, !PT ;  /* 0x0000008f00067812 */ /* 0x141fe400078efe09 */
[----:B------:R-:W-:Y:S01]  /*7be0*/  IABS R88, R16 ;  /* 0x0000001000587213 */ /* 0x000fe20000000000 */
[----:B------:R-:W-:Y:S01]  /*7bf0*/  @!P3 IMAD.MOV R92, RZ, RZ, -R92 ;  /* 0x000000ffff5cb224 */ /* 0x000fe200078e0a5c */
[----:B-1----:R-:W-:Y:S01]  /*7c00*/  LOP3.LUT R4, R0, 0x8e, R9, 0xfe, !PT ;  /* 0x0000008e00047812 */ /* 0x002fe200078efe09 */
[--C-:B------:R-:W-:Y:S01]  /*7c10*/  @!P6 IMAD.IADD R89, R89, 0x1, -R7.reuse ;  /* 0x000000015959e824 */ /* 0x100fe200078e0a07 */
[----:B------:R-:W-:Y:S01]  /*7c20*/  IABS R12, R6 ;  /* 0x00000006000c7213 */ /* 0x000fe20000000000 */
[----:B------:R-:W-:Y:S01]  /*7c30*/  @!P2 IMAD.IADD R2, R2, 0x1, -R7 ;  /* 0x000000010202a824 */ /* 0x000fe200078e0a07 */
[----:B------:R-:W-:Y:S01]  /*7c40*/  IABS R14, R4 ;  /* 0x00000004000e7213 */ /* 0x000fe20000000000 */
[----:B------:R-:W-:Y:S01]  /*7c50*/  @!P4 IMAD.MOV R89, RZ, RZ, -R89 ;  /* 0x000000ffff59c224 */ /* 0x000fe200078e0a59 */
[----:B------:R-:W-:Y:S01]  /*7c60*/  ISETP.GE.AND P0, PT, R6, RZ, PT ;  /* 0x000000ff0600720c */ /* 0x000fe20003f06270 */
[----:B------:R-:W-:Y:S01]  /*7c70*/  IMAD.MOV R6, RZ, RZ, -R3 ;  /* 0x000000ffff067224 */ /* 0x000fe200078e0a03 */
[----:B------:R-:W-:Y:S01]  /*7c80*/  ISETP.GE.AND P3, PT, R4, RZ, PT ;  /* 0x000000ff0400720c */ /* 0x000fe20003f66270 */
[----:B------:R-:W-:Y:S01]  /*7c90*/  IMAD.HI.U32 R3, R8, R14, RZ ;  /* 0x0000000e08037227 */ /* 0x000fe200078e00ff */
[----:B------:R-:W-:-:S02]  /*7ca0*/  ISETP.GE.AND P6, PT, R10, RZ, PT ;  /* 0x000000ff0a00720c */ /* 0x000fc40003fc6270 */
[----:B------:R-:W-:Y:S01]  /*7cb0*/  LOP3.LUT R10, R0, 0x92, R9, 0xfe, !PT ;  /* 0x00000092000a7812 */ /* 0x000fe200078efe09 */
[----:B------:R-:W-:-:S03]  /*7cc0*/  IMAD.HI.U32 R4, R8, R12, RZ ;  /* 0x0000000c08047227 */ /* 0x000fc600078e00ff */
[----:B------:R-:W-:Y:S01]  /*7cd0*/  IABS R87, R10 ;  /* 0x0000000a00577213 */ /* 0x000fe20000000000 */
[C---:B------:R-:W-:Y:S02]  /*7ce0*/  IMAD R17, R7.reuse, R6, R17 ;  /* 0x0000000607117224 */ /* 0x040fe400078e0211 */
[----:B------:R-:W-:Y:S02]  /*7cf0*/  IMAD.MOV R6, RZ, RZ, -R3 ;  /* 0x000000ffff067224 */ /* 0x000fe400078e0a03 */
[----:B------:R-:W-:Y:S01]  /*7d00*/  IMAD.MOV R4, RZ, RZ, -R4 ;  /* 0x000000ffff047224 */ /* 0x000fe200078e0a04 */
[C---:B------:R-:W-:Y:S01]  /*7d10*/  ISETP.GT.U32.AND P4, PT, R7.reuse, R17, PT ;  /* 0x000000110700720c */ /* 0x040fe20003f84070 */
[C---:B------:R-:W-:Y:S02]  /*7d20*/  IMAD R14, R7.reuse, R6, R14 ;  /* 0x00000006070e7224 */ /* 0x040fe400078e020e */
[C---:B------:R-:W-:Y:S01]  /*7d30*/  IMAD R12, R7.reuse, R4, R12 ;  /* 0x00000004070c7224 */ /* 0x040fe200078e020c */
[----:B------:R-:W-:Y:S01]  /*7d40*/  LOP3.LUT R4, R0, 0x93, R9, 0xfe, !PT ;  /* 0x0000009300047812 */ /* 0x000fe200078efe09 */
[----:B------:R-:W-:Y:S01]  /*7d50*/  IMAD.MOV.U32 R13, RZ, RZ, R2 ;  /* 0x000000ffff0d7224 */ /* 0x000fe200078e0002 */
[----:B------:R-:W-:Y:S01]  /*7d60*/  ISETP.GT.U32.AND P2, PT, R7, R14, PT ;  /* 0x0000000e0700720c */ /* 0x000fe20003f44070 */
[----:B------:R-:W-:Y:S01]  /*7d70*/  IMAD.HI.U32 R3, R8, R50, RZ ;  /* 0x0000003208037227 */ /* 0x000fe200078e00ff */
[----:B------:R-:W-:-:S03]  /*7d80*/  IABS R86, R4 ;  /* 0x0000000400567213 */ /* 0x000fc60000000000 */
[----:B------:R-:W-:Y:S01]  /*7d90*/  @!P5 IMAD.MOV R13, RZ, RZ, -R13 ;  /* 0x000000ffff0dd224 */ /* 0x000fe200078e0a0d */
[----:B------:R-:W-:Y:S01]  /*7da0*/  ISETP.GT.U32.AND P5, PT, R7, R12, PT ;  /* 0x0000000c0700720c */ /* 0x000fe20003fa4070 */
[----:B------:R-:W-:Y:S02]  /*7db0*/  @!P4 IMAD.IADD R17, R17, 0x1, -R7 ;  /* 0x000000011111c824 */ /* 0x000fe400078e0a07 */
[----:B------:R-:W-:Y:S01]  /*7dc0*/  IMAD.MOV R3, RZ, RZ, -R3 ;  /* 0x000000ffff037224 */ /* 0x000fe200078e0a03 */
[----:B------:R0:W-:Y:S01]  /*7dd0*/  STL [R1+0xab0], R13 ;  /* 0x000ab00d01007387 */ /* 0x0001e20000100800 */
[----:B------:R-:W-:Y:S01]  /*7de0*/  IMAD.HI.U32 R2, R8, R87, RZ ;  /* 0x0000005708027227 */ /* 0x000fe200078e00ff */
[----:B------:R-:W-:-:S03]  /*7df0*/  ISETP.GT.U32.AND P4, PT, R7, R17, PT ;  /* 0x000000110700720c */ /* 0x000fc60003f84070 */
[----:B------:R-:W-:Y:S02]  /*7e00*/  @!P2 IMAD.IADD R14, R14, 0x1, -R7 ;  /* 0x000000010e0ea824 */ /* 0x000fe400078e0a07 */
[C---:B------:R-:W-:Y:S01]  /*7e10*/  IMAD R50, R7.reuse, R3, R50 ;  /* 0x0000000307327224 */ /* 0x040fe200078e0232 */
[----:B------:R-:W-:Y:S01]  /*7e20*/  LOP3.LUT R3, R0, 0x94, R9, 0xfe, !PT ;  /* 0x0000009400037812 */ /* 0x000fe200078efe09 */
[----:B------:R-:W-:Y:S01]  /*7e30*/  @!P5 IMAD.IADD R12, R12, 0x1, -R7 ;  /* 0x000000010c0cd824 */ /* 0x000fe200078e0a07 */
[C---:B------:R-:W-:Y:S01]  /*7e40*/  ISETP.GT.U32.AND P2, PT, R7.reuse, R14, PT ;  /* 0x0000000e0700720c */ /* 0x040fe20003f44070 */
[----:B0-----:R-:W-:Y:S01]  /*7e50*/  IMAD.HI.U32 R13, R8, R88, RZ ;  /* 0x00000058080d7227 */ /* 0x001fe200078e00ff */
[----:B------:R-:W-:Y:S02]  /*7e60*/  IABS R6, R3 ;  /* 0x0000000300067213 */ /* 0x000fe40000000000 */
[----:B------:R-:W-:Y:S01]  /*7e70*/  ISETP.GT.U32.AND P5, PT, R7, R12, PT ;  /* 0x0000000c0700720c */ /* 0x000fe20003fa4070 */
[----:B------:R-:W-:-:S02]  /*7e80*/  IMAD.MOV R13, RZ, RZ, -R13 ;  /* 0x000000ffff0d7224 */ /* 0x000fc400078e0a0d */
[----:B------:R-:W-:Y:S02]  /*7e90*/  IMAD.MOV R2, RZ, RZ, -R2 ;  /* 0x000000ffff027224 */ /* 0x000fe400078e0a02 */
[----:B------:R-:W-:Y:S01]  /*7ea0*/  @!P4 IMAD.IADD R17, R17, 0x1, -R7 ;  /* 0x000000011111c824 */ /* 0x000fe200078e0a07 */
[C---:B------:R-:W-:Y:S01]  /*7eb0*/  ISETP.GT.U32.AND P4, PT, R7.reuse, R50, PT ;  /* 0x000000320700720c */ /* 0x040fe20003f84070 */
[C---:B------:R-:W-:Y:S02]  /*7ec0*/  IMAD R88, R7.reuse, R13, R88 ;  /* 0x0000000d07587224 */ /* 0x040fe400078e0258 */
[C---:B------:R-:W-:Y:S01]  /*7ed0*/  IMAD R87, R7.reuse, R2, R87 ;  /* 0x0000000207577224 */ /* 0x040fe200078e0257 */
[----:B------:R-:W-:Y:S01]  /*7ee0*/  LOP3.LUT R2, R0, 0x95, R9, 0xfe, !PT ;  /* 0x0000009500027812 */ /* 0x000fe200078efe09 */
[--C-:B------:R-:W-:Y:S01]  /*7ef0*/  @!P2 IMAD.IADD R14, R14, 0x1, -R7.reuse ;  /* 0x000000010e0ea824 */ /* 0x100fe200078e0a07 */
[C---:B------:R-:W-:Y:S01]  /*7f00*/  ISETP.GT.U32.AND P2, PT, R7.reuse, R88, PT ;  /* 0x000000580700720c */ /* 0x040fe20003f44070 */
[----:B------:R-:W-:Y:S01]  /*7f10*/  @!P5 IMAD.IADD R12, R12, 0x1, -R7 ;  /* 0x000000010c0cd824 */ /* 0x000fe200078e0a07 */
[----:B------:R-:W-:Y:S01]  /*7f20*/  ISETP.GT.U32.AND P5, PT, R7, R87, PT ;  /* 0x000000570700720c */ /* 0x000fe20003fa4070 */
[----:B------:R-:W-:-:S02]  /*7f30*/  IMAD.MOV.U32 R18, RZ, RZ, R17 ;  /* 0x000000ffff127224 */ /* 0x000fc400078e0011 */
[----:B------:R-:W-:-:S04]  /*7f40*/  IMAD.HI.U32 R13, R8, R6, RZ ;  /* 0x00000006080d7227 */ /* 0x000fc800078e00ff */
[--C-:B------:R-:W-:Y:S01]  /*7f50*/  @!P4 IMAD.IADD R50, R50, 0x1, -R7.reuse ;  /* 0x000000013232c824 */ /* 0x100fe200078e0a07 */
[----:B------:R-:W-:Y:S01]  /*7f60*/  ISETP.GE.AND P4, PT, R16, RZ, PT ;  /* 0x000000ff1000720c */ /* 0x000fe20003f86270 */
[----:B------:R-:W-:Y:S01]  /*7f70*/  @!P1 IMAD.MOV R18, RZ, RZ, -R18 ;  /* 0x000000ffff129224 */ /* 0x000fe200078e0a12 */
[----:B------:R-:W-:Y:S01]  /*7f80*/  IABS R16, R2 ;  /* 0x0000000200107213 */ /* 0x000fe20000000000 */
[--C-:B------:R-:W-:Y:S01]  /*7f90*/  @!P2 IMAD.IADD R88, R88, 0x1, -R7.reuse ;  /* 0x000000015858a824 */ /* 0x100fe200078e0a07 */
[----:B------:R-:W-:Y:S01]  /*7fa0*/  ISETP.GT.U32.AND P1, PT, R7, R50, PT ;  /* 0x000000320700720c */ /* 0x000fe20003f24070 */
[----:B------:R-:W-:Y:S01]  /*7fb0*/  @!P5 IMAD.IADD R87, R87, 0x1, -R7 ;  /* 0x000000015757d824 */ /* 0x000fe200078e0a07 */
[----:B------:R-:W-:Y:S01]  /*7fc0*/  ISETP.GE.AND P2, PT, R10, RZ, PT ;  /* 0x000000ff0a00720c */ /* 0x000fe20003f46270 */
[----:B------:R-:W-:Y:S01]  /*7fd0*/  IMAD.MOV R13, RZ, RZ, -R13 ;  /* 0x000000ffff0d7224 */ /* 0x000fe200078e0a0d */
[----:B------:R-:W-:Y:S01]  /*7fe0*/  STL [R1+0xab4], R18 ;  /* 0x000ab41201007387 */ /* 0x000fe20000100800 */
[----:B------:R-:W-:Y:S01]  /*7ff0*/  IMAD.HI.U32 R15, R8, R86, RZ ;  /* 0x00000056080f7227 */ /* 0x000fe200078e00ff */
[----:B------:R-:W-:-:S03]  /*8000*/  ISETP.GT.U32.AND P5, PT, R7, R87, PT ;  /* 0x000000570700720c */ /* 0x000fc60003fa4070 */
[----:B------:R-:W-:Y:S02]  /*8010*/  IMAD.MOV.U32 R10, RZ, RZ, R16 ;  /* 0x000000ffff0a7224 */ /* 0x000fe400078e0010 */
[----:B------:R-:W-:Y:S02]  /*8020*/  IMAD R6, R7, R13, R6 ;  /* 0x0000000d07067224 */ /* 0x000fe400078e0206 */
[----:B------:R-:W-:Y:S02]  /*8030*/  IMAD.MOV R15, RZ, RZ, -R15 ;  /* 0x000000ffff0f7224 */ /* 0x000fe400078e0a0f */
[----:B------:R-:W-:-:S04]  /*8040*/  IMAD.HI.U32 R13, R8, R10, RZ ;  /* 0x0000000a080d7227 */ /* 0x000fc800078e00ff */
[C---:B------:R-:W-:Y:S02]  /*8050*/  IMAD R86, R7.reuse, R15, R86 ;  /* 0x0000000f07567224 */ /* 0x040fe400078e0256 */
[----:B------:R-:W-:Y:S02]  /*8060*/  IMAD.MOV R13, RZ, RZ, -R13 ;  /* 0x000000ffff0d7224 */ /* 0x000fe400078e0a0d */
[----:B------:R-:W-:Y:S01]  /*8070*/  @!P3 IMAD.MOV R14, RZ, RZ, -R14 ;  /* 0x000000ffff0eb224 */ /* 0x000fe200078e0a0e */
[C---:B------:R-:W-:Y:S01]  /*8080*/  ISETP.GT.U32.AND P3, PT, R7.reuse, R88, PT ;  /* 0x000000580700720c */ /* 0x040fe20003f64070 */
[--C-:B------:R-:W-:Y:S01]  /*8090*/  @!P1 IMAD.IADD R50, R50, 0x1, -R7.reuse ;  /* 0x0000000132329824 */ /* 0x100fe200078e0a07 */
[C---:B------:R-:W-:Y:S01]  /*80a0*/  ISETP.GT.U32.AND P1, PT, R7.reuse, R86, PT ;  /* 0x000000560700720c */ /* 0x040fe20003f24070 */
[C---:B------:R-:W-:Y:S01]  /*80b0*/  IMAD R10, R7.reuse, R13, R10 ;  /* 0x0000000d070a7224 */ /* 0x040fe200078e020a */
[----:B------:R0:W-:Y:S01]  /*80c0*/  STL [R1+0xacc], R14 ;  /* 0x000acc0e01007387 */ /* 0x0001e20000100800 */
[----:B------:R-:W-:Y:S01]  /*80d0*/  @!P6 IMAD.MOV R50, RZ, RZ, -R50 ;  /* 0x000000ffff32e224 */ /* 0x000fe200078e0a32 */
[----:B------:R-:W-:Y:S01]  /*80e0*/  ISETP.GT.U32.AND P6, PT, R7, R6, PT ;  /* 0x000000060700720c */ /* 0x000fe20003fc4070 */
[----:B------:R-:W-:Y:S01]  /*80f0*/  @!P5 IMAD.IADD R87, R87, 0x1, -R7 ;  /* 0x000000015757d824 */ /* 0x000fe200078e0a07 */
[----:B------:R-:W-:Y:S01]  /*8100*/  ISETP.GT.U32.AND P5, PT, R7, R10, PT ;  /* 0x0000000a0700720c */ /* 0x000fe20003fa4070 */
[----:B------:R-:W-:Y:S01]  /*8110*/  @!P0 IMAD.MOV R12, RZ, RZ, -R12 ;  /* 0x000000ffff0c8224 */ /* 0x000fe200078e0a0c */
[----:B------:R-:W-:Y:S01]  /*8120*/  ISETP.GE.AND P0, PT, R4, RZ, PT ;  /* 0x000000ff0400720c */ /* 0x000fe20003f06270 */
[----:B------:R-:W-:Y:S01]  /*8130*/  @!P2 IMAD.MOV R87, RZ, RZ, -R87 ;  /* 0x000000ffff57a224 */ /* 0x000fe200078e0a57 */
[----:B------:R-:W-:Y:S01]  /*8140*/  LOP3.LUT R4, R0, 0x97, R9, 0xfe, !PT ;  /* 0x0000009700047812 */ /* 0x000fe200078efe09 */
[----:B------:R-:W-:Y:S01]  /*8150*/  @!P3 IMAD.IADD R88, R88, 0x1, -R7 ;  /* 0x000000015858b824 */ /* 0x000fe200078e0a07 */
[----:B0-----:R-:W-:Y:S01]  /*8160*/  LOP3.LUT R14, R0, 0x96, R9, 0xfe, !PT ;  /* 0x00000096000e7812 */ /* 0x001fe200078efe09 */
[--C-:B------:R-:W-:Y:S01]  /*8170*/  @!P1 IMAD.IADD R86, R86, 0x1, -R7.reuse ;  /* 0x0000000156569824 */ /* 0x100fe200078e0a07 */
[----:B------:R-:W-:Y:S01]  /*8180*/  ISETP.GE.AND P3, PT, R3, RZ, PT ;  /* 0x000000ff0300720c */ /* 0x000fe20003f66270 */
[----:B------:R-:W-:Y:S01]  /*8190*/  @!P4 IMAD.MOV R88, RZ, RZ, -R88 ;  /* 0x000000ffff58c224 */ /* 0x000fe200078e0a58 */
[----:B------:R-:W-:Y:S01]  /*81a0*/  IABS R3, R14 ;  /* 0x0000000e00037213 */ /* 0x000fe20000000000 */
[--C-:B------:R-:W-:Y:S01]  /*81b0*/  @!P6 IMAD.IADD R6, R6, 0x1, -R7.reuse ;  /* 0x000000010606e824 */ /* 0x100fe200078e0a07 */
[----:B------:R-:W-:Y:S01]  /*81c0*/  ISETP.GE.AND P1, PT, R2, RZ, PT ;  /* 0x000000ff0200720c */ /* 0x000fe20003f26270 */
[----:B------:R-:W-:Y:S01]  /*81d0*/  @!P5 IMAD.IADD R10, R10, 0x1, -R7 ;  /* 0x000000010a0ad824 */ /* 0x000fe200078e0a07 */
[----:B------:R-:W-:Y:S01]  /*81e0*/  IABS R2, R4 ;  /* 0x0000000400027213 */ /* 0x000fe20000000000 */
[C---:B------:R-:W-:Y:S01]  /*81f0*/  IMAD.HI.U32 R16, R8.reuse, R3, RZ ;  /* 0x0000000308107227 */ /* 0x040fe200078e00ff */
[C---:B------:R-:W-:Y:S01]  /*8200*/  ISETP.GT.U32.AND P6, PT, R7.reuse, R86, PT ;  /* 0x000000560700720c */ /* 0x040fe20003fc4070 */
[----:B------:R0:W-:Y:S01]  /*8210*/  STL [R1+0xae0], R12 ;  /* 0x000ae00c01007387 */ /* 0x0001e20000100800 */
[C---:B------:R-:W-:Y:S01]  /*8220*/  ISETP.GT.U32.AND P4, PT, R7.reuse, R10, PT ;  /* 0x0000000a0700720c */ /* 0x040fe20003f84070 */
[----:B------:R-:W-:Y:S01]  /*8230*/  IMAD.MOV R16, RZ, RZ, -R16 ;  /* 0x000000ffff107224 */ /* 0x000fe200078e0a10 */
[----:B------:R-:W-:Y:S01]  /*8240*/  ISETP.GT.U32.AND P5, PT, R7, R6, PT ;  /* 0x000000060700720c */ /* 0x000fe20003fa4070 */
[----:B------:R-:W-:Y:S01]  /*8250*/  IMAD.HI.U32 R15, R8, R2, RZ ;  /* 0x00000002080f7227 */ /* 0x000fe200078e00ff */
[----:B------:R-:W-:-:S03]  /*8260*/  LOP3.LUT R13, R0, 0x99, R9, 0xfe, !PT ;  /* 0x00000099000d7812 */ /* 0x000fc600078efe09 */
[C---:B------:R-:W-:Y:S01]  /*8270*/  IMAD R3, R7.reuse, R16, R3 ;  /* 0x0000001007037224 */ /* 0x040fe200078e0203 */
[----:B------:R-:W-:Y:S01]  /*8280*/  IABS R85, R13 ;  /* 0x0000000d00557213 */ /* 0x000fe20000000000 */
[----:B------:R-:W-:Y:S01]  /*8290*/  IMAD.MOV R15, RZ, RZ, -R15 ;  /* 0x000000ffff0f7224 */ /* 0x000fe200078e0a0f */
[----:B0-----:R-:W-:Y:S01]  /*82a0*/  LOP3.LUT R12, R0, 0x98, R9, 0xfe, !PT ;  /* 0x00000098000c7812 */ /* 0x001fe200078efe09 */
[--C-:B------:R-:W-:Y:S01]  /*82b0*/  @!P6 IMAD.IADD R86, R86, 0x1, -R7.reuse ;  /* 0x000000015656e824 */ /* 0x100fe200078e0a07 */
[C---:B------:R-:W-:Y:S01]  /*82c0*/  ISETP.GT.U32.AND P6, PT, R7.reuse, R3, PT ;  /* 0x000000030700720c */ /* 0x040fe20003fc4070 */
[C---:B------:R-:W-:Y:S01]  /*82d0*/  IMAD R2, R7.reuse, R15, R2 ;  /* 0x0000000f07027224 */ /* 0x040fe200078e0202 */
[----:B------:R-:W-:Y:S01]  /*82e0*/  IABS R48, R12 ;  /* 0x0000000c00307213 */ /* 0x000fe20000000000 */
[--C-:B------:R-:W-:Y:S02]  /*82f0*/  @!P4 IMAD.IADD R10, R10, 0x1, -R7.reuse ;  /* 0x000000010a0ac824 */ /* 0x100fe400078e0a07 */
[----:B------:R-:W-:Y:S01]  /*8300*/  @!P5 IMAD.IADD R6, R6, 0x1, -R7 ;  /* 0x000000010606d824 */ /* 0x000fe200078e0a07 */
[----:B------:R-:W-:Y:S01]  /*8310*/  ISETP.GT.U32.AND P4, PT, R7, R2, PT ;  /* 0x000000020700720c */ /* 0x000fe20003f84070 */
[----:B------:R-:W-:Y:S01]  /*8320*/  IMAD.HI.U32 R16, R8, R48, RZ ;  /* 0x0000003008107227 */ /* 0x000fe200078e00ff */
[----:B------:R-:W-:-:S02]  /*8330*/  ISETP.GE.AND P5, PT, R14, RZ, PT ;  /* 0x000000ff0e00720c */ /* 0x000fc40003fa6270 */
[----:B------:R-:W-:Y:S01]  /*8340*/  LOP3.LUT R14, R0, 0x9a, R9, 0xfe, !PT ;  /* 0x0000009a000e7812 */ /* 0x000fe200078efe09 */
[----:B------:R-:W-:-:S03]  /*8350*/  IMAD.HI.U32 R15, R8, R85, RZ ;  /* 0x00000055080f7227 */ /* 0x000fc600078e00ff */
[----:B------:R-:W-:Y:S01]  /*8360*/  IABS R84, R14 ;  /* 0x0000000e00547213 */ /* 0x000fe20000000000 */
[----:B------:R-:W-:Y:S01]  /*8370*/  @!P6 IMAD.IADD R3, R3, 0x1, -R7 ;  /* 0x000000010303e824 */ /* 0x000fe200078e0a07 */
[----:B------:R-:W-:Y:S01]  /*8380*/  ISETP.GE.AND P6, PT, R4, RZ, PT ;  /* 0x000000ff0400720c */ /* 0x000fe20003fc6270 */
[----:B------:R-:W-:Y:S01]  /*8390*/  IMAD.MOV R16, RZ, RZ, -R16 ;  /* 0x000000ffff107224 */ /* 0x000fe200078e0a10 */
[----:B------:R-:W-:Y:S01]  /*83a0*/  LOP3.LUT R4, R0, 0x9b, R9, 0xfe, !PT ;  /* 0x0000009b00047812 */ /* 0x000fe200078efe09 */
[----:B------:R-:W-:Y:S01]  /*83b0*/  @!P4 IMAD.IADD R2, R2, 0x1, -R7 ;  /* 0x000000010202c824 */ /* 0x000fe200078e0a07 */
[C---:B------:R-:W-:Y:S01]  /*83c0*/  ISETP.GT.U32.AND P4, PT, R7.reuse, R3, PT ;  /* 0x000000030700720c */ /* 0x040fe20003f84070 */
[----:B------:R-:W-:Y:S01]  /*83d0*/  IMAD.MOV R15, RZ, RZ, -R15 ;  /* 0x000000ffff0f7224 */ /* 0x000fe200078e0a0f */
[----:B------:R-:W-:Y:S01]  /*83e0*/  IABS R82, R4 ;  /* 0x0000000400527213 */ /* 0x000fe20000000000 */
[----:B------:R-:W-:Y:S01]  /*83f0*/  IMAD.MOV.U32 R18, RZ, RZ, R6 ;  /* 0x000000ffff127224 */ /* 0x000fe200078e0006 */
[C---:B------:R-:W-:Y:S01]  /*8400*/  ISETP.GT.U32.AND P2, PT, R7.reuse, R2, PT ;  /* 0x000000020700720c */ /* 0x040fe20003f44070 */
[----:B------:R-:W-:-:S02]  /*8410*/  IMAD R48, R7, R16, R48 ;  /* 0x0000001007307224 */ /* 0x000fc400078e0230 */
[----:B------:R-:W-:Y:S02]  /*8420*/  IMAD R85, R7, R15, R85 ;  /* 0x0000000f07557224 */ /* 0x000fe400078e0255 */
[----:B------:R-:W-:Y:S01]  /*8430*/  IMAD.MOV.U32 R17, RZ, RZ, R10 ;  /* 0x000000ffff117224 */ /* 0x000fe200078e000a */
[----:B------:R-:W-:Y:S01]  /*8440*/  LOP3.LUT R10, R0, 0x9c, R9, 0xfe, !PT ;  /* 0x0000009c000a7812 */ /* 0x000fe200078efe09 */
[----:B------:R-:W-:-:S04]  /*8450*/  IMAD.HI.U32 R15, R8, R84, RZ ;  /* 0x00000054080f7227 */ /* 0x000fc800078e00ff */
[----:B------:R-:W-:Y:S01]  /*8460*/  @!P3 IMAD.MOV R18, RZ, RZ, -R18 ;  /* 0x000000ffff12b224 */ /* 0x000fe200078e0a12 */
[C---:B------:R-:W-:Y:S01]  /*8470*/  ISETP.GT.U32.AND P3, PT, R7.reuse, R85, PT ;  /* 0x000000550700720c */ /* 0x040fe20003f64070 */
[----:B------:R-:W-:Y:S01]  /*8480*/  @!P0 IMAD.MOV R86, RZ, RZ, -R86 ;  /* 0x000000ffff568224 */ /* 0x000fe200078e0a56 */
[----:B------:R-:W-:Y:S01]  /*8490*/  ISETP.GT.U32.AND P0, PT, R7, R48, PT ;  /* 0x000000300700720c */ /* 0x000fe20003f04070 */
[----:B------:R-:W-:Y:S01]  /*84a0*/  @!P1 IMAD.MOV R17, RZ, RZ, -R17 ;  /* 0x000000ffff119224 */ /* 0x000fe200078e0a11 */
[----:B------:R-:W-:Y:S01]  /*84b0*/  STL [R1+0xadc], R18 ;  /* 0x000adc1201007387 */ /* 0x000fe20000100800 */
[----:B------:R-:W-:Y:S01]  /*84c0*/  IMAD.HI.U32 R6, R8, R82, RZ ;  /* 0x0000005208067227 */ /* 0x000fe200078e00ff */
[----:B------:R-:W-:Y:S02]  /*84d0*/  ISETP.GE.AND P1, PT, R12, RZ, PT ;  /* 0x000000ff0c00720c */ /* 0x000fe40003f26270 */
[----:B------:R0:W-:Y:S01]  /*84e0*/  STL [R1+0xaec], R17 ;  /* 0x000aec1101007387 */ /* 0x0001e20000100800 */
[----:B------:R-:W-:Y:S01]  /*84f0*/  @!P4 IMAD.IADD R3, R3, 0x1, -R7 ;  /* 0x000000010303c824 */ /* 0x000fe200078e0a07 */
[----:B------:R-:W-:Y:S01]  /*8500*/  ISETP.GE.AND P4, PT, R13, RZ, PT ;  /* 0x000000ff0d00720c */ /* 0x000fe20003f86270 */
[----:B------:R-:W-:Y:S01]  /*8510*/  IMAD.MOV R15, RZ, RZ, -R15 ;  /* 0x000000ffff0f7224 */ /* 0x000fe200078e0a0f */
[----:B------:R-:W-:Y:S01]  /*8520*/  LOP3.LUT R13, R0, 0x9e, R9, 0xfe, !PT ;  /* 0x0000009e000d7812 */ /* 0x000fe200078efe09 */
[----:B------:R-:W-:-:S02]  /*8530*/  IMAD.MOV R6, RZ, RZ, -R6 ;  /* 0x000000ffff067224 */ /* 0x000fc400078e0a06 */
[----:B------:R-:W-:Y:S01]  /*8540*/  @!P2 IMAD.IADD R2, R2, 0x1, -R7 ;  /* 0x000000010202a824 */ /* 0x000fe200078e0a07 */
[----:B------:R-:W-:Y:S01]  /*8550*/  ISETP.GE.AND P2, PT, R14, RZ, PT ;  /* 0x000000ff0e00720c */ /* 0x000fe20003f46270 */
[C---:B------:R-:W-:Y:S02]  /*8560*/  IMAD R84, R7.reuse, R15, R84 ;  /* 0x0000000f07547224 */ /* 0x040fe400078e0254 */
[----:B0-----:R-:W-:Y:S01]  /*8570*/  IMAD.MOV.U32 R17, RZ, RZ, R3 ;  /* 0x000000ffff117224 */ /* 0x001fe200078e0003 */
[----:B------:R-:W-:Y:S01]  /*8580*/  IABS R3, R10 ;  /* 0x0000000a00037213 */ /* 0x000fe20000000000 */
[C---:B------:R-:W-:Y:S01]  /*8590*/  IMAD R82, R7.reuse, R6, R82 ;  /* 0x0000000607527224 */ /* 0x040fe200078e0252 */
[----:B------:R-:W-:Y:S01]  /*85a0*/  LOP3.LUT R6, R0, 0x9d, R9, 0xfe, !PT ;  /* 0x0000009d00067812 */ /* 0x000fe200078efe09 */
[----:B------:R-:W-:Y:S02]  /*85b0*/  IMAD.MOV.U32 R16, RZ, RZ, R2 ;  /* 0x000000ffff107224 */ /* 0x000fe400078e0002 */
[----:B------:R-:W-:Y:S01]  /*85c0*/  @!P5 IMAD.MOV R17, RZ, RZ, -R17 ;  /* 0x000000ffff11d224 */ /* 0x000fe200078e0a11 */
[----:B------:R-:W-:Y:S01]  /*85d0*/  ISETP.GT.U32.AND P5, PT, R7, R84, PT ;  /* 0x000000540700720c */ /* 0x000fe20003fa4070 */
[--C-:B------:R-:W-:Y:S01]  /*85e0*/  @!P0 IMAD.IADD R48, R48, 0x1, -R7.reuse ;  /* 0x0000000130308824 */ /* 0x100fe200078e0a07 */
[----:B------:R-:W-:Y:S01]  /*85f0*/  IABS R2, R6 ;  /* 0x0000000600027213 */ /* 0x000fe20000000000 */
[----:B------:R-:W-:Y:S01]  /*8600*/  @!P3 IMAD.IADD R85, R85, 0x1, -R7 ;  /* 0x000000015555b824 */ /* 0x000fe200078e0a07 */
[----:B------:R-:W-:Y:S01]  /*8610*/  STL [R1+0xae4], R17 ;  /* 0x000ae41101007387 */ /* 0x000fe20000100800 */
[----:B------:R-:W-:Y:S01]  /*8620*/  @!P6 IMAD.MOV R16, RZ, RZ, -R16 ;  /* 0x000000ffff10e224 */ /* 0x000fe200078e0a10 */
[C---:B------:R-:W-:Y:S01]  /*8630*/  ISETP.GT.U32.AND P6, PT, R7.reuse, R82, PT ;  /* 0x000000520700720c */ /* 0x040fe20003fc4070 */
[----:B------:R-:W-:Y:S01]  /*8640*/  IMAD.HI.U32 R12, R8, R3, RZ ;  /* 0x00000003080c7227 */ /* 0x000fe200078e00ff */
[----:B------:R-:W-:-:S02]  /*8650*/  ISETP.GT.U32.AND P0, PT, R7, R48, PT ;  /* 0x000000300700720c */ /* 0x000fc40003f04070 */
[----:B------:R-:W-:Y:S01]  /*8660*/  ISETP.GT.U32.AND P3, PT, R7, R85, PT ;  /* 0x000000550700720c */ /* 0x000fe20003f64070 */
[----:B------:R0:W-:Y:S02]  /*8670*/  STL [R1+0xae8], R16 ;  /* 0x000ae81001007387 */ /* 0x0001e40000100800 */
[----:B------:R-:W-:-:S05]  /*8680*/  @!P5 IMAD.IADD R84, R84, 0x1, -R7 ;  /* 0x000000015454d824 */ /* 0x000fca00078e0a07 */
[----:B------:R-:W-:Y:S01]  /*8690*/  ISETP.GT.U32.AND P5, PT, R7, R84, PT ;  /* 0x000000540700720c */ /* 0x000fe20003fa4070 */
[--C-:B------:R-:W-:Y:S02]  /*86a0*/  @!P6 IMAD.IADD R82, R82, 0x1, -R7.reuse ;  /* 0x000000015252e824 */ /* 0x100fe400078e0a07 */
[--C-:B------:R-:W-:Y:S01]  /*86b0*/  @!P0 IMAD.IADD R48, R48, 0x1, -R7.reuse ;  /* 0x0000000130308824 */ /* 0x100fe200078e0a07 */
[----:B------:R-:W-:Y:S01]  /*86c0*/  ISETP.GE.AND P0, PT, R4, RZ, PT ;  /* 0x000000ff0400720c */ /* 0x000fe20003f06270 */
[----:B------:R-:W-:Y:S01]  /*86d0*/  @!P3 IMAD.IADD R85, R85, 0x1, -R7 ;  /* 0x000000015555b824 */ /* 0x000fe200078e0a07 */
[----:B------:R-:W-:Y:S01]  /*86e0*/  ISETP.GE.AND P3, PT, R10, RZ, PT ;  /* 0x000000ff0a00720c */ /* 0x000fe20003f66270 */
[----:B------:R-:W-:Y:S01]  /*86f0*/  IMAD.HI.U32 R4, R8, R2, RZ ;  /* 0x0000000208047227 */ /* 0x000fe200078e00ff */
[C---:B------:R-:W-:Y:S02]  /*8700*/  ISETP.GT.U32.AND P6, PT, R7.reuse, R82, PT ;  /* 0x000000520700720c */ /* 0x040fe40003fc4070 */
[----:B0-----:R-:W-:Y:S01]  /*8710*/  IABS R16, R13 ;  /* 0x0000000d00107213 */ /* 0x001fe20000000000 */
[----:B------:R-:W-:Y:S01]  /*8720*/  IMAD.MOV R10, RZ, RZ, -R12 ;  /* 0x000000ffff0a7224 */ /* 0x000fe200078e0a0c */
[----:B------:R-:W-:Y:S01]  /*8730*/  LOP3.LUT R12, R0, 0xa0, R9, 0xfe, !PT ;  /* 0x000000a0000c7812 */ /* 0x000fe200078efe09 */
[----:B------:R-:W-:Y:S01]  /*8740*/  @!P1 IMAD.MOV R48, RZ, RZ, -R48 ;  /* 0x000000ffff309224 */ /* 0x000fe200078e0a30 */
[----:B------:R-:W-:Y:S01]  /*8750*/  ISETP.GE.AND P1, PT, R6, RZ, PT ;  /* 0x000000ff0600720c */ /* 0x000fe20003f26270 */
[----:B------:R-:W-:Y:S01]  /*8760*/  IMAD.MOV R4, RZ, RZ, -R4 ;  /* 0x000000ffff047224 */ /* 0x000fe200078e0a04 */
[----:B------:R-:W-:Y:S01]  /*8770*/  IABS R46, R12 ;  /* 0x0000000c002e7213 */ /* 0x000fe20000000000 */
        /* <DEDUP_REMOVED lines=8> */
[----:B------:R-:W-:Y:S01]  /*8800*/  IMAD.HI.U32 R14, R8, R46, RZ ;  /* 0x0000002e080e7227 */ /* 0x000fe200078e00ff */
[----:B------:R-:W-:-:S02]  /*8810*/  IABS R15, R10 ;  /* 0x0000000a000f7213 */ /* 0x000fc40000000000 */
[----:B------:R-:W-:Y:S01]  /*8820*/  IABS R81, R3 ;  /* 0x0000000300517213 */ /* 0x000fe20000000000 */
[----:B------:R-:W-:Y:S02]  /*8830*/  IMAD.MOV R14, RZ, RZ, -R14 ;  /* 0x000000ffff0e7224 */ /* 0x000fe400078e0a0e */
[----:B------:R-:W-:-:S04]  /*8840*/  IMAD.HI.U32 R17, R8, R15, RZ ;  /* 0x0000000f08117227 */ /* 0x000fc800078e00ff */
[--C-:B------:R-:W-:Y:S02]  /*8850*/  @!P5 IMAD.IADD R6, R6, 0x1, -R7.reuse ;  /* 0x000000010606d824 */ /* 0x100fe400078e0a07 */
[----:B------:R-:W-:Y:S02]  /*8860*/  @!P6 IMAD.IADD R2, R2, 0x1, -R7 ;  /* 0x000000010202e824 */ /* 0x000fe400078e0a07 */
[----:B------:R-:W-:Y:S01]  /*8870*/  IMAD.MOV R17, RZ, RZ, -R17 ;  /* 0x000000ffff117224 */ /* 0x000fe200078e0a11 */
[----:B------:R-:W-:Y:S01]  /*8880*/  ISETP.GT.U32.AND P6, PT, R7, R6, PT ;  /* 0x000000060700720c */ /* 0x000fe20003fc4070 */
[----:B------:R-:W-:-:S04]  /*8890*/  IMAD.HI.U32 R4, R8, R16, RZ ;  /* 0x0000001008047227 */ /* 0x000fc800078e00ff */
[C---:B------:R-:W-:Y:S02]  /*88a0*/  IMAD R15, R7.reuse, R17, R15 ;  /* 0x00000011070f7224 */ /* 0x040fe400078e020f */
[----:B------:R-:W-:Y:S02]  /*88b0*/  IMAD R46, R7, R14, R46 ;  /* 0x0000000e072e7224 */ /* 0x000fe400078e022e */
[----:B------:R-:W-:Y:S02]  /*88c0*/  IMAD.MOV R4, RZ, RZ, -R4 ;  /* 0x000000ffff047224 */ /* 0x000fe400078e0a04 */
[----:B------:R-:W-:-:S04]  /*88d0*/  IMAD.HI.U32 R14, R8, R81, RZ ;  /* 0x00000051080e7227 */ /* 0x000fc800078e00ff */
[----:B------:R-:W-:Y:S01]  /*88e0*/  @!P6 IMAD.IADD R6, R6, 0x1, -R7 ;  /* 0x000000010606e824 */ /* 0x000fe200078e0a07 */
[C---:B------:R-:W-:Y:S01]  /*88f0*/  ISETP.GT.U32.AND P6, PT, R7.reuse, R15, PT ;  /* 0x0000000f0700720c */ /* 0x040fe20003fc4070 */
[----:B------:R-:W-:Y:S01]  /*8900*/  IMAD R16, R7, R4, R16 ;  /* 0x0000000407107224 */ /* 0x000fe200078e0210 */
[----:B------:R-:W-:Y:S01]  /*8910*/  LOP3.LUT R4, R0, 0xa2, R9, 0xfe, !PT ;  /* 0x000000a200047812 */ /* 0x000fe200078efe09 */
[----:B------:R-:W-:Y:S02]  /*8920*/  IMAD.MOV R14, RZ, RZ, -R14 ;  /* 0x000000ffff0e7224 */ /* 0x000fe400078e0a0e */
[----:B------:R-:W-:Y:S01]  /*8930*/  @!P4 IMAD.MOV R85, RZ, RZ, -R85 ;  /* 0x000000ffff55c224 */ /* 0x000fe200078e0a55 */
[----:B------:R-:W-:Y:S01]  /*8940*/  ISETP.GE.AND P4, PT, R13, RZ, PT ;  /* 0x000000ff0d00720c */ /* 0x000fe20003f86270 */
[----:B------:R-:W-:Y:S01]  /*8950*/  IMAD.MOV.U32 R18, RZ, RZ, R6 ;  /* 0x000000ffff127224 */ /* 0x000fe200078e0006 */
[----:B------:R-:W-:Y:S01]  /*8960*/  IABS R13, R4 ;  /* 0x00000004000d7213 */ /* 0x000fe20000000000 */
[C---:B------:R-:W-:Y:S01]  /*8970*/  IMAD R81, R7.reuse, R14, R81 ;  /* 0x0000000e07517224 */ /* 0x040fe200078e0251 */
[C---:B------:R-:W-:Y:S01]  /*8980*/  ISETP.GT.U32.AND P5, PT, R7.reuse, R16, PT ;  /* 0x000000100700720c */ /* 0x040fe20003fa4070 */
[----:B------:R-:W-:Y:S01]  /*8990*/  @!P3 IMAD.MOV R18, RZ, RZ, -R18 ;  /* 0x000000ffff12b224 */ /* 0x000fe200078e0a12 */
[----:B------:R-:W-:Y:S01]  /*89a0*/  ISETP.GT.U32.AND P3, PT, R7, R46, PT ;  /* 0x0000002e0700720c */ /* 0x000fe20003f64070 */
[----:B------:R-:W-:Y:S01]  /*89b0*/  @!P6 IMAD.IADD R15, R15, 0x1, -R7 ;  /* 0x000000010f0fe824 */ /* 0x000fe200078e0a07 */
[C---:B------:R-:W-:Y:S01]  /*89c0*/  ISETP.GT.U32.AND P6, PT, R7.reuse, R81, PT ;  /* 0x000000510700720c */ /* 0x040fe20003fc4070 */
[----:B------:R-:W-:Y:S01]  /*89d0*/  IMAD.HI.U32 R17, R8, R13, RZ ;  /* 0x0000000d08117227 */ /* 0x000fe200078e00ff */
[----:B------:R-:W-:Y:S01]  /*89e0*/  LOP3.LUT R14, R0, 0xa4, R9, 0xfe, !PT ;  /* 0x000000a4000e7812 */ /* 0x000fe200078efe09 */
[----:B------:R0:W-:Y:S02]  /*89f0*/  STL [R1+0xad8], R18 ;  /* 0x000ad81201007387 */ /* 0x0001e40000100800 */
[----:B------:R-:W-:Y:S01]  /*8a00*/  @!P2 IMAD.MOV R84, RZ, RZ, -R84 ;  /* 0x000000ffff54a224 */ /* 0x000fe200078e0a54 */
[----:B------:R-:W-:Y:S01]  /*8a10*/  ISETP.GT.U32.AND P2, PT, R7, R2, PT ;  /* 0x000000020700720c */ /* 0x000fe20003f44070 */
[----:B------:R-:W-:-:S02]  /*8a20*/  IMAD.MOV R17, RZ, RZ, -R17 ;  /* 0x000000ffff117224 */ /* 0x000fc400078e0a11 */
[----:B------:R-:W-:Y:S02]  /*8a30*/  @!P5 IMAD.IADD R16, R16, 0x1, -R7 ;  /* 0x000000011010d824 */ /* 0x000fe400078e0a07 */
[C---:B------:R-:W-:Y:S01]  /*8a40*/  IMAD R80, R7.reuse, R17, R13 ;  /* 0x0000001107507224 */ /* 0x040fe200078e020d */
[----:B------:R-:W-:Y:S01]  /*8a50*/  LOP3.LUT R13, R0, 0xa3, R9, 0xfe, !PT ;  /* 0x000000a3000d7812 */ /* 0x000fe200078efe09 */
[--C-:B------:R-:W-:Y:S01]  /*8a60*/  @!P3 IMAD.IADD R46, R46, 0x1, -R7.reuse ;  /* 0x000000012e2eb824 */ /* 0x100fe200078e0a07 */
[----:B------:R-:W-:Y:S01]  /*8a70*/  ISETP.GT.U32.AND P3, PT, R7, R15, PT ;  /* 0x0000000f0700720c */ /* 0x000fe20003f64070 */
[--C-:B------:R-:W-:Y:S01]  /*8a80*/  @!P6 IMAD.IADD R81, R81, 0x1, -R7.reuse ;  /* 0x000000015151e824 */ /* 0x100fe200078e0a07 */
[----:B------:R-:W-:Y:S01]  /*8a90*/  IABS R78, R13 ;  /* 0x0000000d004e7213 */ /* 0x000fe20000000000 */
[----:B------:R-:W-:Y:S01]  /*8aa0*/  @!P0 IMAD.MOV R82, RZ, RZ, -R82 ;  /* 0x000000ffff528224 */ /* 0x000fe200078e0a52 */
[C---:B------:R-:W-:Y:S01]  /*8ab0*/  ISETP.GT.U32.AND P5, PT, R7.reuse, R16, PT ;  /* 0x000000100700720c */ /* 0x040fe20003fa4070 */
[----:B------:R-:W-:Y:S01]  /*8ac0*/  @!P2 IMAD.IADD R2, R2, 0x1, -R7 ;  /* 0x000000010202a824 */ /* 0x000fe200078e0a07 */
[----:B------:R-:W-:Y:S01]  /*8ad0*/  ISETP.GE.AND P2, PT, R12, RZ, PT ;  /* 0x000000ff0c00720c */ /* 0x000fe20003f46270 */
[----:B------:R-:W-:Y:S01]  /*8ae0*/  IMAD.HI.U32 R12, R8, R78, RZ ;  /* 0x0000004e080c7227 */ /* 0x000fe200078e00ff */
[----:B------:R-:W-:-:S02]  /*8af0*/  ISETP.GT.U32.AND P6, PT, R7, R81, PT ;  /* 0x000000510700720c */ /* 0x000fc40003fc4070 */
[----:B------:R-:W-:Y:S01]  /*8b00*/  ISETP.GE.AND P0, PT, R10, RZ, PT ;  /* 0x000000ff0a00720c */ /* 0x000fe20003f06270 */
[----:B------:R-:W-:Y:S01]  /*8b10*/  IMAD.MOV R12, RZ, RZ, -R12 ;  /* 0x000000ffff0c7224 */ /* 0x000fe200078e0a0c */
[----:B------:R-:W-:Y:S01]  /*8b20*/  IABS R17, R14 ;  /* 0x0000000e00117213 */ /* 0x000fe20000000000 */
[----:B------:R-:W-:Y:S01]  /*8b30*/  IMAD.MOV.U32 R6, RZ, RZ, R2 ;  /* 0x000000ffff067224 */ /* 0x000fe200078e0002 */
[----:B------:R-:W-:Y:S01]  /*8b40*/  LOP3.LUT R2, R0, 0xa5, R9, 0xfe, !PT ;  /* 0x000000a500027812 */ /* 0x000fe200078efe09 */
[--C-:B------:R-:W-:Y:S01]  /*8b50*/  @!P3 IMAD.IADD R15, R15, 0x1, -R7.reuse ;  /* 0x000000010f0fb824 */ /* 0x100fe200078e0a07 */
[C---:B------:R-:W-:Y:S01]  /*8b60*/  ISETP.GT.U32.AND P3, PT, R7.reuse, R80, PT ;  /* 0x000000500700720c */ /* 0x040fe20003f64070 */
[C---:B------:R-:W-:Y:S01]  /*8b70*/  IMAD R78, R7.reuse, R12, R78 ;  /* 0x0000000c074e7224 */ /* 0x040fe200078e024e */
[----:B------:R-:W-:Y:S01]  /*8b80*/  IABS R10, R2 ;  /* 0x00000002000a7213 */ /* 0x000fe20000000000 */
[----:B------:R-:W-:Y:S01]  /*8b90*/  @!P1 IMAD.MOV R6, RZ, RZ, -R6 ;  /* 0x000000ffff069224 */ /* 0x000fe200078e0a06 */
[----:B------:R-:W-:Y:S01]  /*8ba0*/  ISETP.GT.U32.AND P1, PT, R7, R46, PT ;  /* 0x0000002e0700720c */ /* 0x000fe20003f24070 */
[--C-:B------:R-:W-:Y:S01]  /*8bb0*/  @!P6 IMAD.IADD R81, R81, 0x1, -R7.reuse ;  /* 0x000000015151e824 */ /* 0x100fe200078e0a07 */
[----:B------:R-:W-:Y:S01]  /*8bc0*/  ISETP.GT.U32.AND P6, PT, R7, R78, PT ;  /* 0x0000004e0700720c */ /* 0x000fe20003fc4070 */
[----:B------:R-:W-:Y:S01]  /*8bd0*/  @!P5 IMAD.IADD R16, R16, 0x1, -R7 ;  /* 0x000000011010d824 */ /* 0x000fe200078e0a07 */
[----:B------:R-:W-:Y:S01]  /*8be0*/  ISETP.GE.AND P5, PT, R3, RZ, PT ;  /* 0x000000ff0300720c */ /* 0x000fe20003fa6270 */
[----:B0-----:R-:W-:Y:S01]  /*8bf0*/  IMAD.HI.U32 R18, R8, R17, RZ ;  /* 0x0000001108127227 */ /* 0x001fe200078e00ff */
[----:B------:R-:W-:Y:S01]  /*8c00*/  LOP3.LUT R3, R0, 0xa6, R9, 0xfe, !PT ;  /* 0x000000a600037812 */ /* 0x000fe200078efe09 */
[----:B------:R0:W-:Y:S02]  /*8c10*/  STL [R1+0xad0], R6 ;  /* 0x000ad00601007387 */ /* 0x0001e40000100800 */
[----:B------:R-:W-:-:S04]  /*8c20*/  IMAD.HI.U32 R12, R8, R10, RZ ;  /* 0x0000000a080c7227 */ /* 0x000fc800078e00ff */
[--C-:B------:R-:W-:Y:S01]  /*8c30*/  @!P3 IMAD.IADD R80, R80, 0x1, -R7.reuse ;  /* 0x000000015050b824 */ /* 0x100fe200078e0a07 */
[----:B------:R-:W-:Y:S01]  /*8c40*/  ISETP.GE.AND P3, PT, R13, RZ, PT ;  /* 0x000000ff0d00720c */ /* 0x000fe20003f66270 */
[----:B------:R-:W-:Y:S01]  /*8c50*/  IMAD.MOV R18, RZ, RZ, -R18 ;  /* 0x000000ffff127224 */ /* 0x000fe200078e0a12 */
[----:B0-----:R-:W-:Y:S01]  /*8c60*/  IABS R6, R3 ;  /* 0x0000000300067213 */ /* 0x001fe20000000000 */
[----:B------:R-:W-:Y:S02]  /*8c70*/  IMAD.MOV R12, RZ, RZ, -R12 ;  /* 0x000000ffff0c7224 */ /* 0x000fe400078e0a0c */
[--C-:B------:R-:W-:Y:S01]  /*8c80*/  @!P1 IMAD.IADD R46, R46, 0x1, -R7.reuse ;  /* 0x000000012e2e9824 */ /* 0x100fe200078e0a07 */
[----:B------:R-:W-:Y:S01]  /*8c90*/  ISETP.GE.AND P1, PT, R4, RZ, PT ;  /* 0x000000ff0400720c */ /* 0x000fe20003f26270 */
[----:B------:R-:W-:Y:S01]  /*8ca0*/  @!P6 IMAD.IADD R78, R78, 0x1, -R7 ;  /* 0x000000014e4ee824 */ /* 0x000fe200078e0a07 */
[----:B------:R-:W-:Y:S01]  /*8cb0*/  ISETP.GT.U32.AND P6, PT, R7, R80, PT ;  /* 0x000000500700720c */ /* 0x000fe20003fc4070 */
[----:B------:R-:W-:-:S04]  /*8cc0*/  IMAD.HI.U32 R4, R8, R6, RZ ;  /* 0x0000000608047227 */ /* 0x000fc800078e00ff */
[C---:B------:R-:W-:Y:S02]  /*8cd0*/  IMAD R13, R7.reuse, R18, R17 ;  /* 0x00000012070d7224 */ /* 0x040fe400078e0211 */
[C---:B------:R-:W-:Y:S01]  /*8ce0*/  IMAD R10, R7.reuse, R12, R10 ;  /* 0x0000000c070a7224 */ /* 0x040fe200078e020a */
[C---:B------:R-:W-:Y:S01]  /*8cf0*/  LOP3.LUT R12, R0.reuse, 0xa7, R9, 0xfe, !PT ;  /* 0x000000a7000c7812 */ /* 0x040fe200078efe09 */
[----:B------:R-:W-:Y:S02]  /*8d00*/  IMAD.MOV.U32 R20, RZ, RZ, R16 ;  /* 0x000000ffff147224 */ /* 0x000fe400078e0010 */
[----:B------:R-:W-:Y:S01]  /*8d10*/  IMAD.MOV.U32 R19, RZ, RZ, R15 ;  /* 0x000000ffff137224 */ /* 0x000fe200078e000f */
[----:B------:R-:W-:Y:S01]  /*8d20*/  IABS R16, R12 ;  /* 0x0000000c00107213 */ /* 0x000fe20000000000 */
[----:B------:R-:W-:Y:S02]  /*8d30*/  IMAD.MOV R4, RZ, RZ, -R4 ;  /* 0x000000ffff047224 */ /* 0x000fe400078e0a04 */
[----:B------:R-:W-:Y:S01]  /*8d40*/  @!P4 IMAD.MOV R20, RZ, RZ, -R20 ;  /* 0x000000ffff14c224 */ /* 0x000fe200078e0a14 */
[C---:B------:R-:W-:Y:S01]  /*8d50*/  ISETP.GT.U32.AND P4, PT, R7.reuse, R13, PT ;  /* 0x0000000d0700720c */ /* 0x040fe20003f84070 */
[----:B------:R-:W-:Y:S01]  /*8d60*/  @!P0 IMAD.MOV R19, RZ, RZ, -R19 ;  /* 0x000000ffff138224 */ /* 0x000fe200078e0a13 */
[C---:B------:R-:W-:Y:S01]  /*8d70*/  ISETP.GT.U32.AND P0, PT, R7.reuse, R78, PT ;  /* 0x0000004e0700720c */ /* 0x040fe20003f04070 */
[C---:B------:R-:W-:Y:S01]  /*8d80*/  IMAD R6, R7.reuse, R4, R6 ;  /* 0x0000000407067224 */ /* 0x040fe200078e0206 */
[----:B------:R-:W-:Y:S01]  /*8d90*/  LOP3.LUT R4, R0, 0xa8, R9, 0xfe, !PT ;  /* 0x000000a800047812 */ /* 0x000fe200078efe09 */
[----:B------:R-:W-:Y:S01]  /*8da0*/  @!P2 IMAD.MOV R46, RZ, RZ, -R46 ;  /* 0x000000ffff2ea224 */ /* 0x000fe200078e0a2e */
[C---:B------:R-:W-:Y:S01]  /*8db0*/  ISETP.GT.U32.AND P2, PT, R7.reuse, R10, PT ;  /* 0x0000000a0700720c */ /* 0x040fe20003f44070 */
[----:B------:R-:W-:Y:S01]  /*8dc0*/  IMAD.MOV.U32 R15, RZ, RZ, R16 ;  /* 0x000000ffff0f7224 */ /* 0x000fe200078e0010 */
[----:B------:R-:W-:Y:S01]  /*8dd0*/  IABS R44, R4 ;  /* 0x00000004002c7213 */ /* 0x000fe20000000000 */
[--C-:B------:R-:W-:Y:S01]  /*8de0*/  @!P6 IMAD.IADD R80, R80, 0x1, -R7.reuse ;  /* 0x000000015050e824 */ /* 0x100fe200078e0a07 */
[----:B------:R-:W-:Y:S01]  /*8df0*/  ISETP.GT.U32.AND P6, PT, R7, R6, PT ;  /* 0x000000060700720c */ /* 0x000fe20003fc4070 */
[----:B------:R-:W-:Y:S01]  /*8e00*/  IMAD.HI.U32 R16, R8, R15, RZ ;  /* 0x0000000f08107227 */ /* 0x000fe200078e00ff */
[----:B------:R-:W-:Y:S03]  /*8e10*/  STL [R1+0xab8], R20 ;  /* 0x000ab81401007387 */ /* 0x000fe60000100800 */
[----:B------:R-:W-:Y:S01]  /*8e20*/  IMAD.MOV R16, RZ, RZ, -R16 ;  /* 0x000000ffff107224 */ /* 0x000fe200078e0a10 */
[----:B------:R-:W-:Y:S01]  /*8e30*/  STL [R1+0xad4], R19 ;  /* 0x000ad41301007387 */ /* 0x000fe20000100800 */
[--C-:B------:R-:W-:Y:S01]  /*8e40*/  @!P4 IMAD.IADD R13, R13, 0x1, -R7.reuse ;  /* 0x000000010d0dc824 */ /* 0x100fe200078e0a07 */
[----:B------:R-:W-:Y:S01]  /*8e50*/  ISETP.GE.AND P4, PT, R3, RZ, PT ;  /* 0x000000ff0300720c */ /* 0x000fe20003f86270 */
[----:B------:R-:W-:Y:S01]  /*8e60*/  @!P0 IMAD.IADD R78, R78, 0x1, -R7 ;  /* 0x000000014e4e8824 */ /* 0x000fe200078e0a07 */
[----:B------:R-:W-:Y:S01]  /*8e70*/  ISETP.GE.AND P0, PT, R2, RZ, PT ;  /* 0x000000ff0200720c */ /* 0x000fe20003f06270 */
[C---:B------:R-:W-:Y:S01]  /*8e80*/  IMAD R2, R7.reuse, R16, R15 ;  /* 0x0000001007027224 */ /* 0x040fe200078e020f */
[----:B------:R-:W-:Y:S01]  /*8e90*/  LOP3.LUT R15, R0, 0xa9, R9, 0xfe, !PT ;  /* 0x000000a9000f7812 */ /* 0x000fe200078efe09 */
[--C-:B------:R-:W-:Y:S01]  /*8ea0*/  @!P2 IMAD.IADD R10, R10, 0x1, -R7.reuse ;  /* 0x000000010a0aa824 */ /* 0x100fe200078e0a07 */
[C---:B------:R-:W-:Y:S01]  /*8eb0*/  ISETP.GT.U32.AND P2, PT, R7.reuse, R13, PT ;  /* 0x0000000d0700720c */ /* 0x040fe20003f44070 */
[----:B------:R-:W-:Y:S01]  /*8ec0*/  @!P6 IMAD.IADD R6, R6, 0x1, -R7 ;  /* 0x000000010606e824 */ /* 0x000fe200078e0a07 */
[----:B------:R-:W-:Y:S01]  /*8ed0*/  IABS R77, R15 ;  /* 0x0000000f004d7213 */ /* 0x000fe20000000000 */
[----:B------:R-:W-:Y:S01]  /*8ee0*/  @!P3 IMAD.MOV R78, RZ, RZ, -R78 ;  /* 0x000000ffff4eb224 */ /* 0x000fe200078e0a4e */
[C---:B------:R-:W-:Y:S01]  /*8ef0*/  ISETP.GT.U32.AND P3, PT, R7.reuse, R2, PT ;  /* 0x000000020700720c */ /* 0x040fe20003f64070 */
[----:B------:R-:W-:Y:S01]  /*8f00*/  @!P1 IMAD.MOV R80, RZ, RZ, -R80 ;  /* 0x000000ffff509224 */ /* 0x000fe200078e0a50 */
[C---:B------:R-:W-:Y:S01]  /*8f10*/  ISETP.GT.U32.AND P1, PT, R7.reuse, R6, PT ;  /* 0x000000060700720c */ /* 0x040fe20003f24070 */
[----:B------:R-:W-:Y:S01]  /*8f20*/  @!P5 IMAD.MOV R81, RZ, RZ, -R81 ;  /* 0x000000ffff51d224 */ /* 0x000fe200078e0a51 */
[----:B------:R-:W-:Y:S01]  /*8f30*/  ISETP.GE.AND P5, PT, R14, RZ, PT ;  /* 0x000000ff0e00720c */ /* 0x000fe20003fa6270 */
[----:B------:R-:W-:Y:S01]  /*8f40*/  IMAD.HI.U32 R3, R8, R44, RZ ;  /* 0x0000002c08037227 */ /* 0x000fe200078e00ff */
[----:B------:R-:W-:-:S02]  /*8f50*/  ISETP.GT.U32.AND P6, PT, R7, R10, PT ;  /* 0x0000000a0700720c */ /* 0x000fc40003fc4070 */
[----:B------:R-:W-:Y:S01]  /*8f60*/  LOP3.LUT R16, R0, 0xb1, R9, 0xfe, !PT ;  /* 0x000000b100107812 */ /* 0x000fe200078efe09 */
[----:B------:R-:W-:Y:S01]  /*8f70*/  @!P2 IMAD.IADD R13, R13, 0x1, -R7 ;  /* 0x000000010d0da824 */ /* 0x000fe200078e0a07 */
[----:B------:R-:W-:Y:S01]  /*8f80*/  ISETP.GE.AND P2, PT, R12, RZ, PT ;  /* 0x000000ff0c00720c */ /* 0x000fe20003f46270 */
[----:B------:R-:W-:Y:S01]  /*8f90*/  IMAD.MOV R3, RZ, RZ, -R3 ;  /* 0x000000ffff037224 */ /* 0x000fe200078e0a03 */
[----:B------:R-:W-:Y:S01]  /*8fa0*/  IABS R73, R16 ;  /* 0x0000001000497213 */ /* 0x000fe20000000000 */
[----:B------:R-:W-:Y:S01]  /*8fb0*/  @!P3 IMAD.IADD R2, R2, 0x1, -R7 ;  /* 0x000000010202b824 */ /* 0x000fe200078e0a07 */
[----:B------:R-:W-:Y:S01]  /*8fc0*/  ISETP.GE.AND P3, PT, R15, RZ, PT ;  /* 0x000000ff0f00720c */ /* 0x000fe20003f66270 */
[----:B------:R-:W-:Y:S02]  /*8fd0*/  IMAD.MOV.U32 R17, RZ, RZ, R13 ;  /* 0x000000ffff117224 */ /* 0x000fe400078e000d */
[----:B------:R-:W-:Y:S01]  /*8fe0*/  @!P1 IMAD.IADD R6, R6, 0x1, -R7 ;  /* 0x0000000106069824 */ /* 0x000fe200078e0a07 */
[----:B------:R-:W-:Y:S01]  /*8ff0*/  ISETP.GE.AND P1, PT, R4, RZ, PT ;  /* 0x000000ff0400720c */ /* 0x000fe20003f26270 */
[----:B------:R-:W-:Y:S01]  /*9000*/  IMAD.HI.U32 R14, R8, R77, RZ ;  /* 0x0000004d080e7227 */ /* 0x000fe200078e00ff */
[----:B------:R-:W-:-:S03]  /*9010*/  LOP3.LUT R4, R0, 0xab, R9, 0xfe, !PT ;  /* 0x000000ab00047812 */ /* 0x000fc600078efe09 */
[----:B------:R-:W-:Y:S01]  /*9020*/  @!P5 IMAD.MOV R17, RZ, RZ, -R17 ;  /* 0x000000ffff11d224 */ /* 0x000fe200078e0a11 */
[C---:B------:R-:W-:Y:S01]  /*9030*/  ISETP.GT.U32.AND P5, PT, R7.reuse, R2, PT ;  /* 0x000000020700720c */ /* 0x040fe20003fa4070 */
[C---:B------:R-:W-:Y:S01]  /*9040*/  IMAD R44, R7.reuse, R3, R44 ;  /* 0x00000003072c7224 */ /* 0x040fe200078e022c */
[----:B------:R-:W-:Y:S01]  /*9050*/  IABS R74, R4 ;  /* 0x00000004004a7213 */ /* 0x000fe20000000000 */
[----:B------:R-:W-:Y:S01]  /*9060*/  IMAD.MOV R13, RZ, RZ, -R14 ;  /* 0x000000ffff0d7224 */ /* 0x000fe200078e0a0e */
[----:B------:R-:W-:Y:S01]  /*9070*/  LOP3.LUT R3, R0, 0xaa, R9, 0xfe, !PT ;  /* 0x000000aa00037812 */ /* 0x000fe200078efe09 */
[----:B------:R-:W-:Y:S01]  /*9080*/  @!P6 IMAD.IADD R10, R10, 0x1, -R7 ;  /* 0x000000010a0ae824 */ /* 0x000fe200078e0a07 */
[C---:B------:R-:W-:Y:S01]  /*9090*/  ISETP.GT.U32.AND P6, PT, R7.reuse, R44, PT ;  /* 0x0000002c0700720c */ /* 0x040fe20003fc4070 */
[----:B------:R-:W-:Y:S01]  /*90a0*/  IMAD R77, R7, R13, R77 ;  /* 0x0000000d074d7224 */ /* 0x000fe200078e024d */
[----:B------:R-:W-:Y:S01]  /*90b0*/  IABS R76, R3 ;  /* 0x00000003004c7213 */ /* 0x000fe20000000000 */
[----:B------:R-:W-:Y:S01]  /*90c0*/  IMAD.MOV.U32 R14, RZ, RZ, R6 ;  /* 0x000000ffff0e7224 */ /* 0x000fe200078e0006 */
[----:B------:R-:W-:Y:S01]  /*90d0*/  STL [R1+0xac4], R17 ;  /* 0x000ac41101007387 */ /* 0x000fe20000100800 */
[----:B------:R-:W-:Y:S01]  /*90e0*/  IMAD.HI.U32 R6, R8, R74, RZ ;  /* 0x0000004a08067227 */ /* 0x000fe200078e00ff */
[----:B------:R-:W-:-:S03]  /*90f0*/  LOP3.LUT R13, R0, 0xaf, R9, 0xfe, !PT ;  /* 0x000000af000d7812 */ /* 0x000fc600078efe09 */
[----:B------:R-:W-:Y:S01]  /*9100*/  @!P0 IMAD.MOV R10, RZ, RZ, -R10 ;  /* 0x000000ffff0a8224 */ /* 0x000fe200078e0a0a */
[C---:B------:R-:W-:Y:S01]  /*9110*/  ISETP.GT.U32.AND P0, PT, R7.reuse, R77, PT ;  /* 0x0000004d0700720c */ /* 0x040fe20003f04070 */
[----:B------:R-:W-:Y:S02]  /*9120*/  IMAD.MOV R6, RZ, RZ, -R6 ;  /* 0x000000ffff067224 */ /* 0x000fe400078e0a06 */
[----:B------:R-:W-:Y:S01]  /*9130*/  @!P5 IMAD.IADD R2, R2, 0x1, -R7 ;  /* 0x000000010202d824 */ /* 0x000fe200078e0a07 */
[----:B------:R0:W-:Y:S01]  /*9140*/  STL [R1+0xabc], R10 ;  /* 0x000abc0a01007387 */ /* 0x0001e20000100800 */
[----:B------:R-:W-:Y:S01]  /*9150*/  IMAD R74, R7, R6, R74 ;  /* 0x00000006074a7224 */ /* 0x000fe200078e024a */
[----:B------:R-:W-:Y:S01]  /*9160*/  LOP3.LUT R6, R0, 0xae, R9, 0xfe, !PT ;  /* 0x000000ae00067812 */ /* 0x000fe200078efe09 */
[----:B------:R-:W-:-:S04]  /*9170*/  IMAD.HI.U32 R12, R8, R76, RZ ;  /* 0x0000004c080c7227 */ /* 0x000fc800078e00ff */
[--C-:B------:R-:W-:Y:S02]  /*9180*/  @!P6 IMAD.IADD R44, R44, 0x1, -R7.reuse ;  /* 0x000000012c2ce824 */ /* 0x100fe400078e0a07 */
[----:B------:R-:W-:Y:S02]  /*9190*/  IMAD.MOV R12, RZ, RZ, -R12 ;  /* 0x000000ffff0c7224 */ /* 0x000fe400078e0a0c */
[----:B0-----:R-:W-:Y:S01]  /*91a0*/  IMAD.MOV.U32 R10, RZ, RZ, R2 ;  /* 0x000000ffff0a7224 */ /* 0x001fe200078e0002 */
[----:B------:R-:W-:Y:S01]  /*91b0*/  ISETP.GT.U32.AND P6, PT, R7, R44, PT ;  /* 0x0000002c0700720c */ /* 0x000fe20003fc4070 */
[----:B------:R-:W-:Y:S02]  /*91c0*/  @!P0 IMAD.IADD R77, R77, 0x1, -R7 ;  /* 0x000000014d4d8824 */ /* 0x000fe400078e0a07 */
[----:B------:R-:W-:Y:S01]  /*91d0*/  @!P2 IMAD.MOV R10, RZ, RZ, -R10 ;  /* 0x000000ffff0aa224 */ /* 0x000fe200078e0a0a */
[C---:B------:R-:W-:Y:S01]  /*91e0*/  ISETP.GT.U32.AND P2, PT, R7.reuse, R74, PT ;  /* 0x0000004a0700720c */ /* 0x040fe20003f44070 */
[C---:B------:R-:W-:Y:S01]  /*91f0*/  IMAD R76, R7.reuse, R12, R76 ;  /* 0x0000000c074c7224 */ /* 0x040fe200078e024c */
[----:B------:R-:W-:Y:S01]  /*9200*/  ISETP.GT.U32.AND P0, PT, R7, R77, PT ;  /* 0x0000004d0700720c */ /* 0x000fe20003f04070 */
[----:B------:R-:W-:Y:S01]  /*9210*/  @!P4 IMAD.MOV R14, RZ, RZ, -R14 ;  /* 0x000000ffff0ec224 */ /* 0x000fe200078e0a0e */
[----:B------:R-:W-:-:S02]  /*9220*/  ISETP.GE.AND P4, PT, R3, RZ, PT ;  /* 0x000000ff0300720c */ /* 0x000fc40003f86270 */
[----:B------:R-:W-:Y:S02]  /*9230*/  ISETP.GT.U32.AND P5, PT, R7, R76, PT ;  /* 0x0000004c0700720c */ /* 0x000fe40003fa4070 */
[----:B------:R-:W-:Y:S01]  /*9240*/  LOP3.LUT R3, R0, 0xad, R9, 0xfe, !PT ;  /* 0x000000ad00037812 */ /* 0x000fe200078efe09 */
[----:B------:R-:W-:Y:S01]  /*9250*/  STL [R1+0xac8], R14 ;  /* 0x000ac80e01007387 */ /* 0x000fe20000100800 */
[--C-:B------:R-:W-:Y:S01]  /*9260*/  @!P6 IMAD.IADD R44, R44, 0x1, -R7.reuse ;  /* 0x000000012c2ce824 */ /* 0x100fe200078e0a07 */
[----:B------:R-:W-:Y:S02]  /*9270*/  ISETP.GE.AND P6, PT, R4, RZ, PT ;  /* 0x000000ff0400720c */ /* 0x000fe40003fc6270 */
[----:B------:R-:W-:Y:S01]  /*9280*/  @!P2 IMAD.IADD R74, R74, 0x1, -R7 ;  /* 0x000000014a4aa824 */ /* 0x000fe200078e0a07 */
[----:B------:R-:W-:Y:S01]  /*9290*/  IABS R18, R3 ;  /* 0x0000000300127213 */ /* 0x000fe20000000000 */
[----:B------:R0:W-:Y:S01]  /*92a0*/  STL [R1+0xac0], R10 ;  /* 0x000ac00a01007387 */ /* 0x0001e20000100800 */
[----:B------:R-:W-:Y:S01]  /*92b0*/  LOP3.LUT R4, R0, 0xac, R9, 0xfe, !PT ;  /* 0x000000ac00047812 */ /* 0x000fe200078efe09 */
[--C-:B------:R-:W-:Y:S01]  /*92c0*/  @!P0 IMAD.IADD R77, R77, 0x1, -R7.reuse ;  /* 0x000000014d4d8824 */ /* 0x100fe200078e0a07 */
[----:B------:R-:W-:Y:S01]  /*92d0*/  ISETP.GT.U32.AND P2, PT, R7, R74, PT ;  /* 0x0000004a0700720c */ /* 0x000fe20003f44070 */
[----:B------:R-:W-:Y:S01]  /*92e0*/  @!P5 IMAD.IADD R76, R76, 0x1, -R7 ;  /* 0x000000014c4cd824 */ /* 0x000fe200078e0a07 */
[----:B------:R-:W-:Y:S01]  /*92f0*/  ISETP.GE.AND P0, PT, R3, RZ, PT ;  /* 0x000000ff0300720c */ /* 0x000fe20003f06270 */
[----:B------:R-:W-:Y:S01]  /*9300*/  @!P1 IMAD.MOV R44, RZ, RZ, -R44 ;  /* 0x000000ffff2c9224 */ /* 0x000fe200078e0a2c */
[----:B------:R-:W-:Y:S01]  /*9310*/  IABS R19, R4 ;  /* 0x0000000400137213 */ /* 0x000fe20000000000 */
[----:B------:R-:W-:Y:S01]  /*9320*/  @!P3 IMAD.MOV R77, RZ, RZ, -R77 ;  /* 0x000000ffff4db224 */ /* 0x000fe200078e0a4d */
[----:B------:R-:W-:Y:S01]  /*9330*/  ISETP.GT.U32.AND P5, PT, R7, R76, PT ;  /* 0x0000004c0700720c */ /* 0x000fe20003fa4070 */
[----:B0-----:R-:W-:Y:S01]  /*9340*/  IMAD.HI.U32 R10, R8, R18, RZ ;  /* 0x00000012080a7227 */ /* 0x001fe200078e00ff */
[----:B------:R-:W-:-:S02]  /*9350*/  ISETP.GE.AND P1, PT, R4, RZ, PT ;  /* 0x000000ff0400720c */ /* 0x000fc40003f26270 */
[----:B------:R-:W-:Y:S01]  /*9360*/  IABS R12, R6 ;  /* 0x00000006000c7213 */ /* 0x000fe20000000000 */
[----:B------:R-:W-:Y:S01]  /*9370*/  IMAD.MOV R3, RZ, RZ, -R10 ;  /* 0x000000ffff037224 */ /* 0x000fe200078e0a0a */
[----:B------:R-:W-:Y:S01]  /*9380*/  LOP3.LUT R14, R0, 0xb2, R9, 0xfe, !PT ;  /* 0x000000b2000e7812 */ /* 0x000fe200078efe09 */
[----:B------:R-:W-:-:S03]  /*9390*/  IMAD.HI.U32 R4, R8, R19, RZ ;  /* 0x0000001308047227 */ /* 0x000fc600078e00ff */
[----:B------:R-:W-:Y:S01]  /*93a0*/  IABS R69, R14 ;  /* 0x0000000e00457213 */ /* 0x000fe20000000000 */
[C---:B------:R-:W-:Y:S02]  /*93b0*/  IMAD R18, R7.reuse, R3, R18 ;  /* 0x0000000307127224 */ /* 0x040fe400078e0212 */
[----:B------:R-:W-:Y:S02]  /*93c0*/  @!P2 IMAD.IADD R74, R74, 0x1, -R7 ;  /* 0x000000014a4aa824 */ /* 0x000fe400078e0a07 */
[----:B------:R-:W-:Y:S01]  /*93d0*/  IMAD.MOV R4, RZ, RZ, -R4 ;  /* 0x000000ffff047224 */ /* 0x000fe200078e0a04 */
[----:B------:R-:W-:Y:S01]  /*93e0*/  ISETP.GT.U32.AND P2, PT, R7, R18, PT ;  /* 0x000000120700720c */ /* 0x000fe20003f44070 */
[----:B------:R-:W-:-:S04]  /*93f0*/  IMAD.HI.U32 R2, R8, R12, RZ ;  /* 0x0000000c08027227 */ /* 0x000fc800078e00ff */
[C---:B------:R-:W-:Y:S02]  /*9400*/  IMAD R19, R7.reuse, R4, R19 ;  /* 0x0000000407137224 */ /* 0x040fe400078e0213 */
[----:B------:R-:W-:Y:S01]  /*9410*/  @!P5 IMAD.IADD R76, R76, 0x1, -R7 ;  /* 0x000000014c4cd824 */ /* 0x000fe200078e0a07 */
[----:B------:R-:W-:Y:S01]  /*9420*/  ISETP.GE.AND P5, PT, R6, RZ, PT ;  /* 0x000000ff0600720c */ /* 0x000fe20003fa6270 */
[----:B------:R-:W-:Y:S01]  /*9430*/  IMAD.MOV R2, RZ, RZ, -R2 ;  /* 0x000000ffff027224 */ /* 0x000fe200078e0a02 */
[----:B------:R-:W-:Y:S01]  /*9440*/  ISETP.GT.U32.AND P3, PT, R7, R19, PT ;  /* 0x000000130700720c */ /* 0x000fe20003f64070 */
[----:B------:R-:W-:Y:S01]  /*9450*/  @!P4 IMAD.MOV R76, RZ, RZ, -R76 ;  /* 0x000000ffff4cc224 */ /* 0x000fe200078e0a4c */
[----:B------:R-:W-:Y:S01]  /*9460*/  LOP3.LUT R6, R0, 0xb0, R9, 0xfe, !PT ;  /* 0x000000b000067812 */ /* 0x000fe200078efe09 */
[----:B------:R-:W-:Y:S01]  /*9470*/  @!P2 IMAD.IADD R18, R18, 0x1, -R7 ;  /* 0x000000011212a824 */ /* 0x000fe200078e0a07 */
[----:B------:R-:W-:Y:S01]  /*9480*/  ISETP.GE.AND P4, PT, R13, RZ, PT ;  /* 0x000000ff0d00720c */ /* 0x000fe20003f86270 */
[C---:B------:R-:W-:Y:S01]  /*9490*/  IMAD R12, R7.reuse, R2, R12 ;  /* 0x00000002070c7224 */ /* 0x040fe200078e020c */
[----:B------:R-:W-:Y:S01]  /*94a0*/  IABS R13, R13 ;  /* 0x0000000d000d7213 */ /* 0x000fe20000000000 */
[----:B------:R-:W-:Y:S01]  /*94b0*/  @!P6 IMAD.MOV R74, RZ, RZ, -R74 ;  /* 0x000000ffff4ae224 */ /* 0x000fe200078e0a4a */
[----:B------:R-:W-:Y:S01]  /*94c0*/  IABS R42, R6 ;  /* 0x00000006002a7213 */ /* 0x000fe20000000000 */
[----:B------:R-:W-:Y:S01]  /*94d0*/  IMAD.HI.U32 R2, R8, R69, RZ ;  /* 0x0000004508027227 */ /* 0x000fe200078e00ff */
[----:B------:R-:W-:-:S02]  /*94e0*/  ISETP.GT.U32.AND P2, PT, R7, R18, PT ;  /* 0x000000120700720c */ /* 0x000fc40003f44070 */
[----:B------:R-:W-:Y:S01]  /*94f0*/  ISETP.GT.U32.AND P6, PT, R7, R12, PT ;  /* 0x0000000c0700720c */ /* 0x000fe20003fc4070 */
[----:B------:R-:W-:-:S04]  /*9500*/  IMAD.HI.U32 R10, R8, R13, RZ ;  /* 0x0000000d080a7227 */ /* 0x000fc800078e00ff */
[----:B------:R-:W-:-:S04]  /*9510*/  IMAD.HI.U32 R4, R8, R42, RZ ;  /* 0x0000002a08047227 */ /* 0x000fc800078e00ff */
[----:B------:R-:W-:Y:S02]  /*9520*/  @!P3 IMAD.IADD R19, R19, 0x1, -R7 ;  /* 0x000000011313b824 */ /* 0x000fe400078e0a07 */
[----:B------:R-:W-:Y:S02]  /*9530*/  IMAD.MOV R10, RZ, RZ, -R10 ;  /* 0x000000ffff0a7224 */ /* 0x000fe400078e0a0a */
[----:B------:R-:W-:Y:S01]  /*9540*/  IMAD.MOV R4, RZ, RZ, -R4 ;  /* 0x000000ffff047224 */ /* 0x000fe200078e0a04 */
        /* <DEDUP_REMOVED lines=9> */
[----:B------:R-:W-:Y:S01]  /*95e0*/  IMAD.MOV R2, RZ, RZ, -R2 ;  /* 0x000000ffff027224 */ /* 0x000fe200078e0a02 */
[----:B------:R-:W-:Y:S01]  /*95f0*/  IABS R15, R4 ;  /* 0x00000004000f7213 */ /* 0x000fe20000000000 */
[----:B------:R-:W-:-:S04]  /*9600*/  IMAD.HI.U32 R3, R8, R73, RZ ;  /* 0x0000004908037227 */ /* 0x000fc800078e00ff */
[----:B------:R-:W-:Y:S01]  /*9610*/  @!P3 IMAD.IADD R19, R19, 0x1, -R7 ;  /* 0x000000011313b824 */ /* 0x000fe200078e0a07 */
[----:B------:R-:W-:Y:S01]  /*9620*/  ISETP.GE.AND P3, PT, R6, RZ, PT ;  /* 0x000000ff0600720c */ /* 0x000fe20003f66270 */
[----:B------:R-:W-:Y:S01]  /*9630*/  IMAD R69, R7, R2, R69 ;  /* 0x0000000207457224 */ /* 0x000fe200078e0245 */
[----:B------:R-:W-:Y:S01]  /*9640*/  LOP3.LUT R6, R0, 0xb3, R9, 0xfe, !PT ;  /* 0x000000b300067812 */ /* 0x000fe200078efe09 */
[----:B------:R-:W-:Y:S01]  /*9650*/  @!P2 IMAD.IADD R13, R13, 0x1, -R7 ;  /* 0x000000010d0da824 */ /* 0x000fe200078e0a07 */
[----:B------:R-:W-:Y:S01]  /*9660*/  IABS R2, R10 ;  /* 0x0000000a00027213 */ /* 0x000fe20000000000 */
[----:B------:R-:W-:Y:S01]  /*9670*/  IMAD.MOV.U32 R21, RZ, RZ, R19 ;  /* 0x000000ffff157224 */ /* 0x000fe200078e0013 */
[----:B------:R-:W-:Y:S01]  /*9680*/  IABS R68, R6 ;  /* 0x0000000600447213 */ /* 0x000fe20000000000 */
[----:B------:R-:W-:Y:S01]  /*9690*/  @!P6 IMAD.IADD R42, R42, 0x1, -R7 ;  /* 0x000000012a2ae824 */ /* 0x000fe200078e0a07 */
[C---:B------:R-:W-:Y:S01]  /*96a0*/  ISETP.GT.U32.AND P2, PT, R7.reuse, R12, PT ;  /* 0x0000000c0700720c */ /* 0x040fe20003f44070 */
[----:B------:R-:W-:Y:S01]  /*96b0*/  @!P1 IMAD.MOV R21, RZ, RZ, -R21 ;  /* 0x000000ffff159224 */ /* 0x000fe200078e0a15 */
[C---:B------:R-:W-:Y:S01]  /*96c0*/  ISETP.GT.U32.AND P1, PT, R7.reuse, R13, PT ;  /* 0x0000000d0700720c */ /* 0x040fe20003f24070 */
[----:B------:R-:W-:Y:S01]  /*96d0*/  IMAD.MOV R3, RZ, RZ, -R3 ;  /* 0x000000ffff037224 */ /* 0x000fe200078e0a03 */
[----:B------:R-:W-:Y:S01]  /*96e0*/  ISETP.GT.U32.AND P6, PT, R7, R42, PT ;  /* 0x0000002a0700720c */ /* 0x000fe20003fc4070 */
[C---:B------:R-:W-:Y:S01]  /*96f0*/  IMAD.HI.U32 R19, R8.reuse, R68, RZ ;  /* 0x0000004408137227 */ /* 0x040fe200078e00ff */
[----:B------:R0:W-:Y:S03]  /*9700*/  STL [R1+0xaa0], R21 ;  /* 0x000aa01501007387 */ /* 0x0001e60000100800 */
[----:B------:R-:W-:-:S04]  /*9710*/  IMAD.HI.U32 R20, R8, R2, RZ ;  /* 0x0000000208147227 */ /* 0x000fc800078e00ff */
[C---:B------:R-:W-:Y:S01]  /*9720*/  IMAD R73, R7.reuse, R3, R73 ;  /* 0x0000000307497224 */ /* 0x040fe200078e0249 */
[----:B------:R-:W-:Y:S01]  /*9730*/  LOP3.LUT R3, R0, 0xb5, R9, 0xfe, !PT ;  /* 0x000000b500037812 */ /* 0x000fe200078efe09 */
[----:B------:R-:W-:Y:S02]  /*9740*/  IMAD.MOV R19, RZ, RZ, -R19 ;  /* 0x000000ffff137224 */ /* 0x000fe400078e0a13 */
[----:B------:R-:W-:Y:S01]  /*9750*/  IMAD.MOV R20, RZ, RZ, -R20 ;  /* 0x000000ffff147224 */ /* 0x000fe200078e0a14 */
[----:B------:R-:W-:Y:S01]  /*9760*/  IABS R17, R3 ;  /* 0x0000000300117213 */ /* 0x000fe20000000000 */
[----:B------:R-:W-:Y:S01]  /*9770*/  @!P0 IMAD.MOV R18, RZ, RZ, -R18 ;  /* 0x000000ffff128224 */ /* 0x000fe200078e0a12 */
[C---:B------:R-:W-:Y:S01]  /*9780*/  ISETP.GT.U32.AND P0, PT, R7.reuse, R73, PT ;  /* 0x000000490700720c */ /* 0x040fe20003f04070 */
[C---:B------:R-:W-:Y:S02]  /*9790*/  IMAD R68, R7.reuse, R19, R68 ;  /* 0x0000001307447224 */ /* 0x040fe400078e0244 */
[--C-:B------:R-:W-:Y:S01]  /*97a0*/  @!P2 IMAD.IADD R12, R12, 0x1, -R7.reuse ;  /* 0x000000010c0ca824 */ /* 0x100fe200078e0a07 */
[C---:B------:R-:W-:Y:S01]  /*97b0*/  ISETP.GT.U32.AND P2, PT, R7.reuse, R69, PT ;  /* 0x000000450700720c */ /* 0x040fe20003f44070 */
[----:B------:R-:W-:Y:S01]  /*97c0*/  IMAD R2, R7, R20, R2 ;  /* 0x0000001407027224 */ /* 0x000fe200078e0202 */
[----:B------:R1:W-:Y:S01]  /*97d0*/  STL [R1+0xaa4], R18 ;  /* 0x000aa41201007387 */ /* 0x0003e20000100800 */
[--C-:B------:R-:W-:Y:S01]  /*97e0*/  @!P1 IMAD.IADD R13, R13, 0x1, -R7.reuse ;  /* 0x000000010d0d9824 */ /* 0x100fe200078e0a07 */
[C---:B------:R-:W-:Y:S01]  /*97f0*/  ISETP.GT.U32.AND P1, PT, R7.reuse, R68, PT ;  /* 0x000000440700720c */ /* 0x040fe20003f24070 */
[----:B------:R-:W-:Y:S01]  /*9800*/  @!P6 IMAD.IADD R42, R42, 0x1, -R7 ;  /* 0x000000012a2ae824 */ /* 0x000fe200078e0a07 */
[----:B------:R-:W-:Y:S01]  /*9810*/  ISETP.GT.U32.AND P6, PT, R7, R2, PT ;  /* 0x000000020700720c */ /* 0x000fe20003fc4070 */
[----:B------:R-:W-:-:S02]  /*9820*/  IMAD.MOV.U32 R22, RZ, RZ, R12 ;  /* 0x000000ffff167224 */ /* 0x000fc400078e000c */
[----:B------:R-:W-:Y:S01]  /*9830*/  @!P0 IMAD.IADD R73, R73, 0x1, -R7 ;  /* 0x0000000149498824 */ /* 0x000fe200078e0a07 */
[----:B------:R-:W-:Y:S01]  /*9840*/  ISETP.GE.AND P0, PT, R16, RZ, PT ;  /* 0x000000ff1000720c */ /* 0x000fe20003f06270 */
[----:B0-----:R-:W-:Y:S01]  /*9850*/  IMAD.MOV.U32 R21, RZ, RZ, R13 ;  /* 0x000000ffff157224 */ /* 0x001fe200078e000d */
[----:B------:R-:W-:Y:S01]  /*9860*/  LOP3.LUT R16, R0, 0xb7, R9, 0xfe, !PT ;  /* 0x000000b700107812 */ /* 0x000fe200078efe09 */
[----:B-1----:R-:W-:-:S03]  /*9870*/  IMAD.HI.U32 R18, R8, R17, RZ ;  /* 0x0000001108127227 */ /* 0x002fc600078e00ff */
[----:B------:R-:W-:Y:S01]  /*9880*/  IABS R12, R16 ;  /* 0x00000010000c7213 */ /* 0x000fe20000000000 */
[--C-:B------:R-:W-:Y:S01]  /*9890*/  @!P2 IMAD.IADD R69, R69, 0x1, -R7.reuse ;  /* 0x000000014545a824 */ /* 0x100fe200078e0a07 */
[----:B------:R-:W-:Y:S01]  /*98a0*/  ISETP.GE.AND P2, PT, R14, RZ, PT ;  /* 0x000000ff0e00720c */ /* 0x000fe20003f46270 */
[----:B------:R-:W-:Y:S01]  /*98b0*/  @!P1 IMAD.IADD R68, R68, 0x1, -R7 ;  /* 0x0000000144449824 */ /* 0x000fe200078e0a07 */
[C---:B------:R-:W-:Y:S01]  /*98c0*/  ISETP.GT.U32.AND P1, PT, R7.reuse, R73, PT ;  /* 0x000000490700720c */ /* 0x040fe20003f24070 */
[----:B------:R-:W-:Y:S01]  /*98d0*/  IMAD.MOV R18, RZ, RZ, -R18 ;  /* 0x000000ffff127224 */ /* 0x000fe200078e0a12 */
[----:B------:R-:W-:Y:S01]  /*98e0*/  LOP3.LUT R14, R0, 0xb8, R9, 0xfe, !PT ;  /* 0x000000b8000e7812 */ /* 0x000fe200078efe09 */
[----:B------:R-:W-:Y:S01]  /*98f0*/  @!P6 IMAD.IADD R2, R2, 0x1, -R7 ;  /* 0x000000010202e824 */ /* 0x000fe200078e0a07 */
[C---:B------:R-:W-:Y:S01]  /*9900*/  ISETP.GT.U32.AND P6, PT, R7.reuse, R68, PT ;  /* 0x000000440700720c */ /* 0x040fe20003fc4070 */
[----:B------:R-:W-:Y:S01]  /*9910*/  @!P5 IMAD.MOV R22, RZ, RZ, -R22 ;  /* 0x000000ffff16d224 */ /* 0x000fe200078e0a16 */
[----:B------:R-:W-:Y:S01]  /*9920*/  ISETP.GT.U32.AND P5, PT, R7, R69, PT ;  /* 0x000000450700720c */ /* 0x000fe20003fa4070 */
[----:B------:R-:W-:Y:S01]  /*9930*/  IMAD.HI.U32 R19, R8, R15, RZ ;  /* 0x0000000f08137227 */ /* 0x000fe200078e00ff */
[----:B------:R-:W-:-:S02]  /*9940*/  IABS R13, R14 ;  /* 0x0000000e000d7213 */ /* 0x000fc40000000000 */
[----:B------:R-:W-:Y:S01]  /*9950*/  STL [R1+0xa98], R22 ;  /* 0x000a981601007387 */ /* 0x000fe20000100800 */
[C---:B------:R-:W-:Y:S02]  /*9960*/  IMAD R17, R7.reuse, R18, R17 ;  /* 0x0000001207117224 */ /* 0x040fe400078e0211 */
[----:B------:R-:W-:Y:S01]  /*9970*/  @!P4 IMAD.MOV R21, RZ, RZ, -R21 ;  /* 0x000000ffff15c224 */ /* 0x000fe200078e0a15 */
[C---:B------:R-:W-:Y:S01]  /*9980*/  ISETP.GT.U32.AND P4, PT, R7.reuse, R2, PT ;  /* 0x000000020700720c */ /* 0x040fe20003f84070 */
[----:B------:R-:W-:Y:S02]  /*9990*/  IMAD.MOV R19, RZ, RZ, -R19 ;  /* 0x000000ffff137224 */ /* 0x000fe400078e0a13 */
[----:B------:R-:W-:Y:S01]  /*99a0*/  @!P3 IMAD.MOV R42, RZ, RZ, -R42 ;  /* 0x000000ffff2ab224 */ /* 0x000fe200078e0a2a */
[C---:B------:R-:W-:Y:S01]  /*99b0*/  ISETP.GT.U32.AND P3, PT, R7.reuse, R17, PT ;  /* 0x000000110700720c */ /* 0x040fe20003f64070 */
[----:B------:R-:W-:Y:S01]  /*99c0*/  IMAD R15, R7, R19, R15 ;  /* 0x00000013070f7224 */ /* 0x000fe200078e020f */
[----:B------:R0:W-:Y:S01]  /*99d0*/  STL [R1+0xaa8], R21 ;  /* 0x000aa81501007387 */ /* 0x0001e20000100800 */
[--C-:B------:R-:W-:Y:S01]  /*99e0*/  @!P1 IMAD.IADD R73, R73, 0x1, -R7.reuse ;  /* 0x0000000149499824 */ /* 0x100fe200078e0a07 */
[----:B------:R-:W-:Y:S01]  /*99f0*/  ISETP.GE.AND P1, PT, R6, RZ, PT ;  /* 0x000000ff0600720c */ /* 0x000fe20003f26270 */
[----:B------:R-:W-:Y:S01]  /*9a00*/  @!P5 IMAD.IADD R69, R69, 0x1, -R7 ;  /* 0x000000014545d824 */ /* 0x000fe200078e0a07 */
[----:B------:R-:W-:Y:S01]  /*9a10*/  ISETP.GT.U32.AND P5, PT, R7, R15, PT ;  /* 0x0000000f0700720c */ /* 0x000fe20003fa4070 */
[----:B------:R-:W-:-:S02]  /*9a20*/  IMAD.MOV.U32 R6, RZ, RZ, R13 ;  /* 0x000000ffff067224 */ /* 0x000fc400078e000d */
[----:B------:R-:W-:Y:S01]  /*9a30*/  IMAD.HI.U32 R13, R8, R12, RZ ;  /* 0x0000000c080d7227 */ /* 0x000fe200078e00ff */
[----:B0-----:R-:W-:-:S03]  /*9a40*/  LOP3.LUT R21, R0, 0xda, R9, 0xfe, !PT ;  /* 0x000000da00157812 */ /* 0x001fc600078efe09 */
[--C-:B------:R-:W-:Y:S01]  /*9a50*/  @!P6 IMAD.IADD R68, R68, 0x1, -R7.reuse ;  /* 0x000000014444e824 */ /* 0x100fe200078e0a07 */
[----:B------:R-:W-:Y:S01]  /*9a60*/  ISETP.GE.AND P6, PT, R10, RZ, PT ;  /* 0x000000ff0a00720c */ /* 0x000fe20003fc6270 */
[----:B------:R-:W-:Y:S01]  /*9a70*/  @!P4 IMAD.IADD R2, R2, 0x1, -R7 ;  /* 0x000000010202c824 */ /* 0x000fe200078e0a07 */
[----:B------:R-:W-:Y:S01]  /*9a80*/  ISETP.GE.AND P4, PT, R3, RZ, PT ;  /* 0x000000ff0300720c */ /* 0x000fe20003f86270 */
[----:B------:R-:W-:-:S04]  /*9a90*/  IMAD.HI.U32 R10, R8, R6, RZ ;  /* 0x00000006080a7227 */ /* 0x000fc800078e00ff */
[----:B------:R-:W-:Y:S01]  /*9aa0*/  IMAD.MOV R3, RZ, RZ, -R13 ;  /* 0x000000ffff037224 */ /* 0x000fe200078e0a0d */
[----:B------:R-:W-:Y:S01]  /*9ab0*/  LOP3.LUT R13, R0, 0xc1, R9, 0xfe, !PT ;  /* 0x000000c1000d7812 */ /* 0x000fe200078efe09 */
[--C-:B------:R-:W-:Y:S01]  /*9ac0*/  @!P3 IMAD.IADD R17, R17, 0x1, -R7.reuse ;  /* 0x000000011111b824 */ /* 0x100fe200078e0a07 */
[----:B------:R-:W-:Y:S01]  /*9ad0*/  ISETP.GE.AND P3, PT, R4, RZ, PT ;  /* 0x000000ff0400720c */ /* 0x000fe20003f66270 */
[----:B------:R-:W-:Y:S01]  /*9ae0*/  IMAD.MOV R4, RZ, RZ, -R10 ;  /* 0x000000ffff047224 */ /* 0x000fe200078e0a0a */
[----:B------:R-:W-:Y:S01]  /*9af0*/  IABS R61, R13 ;  /* 0x0000000d003d7213 */ /* 0x000fe20000000000 */
[----:B------:R-:W-:Y:S02]  /*9b00*/  IMAD R3, R7, R3, R12 ;  /* 0x0000000307037224 */ /* 0x000fe400078e020c */
[----:B------:R-:W-:Y:S01]  /*9b10*/  @!P5 IMAD.IADD R15, R15, 0x1, -R7 ;  /* 0x000000010f0fd824 */ /* 0x000fe200078e0a07 */
[----:B------:R-:W-:Y:S01]  /*9b20*/  ISETP.GE.AND P5, PT, R16, RZ, PT ;  /* 0x000000ff1000720c */ /* 0x000fe20003fa6270 */
[C---:B------:R-:W-:Y:S01]  /*9b30*/  IMAD R4, R7.reuse, R4, R6 ;  /* 0x0000000407047224 */ /* 0x040fe200078e0206 */
[C-C-:B------:R-:W-:Y:S01]  /*9b40*/  LOP3.LUT R6, R0.reuse, 0xb9, R9.reuse, 0xfe, !PT ;  /* 0x000000b900067812 */ /* 0x140fe200078efe09 */
[----:B------:R-:W-:Y:S01]  /*9b50*/  IMAD.MOV.U32 R18, RZ, RZ, R2 ;  /* 0x000000ffff127224 */ /* 0x000fe200078e0002 */
[----:B------:R-:W-:Y:S01]  /*9b60*/  LOP3.LUT R2, R0, 0xba, R9, 0xfe, !PT ;  /* 0x000000ba00027812 */ /* 0x000fe200078efe09 */
[----:B------:R-:W-:Y:S01]  /*9b70*/  @!P1 IMAD.MOV R68, RZ, RZ, -R68 ;  /* 0x000000ffff449224 */ /* 0x000fe200078e0a44 */
[C---:B------:R-:W-:Y:S01]  /*9b80*/  ISETP.GT.U32.AND P1, PT, R7.reuse, R3, PT ;  /* 0x000000030700720c */ /* 0x040fe20003f24070 */
[----:B------:R-:W-:Y:S01]  /*9b90*/  @!P2 IMAD.MOV R69, RZ, RZ, -R69 ;  /* 0x000000ffff45a224 */ /* 0x000fe200078e0a45 */
[C---:B------:R-:W-:Y:S01]  /*9ba0*/  ISETP.GT.U32.AND P2, PT, R7.reuse, R15, PT ;  /* 0x0000000f0700720c */ /* 0x040fe20003f44070 */
[----:B------:R-:W-:Y:S01]  /*9bb0*/  @!P6 IMAD.MOV R18, RZ, RZ, -R18 ;  /* 0x000000ffff12e224 */ /* 0x000fe200078e0a12 */
[C---:B------:R-:W-:Y:S01]  /*9bc0*/  ISETP.GT.U32.AND P6, PT, R7.reuse, R4, PT ;  /* 0x000000040700720c */ /* 0x040fe20003fc4070 */
[----:B------:R-:W-:Y:S01]  /*9bd0*/  @!P0 IMAD.MOV R73, RZ, RZ, -R73 ;  /* 0x000000ffff498224 */ /* 0x000fe200078e0a49 */
[----:B------:R-:W-:-:S02]  /*9be0*/  ISETP.GT.U32.AND P0, PT, R7, R17, PT ;  /* 0x000000110700720c */ /* 0x000fc40003f04070 */
[----:B------:R-:W-:Y:S01]  /*9bf0*/  IABS R66, R6 ;  /* 0x0000000600427213 */ /* 0x000fe20000000000 */
[----:B------:R-:W-:Y:S01]  /*9c00*/  STL [R1+0xa90], R18 ;  /* 0x000a901201007387 */ /* 0x000fe20000100800 */
[----:B------:R-:W-:Y:S02]  /*9c10*/  IABS R65, R2 ;  /* 0x0000000200417213 */ /* 0x000fe40000000000 */
[----:B------:R-:W-:Y:S01]  /*9c20*/  LOP3.LUT R16, R0, 0xc0, R9, 0xfe, !PT ;  /* 0x000000c000107812 */ /* 0x000fe200078efe09 */
[--C-:B------:R-:W-:Y:S01]  /*9c30*/  @!P1 IMAD.IADD R3, R3, 0x1, -R7.reuse ;  /* 0x0000000103039824 */ /* 0x100fe200078e0a07 */
[----:B------:R-:W-:Y:S01]  /*9c40*/  ISETP.GE.AND P1, PT, R2, RZ, PT ;  /* 0x000000ff0200720c */ /* 0x000fe20003f26270 */
[--C-:B------:R-:W-:Y:S01]  /*9c50*/  @!P2 IMAD.IADD R15, R15, 0x1, -R7.reuse ;  /* 0x000000010f0fa824 */ /* 0x100fe200078e0a07 */
[----:B------:R-:W-:Y:S01]  /*9c60*/  ISETP.GE.AND P2, PT, R6, RZ, PT ;  /* 0x000000ff0600720c */ /* 0x000fe20003f46270 */
[--C-:B------:R-:W-:Y:S01]  /*9c70*/  @!P6 IMAD.IADD R4, R4, 0x1, -R7.reuse ;  /* 0x000000010404e824 */ /* 0x100fe200078e0a07 */
[----:B------:R-:W-:Y:S01]  /*9c80*/  ISETP.GT.U32.AND P6, PT, R7, R3, PT ;  /* 0x000000030700720c */ /* 0x000fe20003fc4070 */
[----:B------:R-:W-:Y:S01]  /*9c90*/  @!P0 IMAD.IADD R17, R17, 0x1, -R7 ;  /* 0x0000000111118824 */ /* 0x000fe200078e0a07 */
[----:B------:R-:W-:Y:S01]  /*9ca0*/  ISETP.GE.AND P0, PT, R14, RZ, PT ;  /* 0x000000ff0e00720c */ /* 0x000fe20003f06270 */
[----:B------:R-:W-:Y:S01]  /*9cb0*/  IMAD.HI.U32 R6, R8, R66, RZ ;  /* 0x0000004208067227 */ /* 0x000fe200078e00ff */
[----:B------:R-:W-:-:S02]  /*9cc0*/  LOP3.LUT R14, R0, 0xbd, R9, 0xfe, !PT ;  /* 0x000000bd000e7812 */ /* 0x000fc400078efe09 */
[----:B------:R-:W-:Y:S01]  /*9cd0*/  IABS R62, R16 ;  /* 0x00000010003e7213 */ /* 0x000fe20000000000 */
[----:B------:R-:W-:Y:S01]  /*9ce0*/  IMAD.MOV.U32 R10, RZ, RZ, R17 ;  /* 0x000000ffff0a7224 */ /* 0x000fe200078e0011 */
[----:B------:R-:W-:Y:S01]  /*9cf0*/  LOP3.LUT R17, R0, 0xbf, R9, 0xfe, !PT ;  /* 0x000000bf00117812 */ /* 0x000fe200078efe09 */
[----:B------:R-:W-:Y:S02]  /*9d00*/  IMAD.MOV R6, RZ, RZ, -R6 ;  /* 0x000000ffff067224 */ /* 0x000fe400078e0a06 */
[----:B------:R-:W-:Y:S01]  /*9d10*/  @!P4 IMAD.MOV R10, RZ, RZ, -R10 ;  /* 0x000000ffff0ac224 */ /* 0x000fe200078e0a0a */
[C---:B------:R-:W-:Y:S01]  /*9d20*/  ISETP.GT.U32.AND P4, PT, R7.reuse, R4, PT ;  /* 0x000000040700720c */ /* 0x040fe20003f84070 */
[----:B------:R-:W-:Y:S02]  /*9d30*/  IMAD R66, R7, R6, R66 ;  /* 0x0000000607427224 */ /* 0x000fe400078e0242 */
[----:B------:R-:W-:Y:S01]  /*9d40*/  IMAD.HI.U32 R2, R8, R65, RZ ;  /* 0x0000004108027227 */ /* 0x000fe200078e00ff */
[----:B------:R0:W-:Y:S03]  /*9d50*/  STL [R1+0xa94], R10 ;  /* 0x000a940a01007387 */ /* 0x0001e60000100800 */
[----:B------:R-:W-:Y:S01]  /*9d60*/  @!P6 IMAD.IADD R3, R3, 0x1, -R7 ;  /* 0x000000010303e824 */ /* 0x000fe200078e0a07 */
[----:B------:R-:W-:Y:S01]  /*9d70*/  ISETP.GT.U32.AND P6, PT, R7, R66, PT ;  /* 0x000000420700720c */ /* 0x000fe20003fc4070 */
[----:B------:R-:W-:-:S02]  /*9d80*/  IMAD.MOV R2, RZ, RZ, -R2 ;  /* 0x000000ffff027224 */ /* 0x000fc400078e0a02 */
[----:B------:R-:W-:Y:S02]  /*9d90*/  IMAD.MOV.U32 R12, RZ, RZ, R3 ;  /* 0x000000ffff0c7224 */ /* 0x000fe400078e0003 */
[C---:B------:R-:W-:Y:S01]  /*9da0*/  IMAD R65, R7.reuse, R2, R65 ;  /* 0x0000000207417224 */ /* 0x040fe200078e0241 */
[----:B------:R-:W-:Y:S01]  /*9db0*/  LOP3.LUT R2, R0, 0xbe, R9, 0xfe, !PT ;  /* 0x000000be00027812 */ /* 0x000fe200078efe09 */
[----:B0-----:R-:W-:Y:S02]  /*9dc0*/  IMAD.MOV.U32 R10, RZ, RZ, R15 ;  /* 0x000000ffff0a7224 */ /* 0x001fe400078e000f */
[----:B------:R-:W-:Y:S01]  /*9dd0*/  @!P5 IMAD.MOV R12, RZ, RZ, -R12 ;  /* 0x000000ffff0cd224 */ /* 0x000fe200078e0a0c */
[C---:B------:R-:W-:Y:S01]  /*9de0*/  ISETP.GT.U32.AND P5, PT, R7.reuse, R65, PT ;  /* 0x000000410700720c */ /* 0x040fe20003fa4070 */
[----:B------:R-:W-:Y:S01]  /*9df0*/  @!P3 IMAD.MOV R10, RZ, RZ, -R10 ;  /* 0x000000ffff0ab224 */ /* 0x000fe200078e0a0a */
[----:B------:R-:W-:Y:S01]  /*9e00*/  ISETP.GE.AND P3, PT, R64, RZ, PT ;  /* 0x000000ff4000720c */ /* 0x000fe20003f66270 */
[--C-:B------:R-:W-:Y:S01]  /*9e10*/  @!P4 IMAD.IADD R4, R4, 0x1, -R7.reuse ;  /* 0x000000010404c824 */ /* 0x100fe200078e0a07 */
[----:B------:R-:W-:Y:S01]  /*9e20*/  IABS R64, R64 ;  /* 0x0000004000407213 */ /* 0x000fe20000000000 */
[----:B------:R-:W-:Y:S01]  /*9e30*/  @!P6 IMAD.IADD R66, R66, 0x1, -R7 ;  /* 0x000000014242e824 */ /* 0x000fe200078e0a07 */
[----:B------:R0:W-:Y:S01]  /*9e40*/  STL [R1+0xa9c], R10 ;  /* 0x000a9c0a01007387 */ /* 0x0001e20000100800 */
[----:B------:R-:W-:Y:S01]  /*9e50*/  IMAD.MOV.U32 R41, RZ, RZ, R4 ;  /* 0x000000ffff297224 */ /* 0x000fe200078e0004 */
[----:B------:R-:W-:Y:S01]  /*9e60*/  IABS R4, R17 ;  /* 0x0000001100047213 */ /* 0x000fe20000000000 */
[----:B------:R-:W-:Y:S01]  /*9e70*/  IMAD.HI.U32 R6, R8, R64, RZ ;  /* 0x0000004008067227 */ /* 0x000fe200078e00ff */
[----:B------:R-:W-:Y:S01]  /*9e80*/  ISETP.GT.U32.AND P6, PT, R7, R66, PT ;  /* 0x000000420700720c */ /* 0x000fe20003fc4070 */
[----:B------:R1:W-:Y:S02]  /*9e90*/  STL [R1+0x9a8], R12 ;  /* 0x0009a80c01007387 */ /* 0x0003e40000100800 */
[----:B------:R-:W-:Y:S01]  /*9ea0*/  @!P0 IMAD.MOV R41, RZ, RZ, -R41 ;  /* 0x000000ffff298224 */ /* 0x000fe200078e0a29 */
[----:B------:R-:W-:Y:S01]  /*9eb0*/  ISETP.GE.AND P0, PT, R14, RZ, PT ;  /* 0x000000ff0e00720c */ /* 0x000fe20003f06270 */
[----:B------:R-:W-:Y:S01]  /*9ec0*/  IMAD.MOV R6, RZ, RZ, -R6 ;  /* 0x000000ffff067224 */ /* 0x000fe200078e0a06 */
[----:B0-----:R-:W-:Y:S01]  /*9ed0*/  LOP3.LUT R10, R0, 0xbc, R9, 0xfe, !PT ;  /* 0x000000bc000a7812 */ /* 0x001fe200078efe09 */
[----:B------:R-:W-:Y:S01]  /*9ee0*/  @!P5 IMAD.IADD R65, R65, 0x1, -R7 ;  /* 0x000000014141d824 */ /* 0x000fe200078e0a07 */
[----:B------:R-:W-:Y:S01]  /*9ef0*/  IABS R14, R14 ;  /* 0x0000000e000e7213 */ /* 0x000fe20000000000 */
[----:B------:R-:W-:Y:S01]  /*9f00*/  IMAD R64, R7, R6, R64 ;  /* 0x0000000607407224 */ /* 0x000fe200078e0240 */
[----:B------:R-:W-:Y:S01]  /*9f10*/  ISETP.GE.AND P4, PT, R10, RZ, PT ;  /* 0x000000ff0a00720c */ /* 0x000fe20003f86270 */
[----:B------:R-:W-:Y:S01]  /*9f20*/  IMAD.HI.U32 R15, R8, R61, RZ ;  /* 0x0000003d080f7227 */ /* 0x000fe200078e00ff */
[----:B------:R-:W-:-:S02]  /*9f30*/  IABS R10, R10 ;  /* 0x0000000a000a7213 */ /* 0x000fc40000000000 */
[----:B-1----:R-:W-:Y:S01]  /*9f40*/  IABS R12, R2 ;  /* 0x00000002000c7213 */ /* 0x002fe20000000000 */
[----:B------:R-:W-:Y:S01]  /*9f50*/  @!P6 IMAD.IADD R66, R66, 0x1, -R7 ;  /* 0x000000014242e824 */ /* 0x000fe200078e0a07 */
[C---:B------:R-:W-:Y:S01]  /*9f60*/  ISETP.GT.U32.AND P5, PT, R7.reuse, R65, PT ;  /* 0x000000410700720c */ /* 0x040fe20003fa4070 */
[----:B------:R-:W-:Y:S01]  /*9f70*/  IMAD.HI.U32 R3, R8, R10, RZ ;  /* 0x0000000a08037227 */ /* 0x000fe200078e00ff */
[----:B------:R-:W-:-:S03]  /*9f80*/  ISETP.GT.U32.AND P6, PT, R7, R64, PT ;  /* 0x000000400700720c */ /* 0x000fc60003fc4070 */
[----:B------:R-:W-:Y:S02]  /*9f90*/  IMAD.MOV R3, RZ, RZ, -R3 ;  /* 0x000000ffff037224 */ /* 0x000fe400078e0a03 */
[----:B------:R-:W-:-:S04]  /*9fa0*/  IMAD.HI.U32 R6, R8, R12, RZ ;  /* 0x0000000c08067227 */ /* 0x000fc800078e00ff */
[----:B------:R-:W-:Y:S02]  /*9fb0*/  IMAD R10, R7, R3, R10 ;  /* 0x00000003070a7224 */ /* 0x000fe400078e020a */
[----:B------:R-:W-:-:S04]  /*9fc0*/  IMAD.HI.U32 R3, R8, R14, RZ ;  /* 0x0000000e08037227 */ /* 0x000fc800078e00ff */
[----:B------:R-:W-:Y:S02]  /*9fd0*/  IMAD.MOV R3, RZ, RZ, -R3 ;  /* 0x000000ffff037224 */ /* 0x000fe400078e0a03 */
[----:B------:R-:W-:Y:S02]  /*9fe0*/  IMAD.MOV R6, RZ, RZ, -R6 ;  /* 0x000000ffff067224 */ /* 0x000fe400078e0a06 */
[C---:B------:R-:W-:Y:S02]  /*9ff0*/  IMAD R14, R7.reuse, R3, R14 ;  /* 0x00000003070e7224 */ /* 0x040fe400078e020e */
[----:B------:R-:W-:Y:S02]  /*a000*/  IMAD R12, R7, R6, R12 ;  /* 0x00000006070c7224 */ /* 0x000fe400078e020c */
[--C-:B------:R-:W-:Y:S01]  /*a010*/  @!P5 IMAD.IADD R65, R65, 0x1, -R7.reuse ;  /* 0x000000014141d824 */ /* 0x100fe200078e0a07 */
[C---:B------:R-:W-:Y:S01]  /*a020*/  ISETP.GT.U32.AND P5, PT, R7.reuse, R14, PT ;  /* 0x0000000e0700720c */ /* 0x040fe20003fa4070 */
[----:B------:R-:W-:Y:S01]  /*a030*/  @!P6 IMAD.IADD R64, R64, 0x1, -R7 ;  /* 0x000000014040e824 */ /* 0x000fe200078e0a07 */
[C---:B------:R-:W-:Y:S01]  /*a040*/  ISETP.GT.U32.AND P6, PT, R7.reuse, R12, PT ;  /* 0x0000000c0700720c */ /* 0x040fe20003fc4070 */
[----:B------:R-:W-:Y:S01]  /*a050*/  @!P2 IMAD.MOV R66, RZ, RZ, -R66 ;  /* 0x000000ffff42a224 */ /* 0x000fe200078e0a42 */
[----:B------:R-:W-:Y:S01]  /*a060*/  ISETP.GT.U32.AND P2, PT, R7, R10, PT ;  /* 0x0000000a0700720c */ /* 0x000fe20003f44070 */
[----:B------:R-:W-:-:S04]  /*a070*/  IMAD.HI.U32 R6, R8, R62, RZ ;  /* 0x0000003e08067227 */ /* 0x000fc800078e00ff */
[----:B------:R-:W-:-:S04]  /*a080*/  IMAD.HI.U32 R3, R8, R4, RZ ;  /* 0x0000000408037227 */ /* 0x000fc800078e00ff */
[--C-:B------:R-:W-:Y:S02]  /*a090*/  @!P5 IMAD.IADD R14, R14, 0x1, -R7.reuse ;  /* 0x000000010e0ed824 */ /* 0x100fe400078e0a07 */
[--C-:B------:R-:W-:Y:S02]  /*a0a0*/  @!P6 IMAD.IADD R12, R12, 0x1, -R7.reuse ;  /* 0x000000010c0ce824 */ /* 0x100fe400078e0a07 */
[----:B------:R-:W-:Y:S01]  /*a0b0*/  @!P2 IMAD.IADD R10, R10, 0x1, -R7 ;  /* 0x000000010a0aa824 */ /* 0x000fe200078e0a07 */
[C---:B------:R-:W-:Y:S01]  /*a0c0*/  ISETP.GT.U32.AND P6, PT, R7.reuse, R14, PT ;  /* 0x0000000e0700720c */ /* 0x040fe20003fc4070 */
[----:B------:R-:W-:Y:S01]  /*a0d0*/  IMAD.MOV R6, RZ, RZ, -R6 ;  /* 0x000000ffff067224 */ /* 0x000fe200078e0a06 */
[C---:B------:R-:W-:Y:S01]  /*a0e0*/  ISETP.GT.U32.AND P2, PT, R7.reuse, R64, PT ;  /* 0x000000400700720c */ /* 0x040fe20003f44070 */
[----:B------:R-:W-:Y:S01]  /*a0f0*/  IMAD.MOV R3, RZ, RZ, -R3 ;  /* 0x000000ffff037224 */ /* 0x000fe200078e0a03 */
[C---:B------:R-:W-:Y:S01]  /*a100*/  ISETP.GT.U32.AND P5, PT, R7.reuse, R10, PT ;  /* 0x0000000a0700720c */ /* 0x040fe20003fa4070 */
[C---:B------:R-:W-:Y:S01]  /*a110*/  IMAD R62, R7.reuse, R6, R62 ;  /* 0x00000006073e7224 */ /* 0x040fe200078e023e */
[C-C-:B------:R-:W-:Y:S01]  /*a120*/  LOP3.LUT R6, R0.reuse, 0xc3, R9.reuse, 0xfe, !PT ;  /* 0x000000c300067812 */ /* 0x140fe200078efe09 */
[C---:B------:R-:W-:Y:S01]  /*a130*/  IMAD R4, R7.reuse, R3, R4 ;  /* 0x0000000307047224 */ /* 0x040fe200078e0204 */
[----:B------:R-:W-:Y:S01]  /*a140*/  LOP3.LUT R3, R0, 0xc2, R9, 0xfe, !PT ;  /* 0x000000c200037812 */ /* 0x000fe200078efe09 */
[----:B------:R-:W-:Y:S01]  /*a150*/  @!P1 IMAD.MOV R65, RZ, RZ, -R65 ;  /* 0x000000ffff419224 */ /* 0x000fe200078e0a41 */
[C---:B------:R-:W-:Y:S01]  /*a160*/  ISETP.GT.U32.AND P1, PT, R7.reuse, R12, PT ;  /* 0x0000000c0700720c */ /* 0x040fe20003f24070 */
[----:B------:R-:W-:Y:S01]  /*a170*/  IMAD.MOV R15, RZ, RZ, -R15 ;  /* 0x000000ffff0f7224 */ /* 0x000fe200078e0a0f */
[----:B------:R-:W-:Y:S01]  /*a180*/  IABS R60, R3 ;  /* 0x00000003003c7213 */ /* 0x000fe20000000000 */
[--C-:B------:R-:W-:Y:S01]  /*a190*/  @!P6 IMAD.IADD R14, R14, 0x1, -R7.reuse ;  /* 0x000000010e0ee824 */ /* 0x100fe200078e0a07 */
[C---:B------:R-:W-:Y:S01]  /*a1a0*/  ISETP.GT.U32.AND P6, PT, R7.reuse, R62, PT ;  /* 0x0000003e0700720c */ /* 0x040fe20003fc4070 */
[--C-:B------:R-:W-:Y:S01]  /*a1b0*/  @!P2 IMAD.IADD R64, R64, 0x1, -R7.reuse ;  /* 0x000000014040a824 */ /* 0x100fe200078e0a07 */
[----:B------:R-:W-:Y:S01]  /*a1c0*/  ISETP.GT.U32.AND P2, PT, R7, R4, PT ;  /* 0x000000040700720c */ /* 0x000fe20003f44070 */
[----:B------:R-:W-:Y:S01]  /*a1d0*/  @!P5 IMAD.IADD R10, R10, 0x1, -R7 ;  /* 0x000000010a0ad824 */ /* 0x000fe200078e0a07 */
[----:B------:R-:W-:Y:S01]  /*a1e0*/  ISETP.GE.AND P5, PT, R2, RZ, PT ;  /* 0x000000ff0200720c */ /* 0x000fe20003fa6270 */
[----:B------:R-:W-:Y:S01]  /*a1f0*/  IMAD.HI.U32 R2, R8, R60, RZ ;  /* 0x0000003c08027227 */ /* 0x000fe200078e00ff */
[----:B------:R-:W-:-:S03]  /*a200*/  IABS R58, R6 ;  /* 0x00000006003a7213 */ /* 0x000fc60000000000 */
[--C-:B------:R-:W-:Y:S01]  /*a210*/  @!P1 IMAD.IADD R12, R12, 0x1, -R7.reuse ;  /* 0x000000010c0c9824 */ /* 0x100fe200078e0a07 */
[----:B------:R-:W-:Y:S01]  /*a220*/  ISETP.GE.AND P1, PT, R17, RZ, PT ;  /* 0x000000ff1100720c */ /* 0x000fe20003f26270 */
[----:B------:R-:W-:Y:S02]  /*a230*/  IMAD.MOV R2, RZ, RZ, -R2 ;  /* 0x000000ffff027224 */ /* 0x000fe400078e0a02 */
[--C-:B------:R-:W-:Y:S02]  /*a240*/  @!P6 IMAD.IADD R62, R62, 0x1, -R7.reuse ;  /* 0x000000013e3ee824 */ /* 0x100fe400078e0a07 */
[----:B------:R-:W-:Y:S01]  /*a250*/  @!P2 IMAD.IADD R4, R4, 0x1, -R7 ;  /* 0x000000010404a824 */ /* 0x000fe200078e0a07 */
[----:B------:R-:W-:Y:S01]  /*a260*/  ISETP.GE.AND P2, PT, R16, RZ, PT ;  /* 0x000000ff1000720c */ /* 0x000fe20003f46270 */
[C---:B------:R-:W-:Y:S01]  /*a270*/  IMAD R61, R7.reuse, R15, R61 ;  /* 0x0000000f073d7224 */ /* 0x040fe200078e023d */
[----:B------:R-:W-:Y:S01]  /*a280*/  ISETP.GT.U32.AND P6, PT, R7, R62, PT ;  /* 0x0000003e0700720c */ /* 0x000fe20003fc4070 */
[----:B------:R-:W-:-:S04]  /*a290*/  IMAD.HI.U32 R15, R8, R58, RZ ;  /* 0x0000003a080f7227 */ /* 0x000fc800078e00ff */
[----:B------:R-:W-:Y:S02]  /*a2a0*/  IMAD.MOV.U32 R19, RZ, RZ, R10 ;  /* 0x000000ffff137224 */ /* 0x000fe400078e000a */
[C---:B------:R-:W-:Y:S01]  /*a2b0*/  IMAD R60, R7.reuse, R2, R60 ;  /* 0x00000002073c7224 */ /* 0x040fe200078e023c */
[C---:B------:R-:W-:Y:S01]  /*a2c0*/  LOP3.LUT R2, R0.reuse, 0xc4, R9, 0xfe, !PT ;  /* 0x000000c400027812 */ /* 0x040fe200078efe09 */
[----:B------:R-:W-:Y:S01]  /*a2d0*/  @!P3 IMAD.MOV R64, RZ, RZ, -R64 ;  /* 0x000000ffff40b224 */ /* 0x000fe200078e0a40 */
[C---:B------:R-:W-:Y:S01]  /*a2e0*/  ISETP.GT.U32.AND P3, PT, R7.reuse, R4, PT ;  /* 0x000000040700720c */ /* 0x040fe20003f64070 */
[----:B------:R-:W-:Y:S02]  /*a2f0*/  IMAD.MOV.U32 R10, RZ, RZ, R12 ;  /* 0x000000ffff0a7224 */ /* 0x000fe400078e000c */
[----:B------:R-:W-:Y:S02]  /*a300*/  IMAD.MOV R15, RZ, RZ, -R15 ;  /* 0x000000ffff0f7224 */ /* 0x000fe400078e0a0f */
[----:B------:R-:W-:Y:S01]  /*a310*/  @!P5 IMAD.MOV R10, RZ, RZ, -R10 ;  /* 0x000000ffff0ad224 */ /* 0x000fe200078e0a0a */
[C---:B------:R-:W-:Y:S01]  /*a320*/  ISETP.GT.U32.AND P5, PT, R7.reuse, R60, PT ;  /* 0x0000003c0700720c */ /* 0x040fe20003fa4070 */
[----:B------:R-:W-:Y:S01]  /*a330*/  IMAD R58, R7, R15, R58 ;  /* 0x0000000f073a7224 */ /* 0x000fe200078e023a */
[----:B------:R-:W-:Y:S01]  /*a340*/  LOP3.LUT R15, R0, 0xc6, R9, 0xfe, !PT ;  /* 0x000000c6000f7812 */ /* 0x000fe200078efe09 */
[----:B------:R-:W-:-:S02]  /*a350*/  @!P6 IMAD.IADD R62, R62, 0x1, -R7 ;  /* 0x000000013e3ee824 */ /* 0x000fc400078e0a07 */
[----:B------:R-:W-:Y:S01]  /*a360*/  IMAD.MOV.U32 R18, RZ, RZ, R14 ;  /* 0x000000ffff127224 */ /* 0x000fe200078e000e */
[C---:B------:R-:W-:Y:S01]  /*a370*/  ISETP.GT.U32.AND P6, PT, R7.reuse, R58, PT ;  /* 0x0000003a0700720c */ /* 0x040fe20003fc4070 */
[----:B------:R-:W-:Y:S01]  /*a380*/  @!P4 IMAD.MOV R19, RZ, RZ, -R19 ;  /* 0x000000ffff13c224 */ /* 0x000fe200078e0a13 */
[----:B------:R-:W-:Y:S01]  /*a390*/  ISETP.GT.U32.AND P4, PT, R7, R61, PT ;  /* 0x0000003d0700720c */ /* 0x000fe20003f84070 */
[--C-:B------:R-:W-:Y:S01]  /*a3a0*/  @!P3 IMAD.IADD R4, R4, 0x1, -R7.reuse ;  /* 0x000000010404b824 */ /* 0x100fe200078e0a07 */
[----:B------:R-:W-:Y:S01]  /*a3b0*/  ISETP.GE.AND P3, PT, R3, RZ, PT ;  /* 0x000000ff0300720c */ /* 0x000fe20003f66270 */
[----:B------:R-:W-:Y:S01]  /*a3c0*/  @!P0 IMAD.MOV R18, RZ, RZ, -R18 ;  /* 0x000000ffff128224 */ /* 0x000fe200078e0a12 */
[----:B------:R-:W-:Y:S01]  /*a3d0*/  ISETP.GE.AND P0, PT, R13, RZ, PT ;  /* 0x000000ff0d00720c */ /* 0x000fe20003f06270 */
[----:B------:R-:W-:Y:S01]  /*a3e0*/  IMAD.MOV.U32 R12, RZ, RZ, R4 ;  /* 0x000000ffff0c7224 */ /* 0x000fe200078e0004 */
[----:B------:R-:W-:Y:S01]  /*a3f0*/  IABS R13, R2 ;  /* 0x00000002000d7213 */ /* 0x000fe20000000000 */
[----:B------:R-:W-:Y:S01]  /*a400*/  @!P5 IMAD.IADD R60, R60, 0x1, -R7 ;  /* 0x000000013c3cd824 */ /* 0x000fe200078e0a07 */
[----:B------:R-:W-:Y:S01]  /*a410*/  LOP3.LUT R3, R0, 0xc5, R9, 0xfe, !PT ;  /* 0x000000c500037812 */ /* 0x000fe200078efe09 */
[----:B------:R-:W-:Y:S01]  /*a420*/  STL [R1+0x5b8], R19 ;  /* 0x0005b81301007387 */ /* 0x000fe20000100800 */
[----:B------:R-:W-:Y:S01]  /*a430*/  @!P1 IMAD.MOV R12, RZ, RZ, -R12 ;  /* 0x000000ffff0c9224 */ /* 0x000fe200078e0a0c */
[----:B------:R-:W-:Y:S01]  /*a440*/  IABS R16, R15 ;  /* 0x0000000f00107213 */ /* 0x000fe20000000000 */
[----:B------:R-:W-:Y:S01]  /*a450*/  IMAD.HI.U32 R4, R8, R13, RZ ;  /* 0x0000000d08047227 */ /* 0x000fe200078e00ff */
[----:B------:R0:W-:Y:S01]  /*a460*/  STL [R1+0x5bc], R18 ;  /* 0x0005bc1201007387 */ /* 0x0001e20000100800 */
[----:B------:R-:W-:-:S02]  /*a470*/  ISETP.GT.U32.AND P1, PT, R7, R60, PT ;  /* 0x0000003c0700720c */ /* 0x000fc40003f24070 */
[--C-:B------:R-:W-:Y:S01]  /*a480*/  @!P6 IMAD.IADD R58, R58, 0x1, -R7.reuse ;  /* 0x000000013a3ae824 */ /* 0x100fe200078e0a07 */
[----:B------:R1:W-:Y:S01]  /*a490*/  STL [R1+0x994], R10 ;  /* 0x0009940a01007387 */ /* 0x0003e20000100800 */
[----:B------:R-:W-:Y:S01]  /*a4a0*/  @!P4 IMAD.IADD R61, R61, 0x1, -R7 ;  /* 0x000000013d3dc824 */ /* 0x000fe200078e0a07 */
[----:B------:R-:W-:Y:S01]  /*a4b0*/  ISETP.GE.AND P4, PT, R6, RZ, PT ;  /* 0x000000ff0600720c */ /* 0x000fe20003f86270 */
[----:B------:R-:W-:Y:S01]  /*a4c0*/  IMAD.MOV R4, RZ, RZ, -R4 ;  /* 0x000000ffff047224 */ /* 0x000fe200078e0a04 */
[C---:B------:R-:W-:Y:S01]  /*a4d0*/  ISETP.GT.U32.AND P6, PT, R7.reuse, R58, PT ;  /* 0x0000003a0700720c */ /* 0x040fe20003fc4070 */
[----:B------:R2:W-:Y:S01]  /*a4e0*/  STL [R1+0x5c0], R12 ;  /* 0x0005c00c01007387 */ /* 0x0005e20000100800 */
[C---:B------:R-:W-:Y:S01]  /*a4f0*/  ISETP.GT.U32.AND P5, PT, R7.reuse, R61, PT ;  /* 0x0000003d0700720c */ /* 0x040fe20003fa4070 */
[----:B------:R-:W-:Y:S01]  /*a500*/  IMAD R4, R7, R4, R13 ;  /* 0x0000000407047224 */ /* 0x000fe200078e020d */
[----:B0-----:R-:W-:Y:S01]  /*a510*/  LOP3.LUT R18, R0, 0xf2, R9, 0xfe, !PT ;  /* 0x000000f200127812 */ /* 0x001fe200078efe09 */
[----:B------:R-:W-:Y:S01]  /*a520*/  IMAD.MOV.U32 R13, RZ, RZ, R16 ;  /* 0x000000ffff0d7224 */ /* 0x000fe200078e0010 */
[----:B-1----:R-:W-:Y:S01]  /*a530*/  IABS R10, R3 ;  /* 0x00000003000a7213 */ /* 0x002fe20000000000 */
[----:B------:R-:W-:Y:S01]  /*a540*/  @!P1 IMAD.IADD R60, R60, 0x1, -R7 ;  /* 0x000000013c3c9824 */ /* 0x000fe200078e0a07 */
[----:B------:R-:W-:Y:S01]  /*a550*/  ISETP.GE.AND P1, PT, R2, RZ, PT ;  /* 0x000000ff0200720c */ /* 0x000fe20003f26270 */
[----:B------:R-:W-:-:S02]  /*a560*/  @!P2 IMAD.MOV R62, RZ, RZ, -R62 ;  /* 0x000000ffff3ea224 */ /* 0x000fc400078e0a3e */
[----:B------:R-:W-:Y:S01]  /*a570*/  IMAD.HI.U32 R6, R8, R10, RZ ;  /* 0x0000000a08067227 */ /* 0x000fe200078e00ff */
[----:B--2---:R-:W-:-:S03]  /*a580*/  LOP3.LUT R12, R0, 0xc7, R9, 0xfe, !PT ;  /* 0x000000c7000c7812 */ /* 0x004fc600078efe09 */
[----:B------:R-:W-:Y:S01]  /*a590*/  IMAD.MOV R16, RZ, RZ, -R6 ;  /* 0x000000ffff107224 */ /* 0x000fe200078e0a06 */
[----:B------:R-:W-:Y:S01]  /*a5a0*/  IABS R14, R12 ;  /* 0x0000000c000e7213 */ /* 0x000fe20000000000 */
[----:B------:R-:W-:Y:S02]  /*a5b0*/  @!P6 IMAD.IADD R58, R58, 0x1, -R7 ;  /* 0x000000013a3ae824 */ /* 0x000fe400078e0a07 */
[----:B------:R-:W-:Y:S01]  /*a5c0*/  IMAD R2, R7, R16, R10 ;  /* 0x0000001007027224 */ /* 0x000fe200078e020a */
[----:B------:R-:W-:Y:S01]  /*a5d0*/  LOP3.LUT R10, R0, 0xc8, R9, 0xfe, !PT ;  /* 0x000000c8000a7812 */ /* 0x000fe200078efe09 */
[----:B------:R-:W-:-:S03]  /*a5e0*/  IMAD.HI.U32 R16, R8, R13, RZ ;  /* 0x0000000d08107227 */ /* 0x000fc600078e00ff */
[----:B------:R-:W-:Y:S01]  /*a5f0*/  ISETP.GT.U32.AND P6, PT, R7, R2, PT ;  /* 0x000000020700720c */ /* 0x000fe20003fc4070 */
[----:B------:R-:W-:Y:S01]  /*a600*/  @!P5 IMAD.IADD R61, R61, 0x1, -R7 ;  /* 0x000000013d3dd824 */ /* 0x000fe200078e0a07 */
[C---:B------:R-:W-:Y:S01]  /*a610*/  ISETP.GT.U32.AND P5, PT, R7.reuse, R4, PT ;  /* 0x000000040700720c */ /* 0x040fe20003fa4070 */
[----:B------:R-:W-:Y:S01]  /*a620*/  IMAD.MOV R16, RZ, RZ, -R16 ;  /* 0x000000ffff107224 */ /* 0x000fe200078e0a10 */
[----:B------:R-:W-:Y:S01]  /*a630*/  IABS R38, R10 ;  /* 0x0000000a00267213 */ /* 0x000fe20000000000 */
[----:B------:R-:W-:Y:S02]  /*a640*/  @!P0 IMAD.MOV R61, RZ, RZ, -R61 ;  /* 0x000000ffff3d8224 */ /* 0x000fe400078e0a3d */
[----:B------:R-:W-:Y:S02]  /*a650*/  IMAD R13, R7, R16, R13 ;  /* 0x00000010070d7224 */ /* 0x000fe400078e020d */
[----:B------:R-:W-:-:S04]  /*a660*/  IMAD.HI.U32 R16, R8, R38, RZ ;  /* 0x0000002608107227 */ /* 0x000fc800078e00ff */
[----:B------:R-:W-:Y:S01]  /*a670*/  @!P6 IMAD.IADD R2, R2, 0x1, -R7 ;  /* 0x000000010202e824 */ /* 0x000fe200078e0a07 */
[C---:B------:R-:W-:Y:S01]  /*a680*/  ISETP.GT.U32.AND P6, PT, R7.reuse, R13, PT ;  /* 0x0000000d0700720c */ /* 0x040fe20003fc4070 */
[----:B------:R-:W-:Y:S02]  /*a690*/  IMAD.MOV.U32 R6, RZ, RZ, R14 ;  /* 0x000000ffff067224 */ /* 0x000fe400078e000e */
[----:B------:R-:W-:Y:S01]  /*a6a0*/  IMAD.MOV R16, RZ, RZ, -R16 ;  /* 0x000000ffff107224 */ /* 0x000fe200078e0a10 */
[----:B------:R-:W-:Y:S01]  /*a6b0*/  ISETP.GT.U32.AND P0, PT, R7, R2, PT ;  /* 0x000000020700720c */ /* 0x000fe20003f04070 */
[----:B------:R-:W-:-:S04]  /*a6c0*/  IMAD.HI.U32 R14, R8, R6, RZ ;  /* 0x00000006080e7227 */ /* 0x000fc800078e00ff */
[----:B------:R-:W-:Y:S01]  /*a6d0*/  @!P5 IMAD.IADD R4, R4, 0x1, -R7 ;  /* 0x000000010404d824 */ /* 0x000fe200078e0a07 */
[----:B------:R-:W-:Y:S01]  /*a6e0*/  ISETP.GE.AND P5, PT, R3, RZ, PT ;  /* 0x000000ff0300720c */ /* 0x000fe20003fa6270 */
[C---:B------:R-:W-:Y:S01]  /*a6f0*/  IMAD R38, R7.reuse, R16, R38 ;  /* 0x0000001007267224 */ /* 0x040fe200078e0226 */
[----:B------:R-:W-:Y:S01]  /*a700*/  LOP3.LUT R3, R0, 0xc9, R9, 0xfe, !PT ;  /* 0x000000c900037812 */ /* 0x000fe200078efe09 */
[----:B------:R-:W-:Y:S01]  /*a710*/  IMAD.MOV R14, RZ, RZ, -R14 ;  /* 0x000000ffff0e7224 */ /* 0x000fe200078e0a0e */
[C---:B------:R-:W-:Y:S01]  /*a720*/  ISETP.GT.U32.AND P2, PT, R7.reuse, R4, PT ;  /* 0x000000040700720c */ /* 0x040fe20003f44070 */
[----:B------:R-:W-:Y:S02]  /*a730*/  @!P4 IMAD.MOV R58, RZ, RZ, -R58 ;  /* 0x000000ffff3ac224 */ /* 0x000fe400078e0a3a */
[--C-:B------:R-:W-:Y:S01]  /*a740*/  @!P0 IMAD.IADD R2, R2, 0x1, -R7.reuse ;  /* 0x0000000102028824 */ /* 0x100fe200078e0a07 */
[C---:B------:R-:W-:Y:S01]  /*a750*/  ISETP.GT.U32.AND P0, PT, R7.reuse, R38, PT ;  /* 0x000000260700720c */ /* 0x040fe20003f04070 */
[----:B------:R-:W-:Y:S01]  /*a760*/  IMAD R6, R7, R14, R6 ;  /* 0x0000000e07067224 */ /* 0x000fe200078e0206 */
[----:B------:R-:W-:Y:S01]  /*a770*/  IABS R14, R3 ;  /* 0x00000003000e7213 */ /* 0x000fe20000000000 */
[----:B------:R-:W-:Y:S01]  /*a780*/  @!P6 IMAD.IADD R13, R13, 0x1, -R7 ;  /* 0x000000010d0de824 */ /* 0x000fe200078e0a07 */
[----:B------:R-:W-:Y:S01]  /*a790*/  ISETP.GE.AND P6, PT, R10, RZ, PT ;  /* 0x000000ff0a00720c */ /* 0x000fe20003fc6270 */
[----:B------:R-:W-:Y:S01]  /*a7a0*/  @!P3 IMAD.MOV R60, RZ, RZ, -R60 ;  /* 0x000000ffff3cb224 */ /* 0x000fe200078e0a3c */
[----:B------:R-:W-:Y:S01]  /*a7b0*/  ISETP.GT.U32.AND P4, PT, R7, R6, PT ;  /* 0x000000060700720c */ /* 0x000fe20003f84070 */
[----:B------:R-:W-:Y:S01]  /*a7c0*/  IMAD.MOV.U32 R29, RZ, RZ, R14 ;  /* 0x000000ffff1d7224 */ /* 0x000fe200078e000e */
[----:B------:R-:W-:Y:S01]  /*a7d0*/  LOP3.LUT R14, R0, 0xca, R9, 0xfe, !PT ;  /* 0x000000ca000e7812 */ /* 0x000fe200078efe09 */
[----:B------:R-:W-:Y:S01]  /*a7e0*/  @!P2 IMAD.IADD R4, R4, 0x1, -R7 ;  /* 0x000000010404a824 */ /* 0x000fe200078e0a07 */
[----:B------:R-:W-:Y:S01]  /*a7f0*/  ISETP.GE.AND P3, PT, R15, RZ, PT ;  /* 0x000000ff0f00720c */ /* 0x000fe20003f66270 */
[----:B------:R-:W-:Y:S01]  /*a800*/  IMAD.HI.U32 R15, R8, R29, RZ ;  /* 0x0000001d080f7227 */ /* 0x000fe200078e00ff */
[----:B------:R-:W-:-:S02]  /*a810*/  IABS R19, R14 ;  /* 0x0000000e00137213 */ /* 0x000fc40000000000 */
[----:B------:R-:W-:Y:S01]  /*a820*/  ISETP.GE.AND P2, PT, R12, RZ, PT ;  /* 0x000000ff0c00720c */ /* 0x000fe20003f46270 */
[----:B------:R-:W-:Y:S01]  /*a830*/  @!P0 IMAD.IADD R38, R38, 0x1, -R7 ;  /* 0x0000000126268824 */ /* 0x000fe200078e0a07 */
[----:B------:R-:W-:Y:S01]  /*a840*/  LOP3.LUT R12, R0, 0xcb, R9, 0xfe, !PT ;  /* 0x000000cb000c7812 */ /* 0x000fe200078efe09 */
[----:B------:R-:W-:Y:S02]  /*a850*/  IMAD.MOV.U32 R17, RZ, RZ, R4 ;  /* 0x000000ffff117224 */ /* 0x000fe400078e0004 */
[----:B------:R-:W-:Y:S01]  /*a860*/  IMAD.MOV.U32 R4, RZ, RZ, R2 ;  /* 0x000000ffff047224 */ /* 0x000fe200078e0002 */
[----:B------:R-:W-:Y:S01]  /*a870*/  ISETP.GT.U32.AND P0, PT, R7, R38, PT ;  /* 0x000000260700720c */ /* 0x000fe20003f04070 */
[----:B------:R-:W-:Y:S01]  /*a880*/  IMAD.HI.U32 R2, R8, R19, RZ ;  /* 0x0000001308027227 */ /* 0x000fe200078e00ff */
[----:B------:R-:W-:-:S03]  /*a890*/  IABS R25, R12 ;  /* 0x0000000c00197213 */ /* 0x000fc60000000000 */
[----:B------:R-:W-:Y:S02]  /*a8a0*/  IMAD.MOV R2, RZ, RZ, -R2 ;  /* 0x000000ffff027224 */ /* 0x000fe400078e0a02 */
[----:B------:R-:W-:Y:S01]  /*a8b0*/  @!P4 IMAD.IADD R6, R6, 0x1, -R7 ;  /* 0x000000010606c824 */ /* 0x000fe200078e0a07 */
[C---:B------:R-:W-:Y:S01]  /*a8c0*/  ISETP.GT.U32.AND P4, PT, R7.reuse, R13, PT ;  /* 0x0000000d0700720c */ /* 0x040fe20003f84070 */
[C---:B------:R-:W-:Y:S01]  /*a8d0*/  IMAD R19, R7.reuse, R2, R19 ;  /* 0x0000000207137224 */ /* 0x040fe200078e0213 */
[----:B------:R-:W-:Y:S01]  /*a8e0*/  LOP3.LUT R2, R0, 0xcc, R9, 0xfe, !PT ;  /* 0x000000cc00027812 */ /* 0x000fe200078efe09 */
[----:B------:R-:W-:Y:S01]  /*a8f0*/  @!P1 IMAD.MOV R17, RZ, RZ, -R17 ;  /* 0x000000ffff119224 */ /* 0x000fe200078e0a11 */
[C---:B------:R-:W-:Y:S01]  /*a900*/  ISETP.GT.U32.AND P1, PT, R7.reuse, R6, PT ;  /* 0x000000060700720c */ /* 0x040fe20003f24070 */
[----:B------:R-:W-:Y:S01]  /*a910*/  @!P0 IMAD.IADD R38, R38, 0x1, -R7 ;  /* 0x0000000126268824 */ /* 0x000fe200078e0a07 */
[----:B------:R-:W-:Y:S01]  /*a920*/  ISETP.GT.U32.AND P0, PT, R7, R19, PT ;  /* 0x000000130700720c */ /* 0x000fe20003f04070 */
[----:B------:R-:W-:Y:S01]  /*a930*/  IMAD.MOV R15, RZ, RZ, -R15 ;  /* 0x000000ffff0f7224 */ /* 0x000fe200078e0a0f */
[----:B------:R0:W-:Y:S01]  /*a940*/  STL [R1+0x5b0], R17 ;  /* 0x0005b01101007387 */ /* 0x0001e20000100800 */
[----:B------:R-:W-:Y:S01]  /*a950*/  @!P5 IMAD.MOV R4, RZ, RZ, -R4 ;  /* 0x000000ffff04d224 */ /* 0x000fe200078e0a04 */
[----:B------:R-:W-:Y:S01]  /*a960*/  ISETP.GE.AND P5, PT, R3, RZ, PT ;  /* 0x000000ff0300720c */ /* 0x000fe20003fa6270 */
[----:B------:R-:W-:Y:S01]  /*a970*/  IMAD R29, R7, R15, R29 ;  /* 0x0000000f071d7224 */ /* 0x000fe200078e021d */
[----:B------:R-:W-:Y:S01]  /*a980*/  IABS R3, R2 ;  /* 0x0000000200037213 */ /* 0x000fe20000000000 */
[--C-:B------:R-:W-:Y:S01]  /*a990*/  @!P4 IMAD.IADD R13, R13, 0x1, -R7.reuse ;  /* 0x000000010d0dc824 */ /* 0x100fe200078e0a07 */
[----:B------:R1:W-:Y:S01]  /*a9a0*/  STL [R1+0x5ac], R4 ;  /* 0x0005ac0401007387 */ /* 0x0003e20000100800 */
[----:B------:R-:W-:Y:S01]  /*a9b0*/  @!P6 IMAD.MOV R38, RZ, RZ, -R38 ;  /* 0x000000ffff26e224 */ /* 0x000fe200078e0a26 */
[----:B------:R-:W-:Y:S01]  /*a9c0*/  ISETP.GT.U32.AND P4, PT, R7, R29, PT ;  /* 0x0000001d0700720c */ /* 0x000fe20003f84070 */
[----:B------:R-:W-:Y:S01]  /*a9d0*/  @!P1 IMAD.IADD R6, R6, 0x1, -R7 ;  /* 0x0000000106069824 */ /* 0x000fe200078e0a07 */
[----:B------:R-:W-:Y:S01]  /*a9e0*/  ISETP.GE.AND P1, PT, R14, RZ, PT ;  /* 0x000000ff0e00720c */ /* 0x000fe20003f26270 */
[----:B------:R-:W-:Y:S01]  /*a9f0*/  IMAD.HI.U32 R14, R8, R25, RZ ;  /* 0x00000019080e7227 */ /* 0x000fe200078e00ff */
[----:B------:R-:W-:-:S02]  /*aa00*/  ISETP.GE.AND P6, PT, R2, RZ, PT ;  /* 0x000000ff0200720c */ /* 0x000fc40003fc6270 */
[C---:B0-----:R-:W-:Y:S01]  /*aa10*/  LOP3.LUT R17, R0.reuse, 0xeb, R9, 0xfe, !PT ;  /* 0x000000eb00117812 */ /* 0x041fe200078efe09 */
[----:B------:R-:W-:Y:S01]  /*aa20*/  IMAD.MOV.U32 R15, RZ, RZ, R13 ;  /* 0x000000ffff0f7224 */ /* 0x000fe200078e000d */
[----:B-1----:R-:W-:Y:S01]  /*aa30*/  LOP3.LUT R4, R0, 0xcd, R9, 0xfe, !PT ;  /* 0x000000cd00047812 */ /* 0x002fe200078efe09 */
[----:B------:R-:W-:Y:S01]  /*aa40*/  @!P0 IMAD.IADD R19, R19, 0x1, -R7 ;  /* 0x0000000113138824 */ /* 0x000fe200078e0a07 */
[----:B------:R-:W-:Y:S01]  /*aa50*/  IABS R37, R17 ;  /* 0x0000001100257213 */ /* 0x000fe20000000000 */
[----:B------:R-:W-:Y:S01]  /*aa60*/  IMAD.MOV R14, RZ, RZ, -R14 ;  /* 0x000000ffff0e7224 */ /* 0x000fe200078e0a0e */
[----:B------:R-:W-:Y:S01]  /*aa70*/  IABS R10, R4 ;  /* 0x00000004000a7213 */ /* 0x000fe20000000000 */
[----:B------:R-:W-:Y:S01]  /*aa80*/  @!P3 IMAD.MOV R15, RZ, RZ, -R15 ;  /* 0x000000ffff0fb224 */ /* 0x000fe200078e0a0f */
[----:B------:R-:W-:Y:S01]  /*aa90*/  ISETP.GE.AND P3, PT, R12, RZ, PT ;  /* 0x000000ff0c00720c */ /* 0x000fe20003f66270 */
[----:B------:R-:W-:Y:S01]  /*aaa0*/  IMAD.HI.U32 R12, R8, R3, RZ ;  /* 0x00000003080c7227 */ /* 0x000fe200078e00ff */
[----:B------:R-:W-:-:S02]  /*aab0*/  ISETP.GT.U32.AND P0, PT, R7, R19, PT ;  /* 0x000000130700720c */ /* 0x000fc40003f04070 */
[----:B------:R-:W-:Y:S01]  /*aac0*/  STL [R1+0x5a8], R15 ;  /* 0x0005a80f01007387 */ /* 0x000fe20000100800 */
[C---:B------:R-:W-:Y:S02]  /*aad0*/  IMAD R25, R7.reuse, R14, R25 ;  /* 0x0000000e07197224 */ /* 0x040fe400078e0219 */
[----:B------:R-:W-:Y:S02]  /*aae0*/  IMAD.MOV.U32 R13, RZ, RZ, R6 ;  /* 0x000000ffff0d7224 */ /* 0x000fe400078e0006 */
[----:B------:R-:W-:Y:S02]  /*aaf0*/  IMAD.MOV R12, RZ, RZ, -R12 ;  /* 0x000000ffff0c7224 */ /* 0x000fe400078e0a0c */
[----:B------:R-:W-:Y:S01]  /*ab00*/  @!P2 IMAD.MOV R13, RZ, RZ, -R13 ;  /* 0x000000ffff0da224 */ /* 0x000fe200078e0a0d */
[C---:B------:R-:W-:Y:S01]  /*ab10*/  ISETP.GT.U32.AND P2, PT, R7.reuse, R25, PT ;  /* 0x000000190700720c */ /* 0x040fe20003f44070 */
[----:B------:R-:W-:Y:S02]  /*ab20*/  IMAD R3, R7, R12, R3 ;  /* 0x0000000c07037224 */ /* 0x000fe400078e0203 */
[--C-:B------:R-:W-:Y:S01]  /*ab30*/  @!P4 IMAD.IADD R29, R29, 0x1, -R7.reuse ;  /* 0x000000011d1dc824 */ /* 0x100fe200078e0a07 */
[----:B------:R0:W-:Y:S01]  /*ab40*/  STL [R1+0x5b4], R13 ;  /* 0x0005b40d01007387 */ /* 0x0001e20000100800 */
[----:B------:R-:W-:Y:S01]  /*ab50*/  @!P0 IMAD.IADD R19, R19, 0x1, -R7 ;  /* 0x0000000113138824 */ /* 0x000fe200078e0a07 */
[C---:B------:R-:W-:Y:S01]  /*ab60*/  ISETP.GT.U32.AND P0, PT, R7.reuse, R3, PT ;  /* 0x000000030700720c */ /* 0x040fe20003f04070 */
[----:B------:R-:W-:Y:S01]  /*ab70*/  IMAD.HI.U32 R6, R8, R10, RZ ;  /* 0x0000000a08067227 */ /* 0x000fe200078e00ff */
[----:B------:R-:W-:-:S03]  /*ab80*/  ISETP.GT.U32.AND P4, PT, R7, R29, PT ;  /* 0x0000001d0700720c */ /* 0x000fc60003f84070 */
[----:B------:R-:W-:Y:S01]  /*ab90*/  IMAD.MOV R2, RZ, RZ, -R6 ;  /* 0x000000ffff027224 */ /* 0x000fe200078e0a06 */
[C---:B------:R-:W-:Y:S01]  /*aba0*/  LOP3.LUT R6, R0.reuse, 0xce, R9, 0xfe, !PT ;  /* 0x000000ce00067812 */ /* 0x040fe200078efe09 */
[----:B------:R-:W-:Y:S01]  /*abb0*/  @!P2 IMAD.IADD R25, R25, 0x1, -R7 ;  /* 0x000000011919a824 */ /* 0x000fe200078e0a07 */
[----:B0-----:R-:W-:Y:S01]  /*abc0*/  LOP3.LUT R13, R0, 0xcf, R9, 0xfe, !PT ;  /* 0x000000cf000d7812 */ /* 0x001fe200078efe09 */
[----:B------:R-:W-:Y:S01]  /*abd0*/  @!P1 IMAD.MOV R19, RZ, RZ, -R19 ;  /* 0x000000ffff139224 */ /* 0x000fe200078e0a13 */
[----:B------:R-:W-:Y:S02]  /*abe0*/  IABS R12, R6 ;  /* 0x00000006000c7213 */ /* 0x000fe40000000000 */
[----:B------:R-:W-:Y:S01]  /*abf0*/  ISETP.GT.U32.AND P2, PT, R7, R25, PT ;  /* 0x000000190700720c */ /* 0x000fe20003f44070 */
[--C-:B------:R-:W-:Y:S01]  /*ac00*/  @!P0 IMAD.IADD R3, R3, 0x1, -R7.reuse ;  /* 0x0000000103038824 */ /* 0x100fe200078e0a07 */
[----:B------:R-:W-:Y:S01]  /*ac10*/  IABS R14, R13 ;  /* 0x0000000d000e7213 */ /* 0x000fe20000000000 */
[----:B------:R-:W-:Y:S01]  /*ac20*/  @!P4 IMAD.IADD R29, R29, 0x1, -R7 ;  /* 0x000000011d1dc824 */ /* 0x000fe200078e0a07 */
[----:B------:R-:W-:Y:S01]  /*ac30*/  ISETP.GE.AND P4, PT, R4, RZ, PT ;  /* 0x000000ff0400720c */ /* 0x000fe20003f86270 */
[C---:B------:R-:W-:Y:S01]  /*ac40*/  IMAD R4, R7.reuse, R2, R10 ;  /* 0x0000000207047224 */ /* 0x040fe200078e020a */
[C---:B------:R-:W-:Y:S01]  /*ac50*/  ISETP.GT.U32.AND P0, PT, R7.reuse, R3, PT ;  /* 0x000000030700720c */ /* 0x040fe20003f04070 */
[----:B------:R-:W-:Y:S01]  /*ac60*/  @!P5 IMAD.MOV R29, RZ, RZ, -R29 ;  /* 0x000000ffff1dd224 */ /* 0x000fe200078e0a1d */
[----:B------:R-:W-:Y:S01]  /*ac70*/  ISETP.GE.AND P1, PT, R6, RZ, PT ;  /* 0x000000ff0600720c */ /* 0x000fe20003f26270 */
[----:B------:R-:W-:Y:S01]  /*ac80*/  IMAD.MOV.U32 R6, RZ, RZ, R14 ;  /* 0x000000ffff067224 */ /* 0x000fe200078e000e */
[----:B------:R-:W-:Y:S01]  /*ac90*/  ISETP.GT.U32.AND P5, PT, R7, R4, PT ;  /* 0x000000040700720c */ /* 0x000fe20003fa4070 */
[----:B------:R-:W-:Y:S01]  /*aca0*/  IMAD.HI.U32 R15, R8, R12, RZ ;  /* 0x0000000c080f7227 */ /* 0x000fe200078e00ff */
[----:B------:R-:W-:-:S03]  /*acb0*/  LOP3.LUT R2, R0, 0xd0, R9, 0xfe, !PT ;  /* 0x000000d000027812 */ /* 0x000fc600078efe09 */
[----:B------:R-:W-:Y:S01]  /*acc0*/  @!P2 IMAD.IADD R25, R25, 0x1, -R7 ;  /* 0x000000011919a824 */ /* 0x000fe200078e0a07 */
[----:B------:R-:W-:Y:S01]  /*acd0*/  ISETP.GE.AND P2, PT, R13, RZ, PT ;  /* 0x000000ff0d00720c */ /* 0x000fe20003f46270 */
[----:B------:R-:W-:Y:S01]  /*ace0*/  IMAD.HI.U32 R13, R8, R6, RZ ;  /* 0x00000006080d7227 */ /* 0x000fe200078e00ff */
[----:B------:R-:W-:-:S03]  /*acf0*/  IABS R10, R2 ;  /* 0x00000002000a7213 */ /* 0x000fc60000000000 */
[----:B------:R-:W-:Y:S02]  /*ad00*/  IMAD.MOV R13, RZ, RZ, -R13 ;  /* 0x000000ffff0d7224 */ /* 0x000fe400078e0a0d */
[----:B------:R-:W-:Y:S02]  /*ad10*/  @!P0 IMAD.IADD R3, R3, 0x1, -R7 ;  /* 0x0000000103038824 */ /* 0x000fe400078e0a07 */
[----:B------:R-:W-:Y:S01]  /*ad20*/  @!P3 IMAD.MOV R25, RZ, RZ, -R25 ;  /* 0x000000ffff19b224 */ /* 0x000fe200078e0a19 */
[----:B------:R-:W-:Y:S01]  /*ad30*/  ISETP.GE.AND P3, PT, R2, RZ, PT ;  /* 0x000000ff0200720c */ /* 0x000fe20003f66270 */
[----:B------:R-:W-:Y:S02]  /*ad40*/  @!P5 IMAD.IADD R4, R4, 0x1, -R7 ;  /* 0x000000010404d824 */ /* 0x000fe400078e0a07 */
[C---:B------:R-:W-:Y:S01]  /*ad50*/  IMAD R2, R7.reuse, R13, R6 ;  /* 0x0000000d07027224 */ /* 0x040fe200078e0206 */
[C---:B------:R-:W-:Y:S01]  /*ad60*/  LOP3.LUT R6, R0.reuse, 0xd3, R9, 0xfe, !PT ;  /* 0x000000d300067812 */ /* 0x040fe200078efe09 */
[----:B------:R-:W-:Y:S01]  /*ad70*/  IMAD.MOV.U32 R16, RZ, RZ, R3 ;  /* 0x000000ffff107224 */ /* 0x000fe200078e0003 */
[C---:B------:R-:W-:Y:S01]  /*ad80*/  ISETP.GT.U32.AND P5, PT, R7.reuse, R4, PT ;  /* 0x000000040700720c */ /* 0x040fe20003fa4070 */
[----:B------:R-:W-:Y:S01]  /*ad90*/  IMAD.MOV R15, RZ, RZ, -R15 ;  /* 0x000000ffff0f7224 */ /* 0x000fe200078e0a0f */
[--C-:B------:R-:W-:Y:S01]  /*ada0*/  LOP3.LUT R13, R0, 0xd4, R9.reuse, 0xfe, !PT ;  /* 0x000000d4000d7812 */ /* 0x100fe200078efe09 */
[----:B------:R-:W-:Y:S01]  /*adb0*/  @!P6 IMAD.MOV R16, RZ, RZ, -R16 ;  /* 0x000000ffff10e224 */ /* 0x000fe200078e0a10 */
[C---:B------:R-:W-:Y:S01]  /*adc0*/  ISETP.GT.U32.AND P6, PT, R7.reuse, R2, PT ;  /* 0x000000020700720c */ /* 0x040fe20003fc4070 */
[C---:B------:R-:W-:Y:S01]  /*add0*/  IMAD R12, R7.reuse, R15, R12 ;  /* 0x0000000f070c7224 */ /* 0x040fe200078e020c */
[----:B------:R-:W-:Y:S01]  /*ade0*/  IABS R26, R6 ;  /* 0x00000006001a7213 */ /* 0x000fe20000000000 */
[----:B------:R-:W-:Y:S01]  /*adf0*/  IMAD.HI.U32 R14, R8, R10, RZ ;  /* 0x0000000a080e7227 */ /* 0x000fe200078e00ff */
[----:B------:R-:W-:Y:S01]  /*ae00*/  LOP3.LUT R3, R0, 0xd2, R9, 0xfe, !PT ;  /* 0x000000d200037812 */ /* 0x000fe200078efe09 */
[----:B------:R0:W-:Y:S01]  /*ae10*/  STL [R1+0x5a0], R16 ;  /* 0x0005a01001007387 */ /* 0x0001e20000100800 */
[C---:B------:R-:W-:Y:S01]  /*ae20*/  ISETP.GT.U32.AND P0, PT, R7.reuse, R12, PT ;  /* 0x0000000c0700720c */ /* 0x040fe20003f04070 */
[----:B------:R-:W-:Y:S01]  /*ae30*/  IMAD.MOV R14, RZ, RZ, -R14 ;  /* 0x000000ffff0e7224 */ /* 0x000fe200078e0a0e */
[----:B------:R-:W-:Y:S01]  /*ae40*/  IABS R109, R13 ;  /* 0x0000000d006d7213 */ /* 0x000fe20000000000 */
[--C-:B------:R-:W-:Y:S01]  /*ae50*/  @!P5 IMAD.IADD R4, R4, 0x1, -R7.reuse ;  /* 0x000000010404d824 */ /* 0x100fe200078e0a07 */
[----:B------:R-:W-:Y:S01]  /*ae60*/  ISETP.GE.AND P5, PT, R30, RZ, PT ;  /* 0x000000ff1e00720c */ /* 0x000fe20003fa6270 */
[C---:B------:R-:W-:Y:S01]  /*ae70*/  IMAD R10, R7.reuse, R14, R10 ;  /* 0x0000000e070a7224 */ /* 0x040fe200078e020a */
[----:B------:R-:W-:Y:S01]  /*ae80*/  IABS R30, R30 ;  /* 0x0000001e001e7213 */ /* 0x000fe20000000000 */
[----:B------:R-:W-:Y:S01]  /*ae90*/  @!P6 IMAD.IADD R2, R2, 0x1, -R7 ;  /* 0x000000010202e824 */ /* 0x000fe200078e0a07 */
[----:B------:R-:W-:Y:S01]  /*aea0*/  IABS R20, R3 ;  /* 0x0000000300147213 */ /* 0x000fe20000000000 */
[----:B------:R-:W-:Y:S01]  /*aeb0*/  IMAD.MOV.U32 R15, RZ, RZ, R4 ;  /* 0x000000ffff0f7224 */ /* 0x000fe200078e0004 */
[----:B------:R-:W-:Y:S01]  /*aec0*/  STL [R1+0x194], R13 ;  /* 0x0001940d01007387 */ /* 0x000fe20000100800 */
[----:B------:R-:W-:Y:S01]  /*aed0*/  IMAD.HI.U32 R14, R8, R30, RZ ;  /* 0x0000001e080e7227 */ /* 0x000fe200078e00ff */
[----:B------:R-:W-:-:S02]  /*aee0*/  ISETP.GT.U32.AND P6, PT, R7, R2, PT ;  /* 0x000000020700720c */ /* 0x000fc40003fc4070 */
[----:B0-----:R-:W-:Y:S01]  /*aef0*/  LOP3.LUT R16, R0, 0xd5, R9, 0xfe, !PT ;  /* 0x000000d500107812 */ /* 0x001fe200078efe09 */
[----:B------:R-:W-:Y:S02]  /*af00*/  IMAD.MOV R14, RZ, RZ, -R14 ;  /* 0x000000ffff0e7224 */ /* 0x000fe400078e0a0e */
[----:B------:R-:W-:Y:S01]  /*af10*/  @!P0 IMAD.IADD R12, R12, 0x1, -R7 ;  /* 0x000000010c0c8824 */ /* 0x000fe200078e0a07 */
[----:B------:R-:W-:Y:S01]  /*af20*/  IABS R108, R16 ;  /* 0x00000010006c7213 */ /* 0x000fe20000000000 */
[----:B------:R-:W-:Y:S01]  /*af30*/  @!P4 IMAD.MOV R15, RZ, RZ, -R15 ;  /* 0x000000ffff0fc224 */ /* 0x000fe200078e0a0f */
[C---:B------:R-:W-:Y:S01]  /*af40*/  ISETP.GT.U32.AND P4, PT, R7.reuse, R10, PT ;  /* 0x0000000a0700720c */ /* 0x040fe20003f84070 */
[C---:B------:R-:W-:Y:S01]  /*af50*/  IMAD R30, R7.reuse, R14, R30 ;  /* 0x0000000e071e7224 */ /* 0x040fe200078e021e */
[C---:B------:R-:W-:Y:S01]  /*af60*/  ISETP.GT.U32.AND P0, PT, R7.reuse, R12, PT ;  /* 0x0000000c0700720c */ /* 0x040fe20003f04070 */
[----:B------:R-:W-:Y:S01]  /*af70*/  IMAD.HI.U32 R4, R8, R26, RZ ;  /* 0x0000001a08047227 */ /* 0x000fe200078e00ff */
[----:B------:R0:W-:Y:S03]  /*af80*/  STL [R1+0x5a4], R15 ;  /* 0x0005a40f01007387 */ /* 0x0001e60000100800 */
[----:B------:R-:W-:Y:S01]  /*af90*/  @!P6 IMAD.IADD R2, R2, 0x1, -R7 ;  /* 0x000000010202e824 */ /* 0x000fe200078e0a07 */
[----:B------:R-:W-:Y:S01]  /*afa0*/  ISETP.GT.U32.AND P6, PT, R7, R30, PT ;  /* 0x0000001e0700720c */ /* 0x000fe20003fc4070 */
[----:B------:R-:W-:Y:S01]  /*afb0*/  IMAD.MOV R4, RZ, RZ, -R4 ;  /* 0x000000ffff047224 */ /* 0x000fe200078e0a04 */
[----:B------:R-:W-:Y:S01]  /*afc0*/  STL [R1+0x198], R16 ;  /* 0x0001981001007387 */ /* 0x000fe20000100800 */
[----:B------:R-:W-:-:S02]  /*afd0*/  IMAD.MOV.U32 R14, RZ, RZ, R2 ;  /* 0x000000ffff0e7224 */ /* 0x000fc400078e0002 */
[----:B------:R-:W-:Y:S01]  /*afe0*/  @!P4 IMAD.IADD R10, R10, 0x1, -R7 ;  /* 0x000000010a0ac824 */ /* 0x000fe200078e0a07 */
[----:B0-----:R-:W-:Y:S01]  /*aff0*/  LOP3.LUT R15, R0, 0xd6, R9, 0xfe, !PT ;  /* 0x000000d6000f7812 */ /* 0x001fe200078efe09 */
[--C-:B------:R-:W-:Y:S01]  /*b000*/  @!P0 IMAD.IADD R12, R12, 0x1, -R7.reuse ;  /* 0x000000010c0c8824 */ /* 0x100fe200078e0a07 */
[----:B------:R-:W-:Y:S01]  /*b010*/  ISETP.GE.AND P0, PT, R3, RZ, PT ;  /* 0x000000ff0300720c */ /* 0x000fe20003f06270 */
[----:B------:R-:W-:Y:S02]  /*b020*/  IMAD.HI.U32 R3, R8, R109, RZ ;  /* 0x0000006d08037227 */ /* 0x000fe400078e00ff */
[----:B------:R0:W-:Y:S02]  /*b030*/  STL [R1+0x19c], R15 ;  /* 0x00019c0f01007387 */ /* 0x0001e40000100800 */
[----:B------:R-:W-:Y:S01]  /*b040*/  @!P6 IMAD.IADD R30, R30, 0x1, -R7 ;  /* 0x000000011e1ee824 */ /* 0x000fe200078e0a07 */
[C---:B------:R-:W-:Y:S01]  /*b050*/  ISETP.GT.U32.AND P6, PT, R7.reuse, R10, PT ;  /* 0x0000000a0700720c */ /* 0x040fe20003fc4070 */
[----:B------:R-:W-:Y:S01]  /*b060*/  IMAD R26, R7, R4, R26 ;  /* 0x00000004071a7224 */ /* 0x000fe200078e021a */
[----:B------:R-:W-:Y:S01]  /*b070*/  IABS R4, R15 ;  /* 0x0000000f00047213 */ /* 0x000fe20000000000 */
[----:B------:R-:W-:-:S02]  /*b080*/  IMAD.MOV R3, RZ, RZ, -R3 ;  /* 0x000000ffff037224 */ /* 0x000fc400078e0a03 */
[----:B------:R-:W-:Y:S01]  /*b090*/  IMAD.HI.U32 R13, R8, R20, RZ ;  /* 0x00000014080d7227 */ /* 0x000fe200078e00ff */
[----:B0-----:R-:W-:-:S03]  /*b0a0*/  LOP3.LUT R15, R0, 0xe0, R9, 0xfe, !PT ;  /* 0x000000e0000f7812 */ /* 0x001fc600078efe09 */
[C---:B------:R-:W-:Y:S01]  /*b0b0*/  IMAD R109, R7.reuse, R3, R109 ;  /* 0x00000003076d7224 */ /* 0x040fe200078e026d */
[----:B------:R-:W-:Y:S01]  /*b0c0*/  LOP3.LUT R3, R0, 0xd8, R9, 0xfe, !PT ;  /* 0x000000d800037812 */ /* 0x000fe200078efe09 */
[----:B------:R-:W-:Y:S01]  /*b0d0*/  @!P2 IMAD.MOV R14, RZ, RZ, -R14 ;  /* 0x000000ffff0ea224 */ /* 0x000fe200078e0a0e */
[C---:B------:R-:W-:Y:S01]  /*b0e0*/  ISETP.GT.U32.AND P2, PT, R7.reuse, R26, PT ;  /* 0x0000001a0700720c */ /* 0x040fe20003f44070 */
[----:B------:R-:W-:Y:S01]  /*b0f0*/  IMAD.MOV R13, RZ, RZ, -R13 ;  /* 0x000000ffff0d7224 */ /* 0x000fe200078e0a0d */
[----:B------:R-:W-:Y:S01]  /*b100*/  IABS R16, R3 ;  /* 0x0000000300107213 */ /* 0x000fe20000000000 */
[----:B------:R-:W-:Y:S01]  /*b110*/  @!P6 IMAD.IADD R10, R10, 0x1, -R7 ;  /* 0x000000010a0ae824 */ /* 0x000fe200078e0a07 */
[C---:B------:R-:W-:Y:S01]  /*b120*/  ISETP.GT.U32.AND P6, PT, R7.reuse, R109, PT ;  /* 0x0000006d0700720c */ /* 0x040fe20003fc4070 */
[----:B------:R-:W-:Y:S02]  /*b130*/  IMAD R20, R7, R13, R20 ;  /* 0x0000000d07147224 */ /* 0x000fe400078e0214 */
[----:B------:R-:W-:-:S03]  /*b140*/  IMAD.HI.U32 R2, R8, R16, RZ ;  /* 0x0000001008027227 */ /* 0x000fc600078e00ff */
[C---:B------:R-:W-:Y:S01]  /*b150*/  ISETP.GT.U32.AND P4, PT, R7.reuse, R20, PT ;  /* 0x000000140700720c */ /* 0x040fe20003f84070 */
[----:B------:R-:W-:Y:S02]  /*b160*/  IMAD.MOV R2, RZ, RZ, -R2 ;  /* 0x000000ffff027224 */ /* 0x000fe400078e0a02 */
[--C-:B------:R-:W-:Y:S02]  /*b170*/  @!P2 IMAD.IADD R26, R26, 0x1, -R7.reuse ;  /* 0x000000011a1aa824 */ /* 0x100fe400078e0a07 */
[----:B------:R-:W-:Y:S02]  /*b180*/  IMAD R16, R7, R2, R16 ;  /* 0x0000000207107224 */ /* 0x000fe400078e0210 */
[--C-:B------:R-:W-:Y:S01]  /*b190*/  @!P6 IMAD.IADD R109, R109, 0x1, -R7.reuse ;  /* 0x000000016d6de824 */ /* 0x100fe200078e0a07 */
[C---:B------:R-:W-:Y:S01]  /*b1a0*/  ISETP.GT.U32.AND P6, PT, R7.reuse, R26, PT ;  /* 0x0000001a0700720c */ /* 0x040fe20003fc4070 */
[----:B------:R-:W-:Y:S01]  /*b1b0*/  @!P1 IMAD.MOV R12, RZ, RZ, -R12 ;  /* 0x000000ffff0c9224 */ /* 0x000fe200078e0a0c */
[C---:B------:R-:W-:Y:S01]  /*b1c0*/  ISETP.GT.U32.AND P1, PT, R7.reuse, R30, PT ;  /* 0x0000001e0700720c */ /* 0x040fe20003f24070 */
[----:B------:R-:W-:Y:S01]  /*b1d0*/  @!P3 IMAD.MOV R10, RZ, RZ, -R10 ;  /* 0x000000ffff0ab224 */ /* 0x000fe200078e0a0a */
[----:B------:R-:W-:Y:S01]  /*b1e0*/  ISETP.GT.U32.AND P3, PT, R7, R109, PT ;  /* 0x0000006d0700720c */ /* 0x000fe20003f64070 */
[----:B------:R-:W-:Y:S01]  /*b1f0*/  @!P4 IMAD.IADD R20, R20, 0x1, -R7 ;  /* 0x000000011414c824 */ /* 0x000fe200078e0a07 */
[----:B------:R0:W-:Y:S01]  /*b200*/  STL [R1+0x598], R12 ;  /* 0x0005980c01007387 */ /* 0x0001e20000100800 */
[----:B------:R-:W-:-:S03]  /*b210*/  IMAD.HI.U32 R13, R8, R4, RZ ;  /* 0x00000004080d7227 */ /* 0x000fc600078e00ff */
[C---:B------:R-:W-:Y:S01]  /*b220*/  ISETP.GT.U32.AND P4, PT, R7.reuse, R20, PT ;  /* 0x000000140700720c */ /* 0x040fe20003f84070 */
[----:B------:R1:W-:Y:S02]  /*b230*/  STL [R1+0x59c], R14 ;  /* 0x00059c0e01007387 */ /* 0x0003e40000100800 */
[--C-:B------:R-:W-:Y:S01]  /*b240*/  @!P6 IMAD.IADD R26, R26, 0x1, -R7.reuse ;  /* 0x000000011a1ae824 */ /* 0x100fe200078e0a07 */
[----:B------:R-:W-:Y:S01]  /*b250*/  ISETP.GT.U32.AND P6, PT, R7, R16, PT ;  /* 0x000000100700720c */ /* 0x000fe20003fc4070 */
[----:B------:R-:W-:Y:S01]  /*b260*/  @!P1 IMAD.IADD R30, R30, 0x1, -R7 ;  /* 0x000000011e1e9824 */ /* 0x000fe200078e0a07 */
[----:B------:R-:W-:Y:S01]  /*b270*/  ISETP.GE.AND P1, PT, R6, RZ, PT ;  /* 0x000000ff0600720c */ /* 0x000fe20003f26270 */
[----:B0-----:R-:W-:-:S04]  /*b280*/  IMAD.HI.U32 R12, R8, R108, RZ ;  /* 0x0000006c080c7227 */ /* 0x001fc800078e00ff */
[----:B------:R-:W-:Y:S02]  /*b290*/  IMAD.MOV R12, RZ, RZ, -R12 ;  /* 0x000000ffff0c7224 */ /* 0x000fe400078e0a0c */
[----:B------:R-:W-:Y:S01]  /*b2a0*/  @!P4 IMAD.IADD R20, R20, 0x1, -R7 ;  /* 0x000000011414c824 */ /* 0x000fe200078e0a07 */
[----:B------:R-:W-:Y:S01]  /*b2b0*/  ISETP.GE.AND P4, PT, R3, RZ, PT ;  /* 0x000000ff0300720c */ /* 0x000fe20003f86270 */
[----:B------:R-:W-:Y:S02]  /*b2c0*/  IMAD.MOV R6, RZ, RZ, -R13 ;  /* 0x000000ffff067224 */ /* 0x000fe400078e0a0d */
[----:B------:R-:W-:Y:S01]  /*b2d0*/  @!P0 IMAD.MOV R20, RZ, RZ, -R20 ;  /* 0x000000ffff148224 */ /* 0x000fe200078e0a14 */
[----:B------:R-:W-:Y:S01]  /*b2e0*/  ISETP.GE.AND P0, PT, R31, RZ, PT ;  /* 0x000000ff1f00720c */ /* 0x000fe20003f06270 */
[----:B------:R-:W-:Y:S01]  /*b2f0*/  @!P6 IMAD.IADD R16, R16, 0x1, -R7 ;  /* 0x000000011010e824 */ /* 0x000fe200078e0a07 */
[----:B------:R-:W-:Y:S01]  /*b300*/  IABS R31, R31 ;  /* 0x0000001f001f7213 */ /* 0x000fe20000000000 */
[----:B------:R-:W-:-:S02]  /*b310*/  IMAD R108, R7, R12, R108 ;  /* 0x0000000c076c7224 */ /* 0x000fc400078e026c */
[C---:B-1----:R-:W-:Y:S01]  /*b320*/  IMAD R14, R7.reuse, R6, R4 ;  /* 0x00000006070e7224 */ /* 0x042fe200078e0204 */
[C---:B------:R-:W-:Y:S01]  /*b330*/  ISETP.GT.U32.AND P6, PT, R7.reuse, R16, PT ;  /* 0x000000100700720c */ /* 0x040fe20003fc4070 */
[----:B------:R-:W-:Y:S01]  /*b340*/  IMAD.HI.U32 R2, R8, R31, RZ ;  /* 0x0000001f08027227 */ /* 0x000fe200078e00ff */
[C---:B------:R-:W-:Y:S02]  /*b350*/  ISETP.GT.U32.AND P2, PT, R7.reuse, R108, PT ;  /* 0x0000006c0700720c */ /* 0x040fe40003f44070 */
[----:B------:R-:W-:Y:S01]  /*b360*/  LOP3.LUT R6, R0, 0xe8, R9, 0xfe, !PT ;  /* 0x000000e800067812 */ /* 0x000fe200078efe09 */
[----:B------:R-:W-:Y:S02]  /*b370*/  IMAD.MOV R2, RZ, RZ, -R2 ;  /* 0x000000ffff027224 */ /* 0x000fe400078e0a02 */
[----:B------:R-:W-:Y:S01]  /*b380*/  @!P5 IMAD.MOV R30, RZ, RZ, -R30 ;  /* 0x000000ffff1ed224 */ /* 0x000fe200078e0a1e */
[C---:B------:R-:W-:Y:S01]  /*b390*/  ISETP.GT.U32.AND P5, PT, R7.reuse, R14, PT ;  /* 0x0000000e0700720c */ /* 0x040fe20003fa4070 */
[----:B------:R-:W-:Y:S01]  /*b3a0*/  IMAD R31, R7, R2, R31 ;  /* 0x00000002071f7224 */ /* 0x000fe200078e021f */
[----:B------:R-:W-:Y:S01]  /*b3b0*/  IABS R35, R6 ;  /* 0x0000000600237213 */ /* 0x000fe20000000000 */
[--C-:B------:R-:W-:Y:S01]  /*b3c0*/  @!P3 IMAD.IADD R109, R109, 0x1, -R7.reuse ;  /* 0x000000016d6db824 */ /* 0x100fe200078e0a07 */
[----:B------:R-:W-:Y:S01]  /*b3d0*/  ISETP.GE.AND P3, PT, R21, RZ, PT ;  /* 0x000000ff1500720c */ /* 0x000fe20003f66270 */
[--C-:B------:R-:W-:Y:S01]  /*b3e0*/  @!P6 IMAD.IADD R16, R16, 0x1, -R7.reuse ;  /* 0x000000011010e824 */ /* 0x100fe200078e0a07 */
[----:B------:R-:W-:Y:S01]  /*b3f0*/  ISETP.GT.U32.AND P6, PT, R7, R31, PT ;  /* 0x0000001f0700720c */ /* 0x000fe20003fc4070 */
[----:B------:R-:W-:Y:S01]  /*b400*/  @!P1 IMAD.MOV R26, RZ, RZ, -R26 ;  /* 0x000000ffff1a9224 */ /* 0x000fe200078e0a1a */
[----:B------:R-:W-:Y:S01]  /*b410*/  IABS R21, R21 ;  /* 0x0000001500157213 */ /* 0x000fe20000000000 */
[----:B------:R-:W-:Y:S01]  /*b420*/  @!P2 IMAD.IADD R108, R108, 0x1, -R7 ;  /* 0x000000016c6ca824 */ /* 0x000fe200078e0a07 */
[----:B------:R-:W-:Y:S01]  /*b430*/  ISETP.GE.AND P1, PT, R27, RZ, PT ;  /* 0x000000ff1b00720c */ /* 0x000fe20003f26270 */
[----:B------:R-:W-:Y:S01]  /*b440*/  @!P4 IMAD.MOV R16, RZ, RZ, -R16 ;  /* 0x000000ffff10c224 */ /* 0x000fe200078e0a10 */
[----:B------:R-:W-:Y:S01]  /*b450*/  IABS R27, R27 ;  /* 0x0000001b001b7213 */ /* 0x000fe20000000000 */
[----:B------:R-:W-:Y:S01]  /*b460*/  IMAD.HI.U32 R4, R8, R21, RZ ;  /* 0x0000001508047227 */ /* 0x000fe200078e00ff */
[----:B------:R-:W-:-:S03]  /*b470*/  ISETP.GT.U32.AND P2, PT, R7, R108, PT ;  /* 0x0000006c0700720c */ /* 0x000fc60003f44070 */
[----:B------:R-:W-:-:S04]  /*b480*/  IMAD.HI.U32 R2, R8, R27, RZ ;  /* 0x0000001b08027227 */ /* 0x000fc800078e00ff */
[--C-:B------:R-:W-:Y:S02]  /*b490*/  @!P6 IMAD.IADD R31, R31, 0x1, -R7.reuse ;  /* 0x000000011f1fe824 */ /* 0x100fe400078e0a07 */
[----:B------:R-:W-:Y:S02]  /*b4a0*/  IMAD.MOV R4, RZ, RZ, -R4 ;  /* 0x000000ffff047224 */ /* 0x000fe400078e0a04 */
[----:B------:R-:W-:Y:S01]  /*b4b0*/  @!P5 IMAD.IADD R14, R14, 0x1, -R7 ;  /* 0x000000010e0ed824 */ /* 0x000fe200078e0a07 */
[C---:B------:R-:W-:Y:S01]  /*b4c0*/  ISETP.GT.U32.AND P6, PT, R7.reuse, R31, PT ;  /* 0x0000001f0700720c */ /* 0x040fe20003fc4070 */
[----:B------:R-:W-:Y:S02]  /*b4d0*/  IMAD.MOV R2, RZ, RZ, -R2 ;  /* 0x000000ffff027224 */ /* 0x000fe400078e0a02 */
[C---:B------:R-:W-:Y:S01]  /*b4e0*/  IMAD R21, R7.reuse, R4, R21 ;  /* 0x0000000407157224 */ /* 0x040fe200078e0215 */
[C---:B------:R-:W-:Y:S01]  /*b4f0*/  ISETP.GT.U32.AND P5, PT, R7.reuse, R14, PT ;  /* 0x0000000e0700720c */ /* 0x040fe20003fa4070 */
[C---:B------:R-:W-:Y:S01]  /*b500*/  IMAD R27, R7.reuse, R2, R27 ;  /* 0x00000002071b7224 */ /* 0x040fe200078e021b */
[----:B------:R-:W-:Y:S01]  /*b510*/  LOP3.LUT R2, R0, 0xe2, R9, 0xfe, !PT ;  /* 0x000000e200027812 */ /* 0x000fe200078efe09 */
[----:B------:R-:W-:Y:S01]  /*b520*/  @!P2 IMAD.IADD R108, R108, 0x1, -R7 ;  /* 0x000000016c6ca824 */ /* 0x000fe200078e0a07 */
[----:B------:R-:W-:-:S02]  /*b530*/  ISETP.GT.U32.AND P4, PT, R7, R21, PT ;  /* 0x000000150700720c */ /* 0x000fc40003f84070 */
[----:B------:R-:W-:Y:S02]  /*b540*/  ISETP.GE.AND P2, PT, R15, RZ, PT ;  /* 0x000000ff0f00720c */ /* 0x000fe40003f46270 */
[----:B------:R-:W-:Y:S01]  /*b550*/  IABS R15, R15 ;  /* 0x0000000f000f7213 */ /* 0x000fe20000000000 */
[--C-:B------:R-:W-:Y:S01]  /*b560*/  @!P6 IMAD.IADD R31, R31, 0x1, -R7.reuse ;  /* 0x000000011f1fe824 */ /* 0x100fe200078e0a07 */
[----:B------:R-:W-:Y:S02]  /*b570*/  ISETP.GT.U32.AND P6, PT, R7, R27, PT ;  /* 0x0000001b0700720c */ /* 0x000fe40003fc4070 */
[----:B------:R-:W-:Y:S01]  /*b580*/  IABS R22, R2 ;  /* 0x0000000200167213 */ /* 0x000fe20000000000 */
[----:B------:R-:W-:Y:S01]  /*b590*/  @!P5 IMAD.IADD R14, R14, 0x1, -R7 ;  /* 0x000000010e0ed824 */ /* 0x000fe200078e0a07 */
[----:B------:R-:W-:Y:S01]  /*b5a0*/  ISETP.GE.AND P5, PT, R32, RZ, PT ;  /* 0x000000ff2000720c */ /* 0x000fe20003fa6270 */
[----:B------:R-:W-:Y:S01]  /*b5b0*/  IMAD.HI.U32 R3, R8, R15, RZ ;  /* 0x0000000f08037227 */ /* 0x000fe200078e00ff */
[----:B------:R-:W-:-:S02]  /*b5c0*/  IABS R32, R32 ;  /* 0x0000002000207213 */ /* 0x000fc40000000000 */
[----:B------:R0:W-:Y:S01]  /*b5d0*/  STL [R1+0x1f8], R14 ;  /* 0x0001f80e01007387 */ /* 0x0001e20000100800 */
[----:B------:R-:W-:Y:S02]  /*b5e0*/  @!P4 IMAD.IADD R21, R21, 0x1, -R7 ;  /* 0x000000011515c824 */ /* 0x000fe400078e0a07 */
[----:B------:R-:W-:Y:S01]  /*b5f0*/  IMAD.MOV R3, RZ, RZ, -R3 ;  /* 0x000000ffff037224 */ /* 0x000fe200078e0a03 */
[----:B------:R1:W-:Y:S01]  /*b600*/  STL [R1+0x148], R34 ;  /* 0x0001482201007387 */ /* 0x0003e20000100800 */
[----:B------:R-:W-:Y:S01]  /*b610*/  @!P6 IMAD.IADD R27, R27, 0x1, -R7 ;  /* 0x000000011b1be824 */ /* 0x000fe200078e0a07 */
[C---:B------:R-:W-:Y:S01]  /*b620*/  ISETP.GT.U32.AND P4, PT, R7.reuse, R21, PT ;  /* 0x000000150700720c */ /* 0x040fe20003f84070 */
[----:B------:R-:W-:Y:S01]  /*b630*/  IMAD.HI.U32 R4, R8, R32, RZ ;  /* 0x0000002008047227 */ /* 0x000fe200078e00ff */
[----:B------:R2:W-:Y:S02]  /*b640*/  STL [R1+0x164], R24 ;  /* 0x0001641801007387 */ /* 0x0005e40000100800 */
[C---:B------:R-:W-:Y:S01]  /*b650*/  ISETP.GT.U32.AND P6, PT, R7.reuse, R27, PT ;  /* 0x0000001b0700720c */ /* 0x040fe20003fc4070 */
[C---:B------:R-:W-:Y:S01]  /*b660*/  IMAD R15, R7.reuse, R3, R15 ;  /* 0x00000003070f7224 */ /* 0x040fe200078e020f */
[C-C-:B------:R-:W-:Y:S01]  /*b670*/  LOP3.LUT R3, R0.reuse, 0xe3, R9.reuse, 0xfe, !PT ;  /* 0x000000e300037812 */ /* 0x140fe200078efe09 */
[----:B------:R-:W-:Y:S01]  /*b680*/  IMAD.MOV R4, RZ, RZ, -R4 ;  /* 0x000000ffff047224 */ /* 0x000fe200078e0a04 */
[--C-:B0-----:R-:W-:Y:S01]  /*b690*/  LOP3.LUT R14, R0, 0xea, R9.reuse, 0xfe, !PT ;  /* 0x000000ea000e7812 */ /* 0x101fe200078efe09 */
[----:B------:R-:W-:Y:S01]  /*b6a0*/  IMAD.HI.U32 R13, R8, R22, RZ ;  /* 0x00000016080d7227 */ /* 0x000fe200078e00ff */
[----:B------:R-:W-:Y:S01]  /*b6b0*/  IABS R28, R3 ;  /* 0x00000003001c7213 */ /* 0x000fe20000000000 */
[----:B------:R0:W-:Y:S01]  /*b6c0*/  STL [R1+0x16c], R18 ;  /* 0x00016c1201007387 */ /* 0x0001e20000100800 */
[----:B------:R-:W-:Y:S01]  /*b6d0*/  IABS R23, R14 ;  /* 0x0000000e00177213 */ /* 0x000fe20000000000 */
[----:B------:R-:W-:Y:S01]  /*b6e0*/  IMAD R32, R7, R4, R32 ;  /* 0x0000000407207224 */ /* 0x000fe200078e0220 */
[----:B-1----:R-:W-:Y:S01]  /*b6f0*/  LOP3.LUT R34, R0, 0xf3, R9, 0xfe, !PT ;  /* 0x000000f300227812 */ /* 0x002fe200078efe09 */
[----:B------:R-:W-:-:S02]  /*b700*/  IMAD.MOV R13, RZ, RZ, -R13 ;  /* 0x000000ffff0d7224 */ /* 0x000fc400078e0a0d */
[----:B------:R-:W-:Y:S01]  /*b710*/  @!P4 IMAD.IADD R21, R21, 0x1, -R7 ;  /* 0x000000011515c824 */ /* 0x000fe200078e0a07 */
[C---:B------:R-:W-:Y:S01]  /*b720*/  ISETP.GT.U32.AND P4, PT, R7.reuse, R32, PT ;  /* 0x000000200700720c */ /* 0x040fe20003f84070 */
[----:B------:R-:W-:Y:S01]  /*b730*/  IMAD R22, R7, R13, R22 ;  /* 0x0000000d07167224 */ /* 0x000fe200078e0216 */
[----:B------:R1:W-:Y:S01]  /*b740*/  STL [R1+0x174], R34 ;  /* 0x0001742201007387 */ /* 0x0003e20000100800 */
[----:B------:R-:W-:-:S04]  /*b750*/  IMAD.HI.U32 R12, R8, R28, RZ ;  /* 0x0000001c080c7227 */ /* 0x000fc800078e00ff */
[----:B------:R-:W-:Y:S01]  /*b760*/  @!P6 IMAD.IADD R27, R27, 0x1, -R7 ;  /* 0x000000011b1be824 */ /* 0x000fe200078e0a07 */
[C---:B------:R-:W-:Y:S01]  /*b770*/  ISETP.GT.U32.AND P6, PT, R7.reuse, R22, PT ;  /* 0x000000160700720c */ /* 0x040fe20003fc4070 */
[----:B------:R-:W-:Y:S02]  /*b780*/  IMAD.MOV R12, RZ, RZ, -R12 ;  /* 0x000000ffff0c7224 */ /* 0x000fe400078e0a0c */
[----:B------:R-:W-:Y:S01]  /*b790*/  @!P0 IMAD.MOV R31, RZ, RZ, -R31 ;  /* 0x000000ffff1f8224 */ /* 0x000fe200078e0a1f */
[C---:B------:R-:W-:Y:S01]  /*b7a0*/  ISETP.GT.U32.AND P0, PT, R7.reuse, R15, PT ;  /* 0x0000000f0700720c */ /* 0x040fe20003f04070 */
[C---:B------:R-:W-:Y:S01]  /*b7b0*/  IMAD R28, R7.reuse, R12, R28 ;  /* 0x0000000c071c7224 */ /* 0x040fe200078e021c */
[----:B------:R-:W-:Y:S01]  /*b7c0*/  LOP3.LUT R12, R0, 0xe9, R9, 0xfe, !PT ;  /* 0x000000e9000c7812 */ /* 0x000fe200078efe09 */
[----:B------:R-:W-:Y:S02]  /*b7d0*/  @!P4 IMAD.IADD R32, R32, 0x1, -R7 ;  /* 0x000000012020c824 */ /* 0x000fe400078e0a07 */
[----:B------:R-:W-:Y:S01]  /*b7e0*/  @!P3 IMAD.MOV R21, RZ, RZ, -R21 ;  /* 0x000000ffff15b224 */ /* 0x000fe200078e0a15 */
[----:B------:R-:W-:Y:S01]  /*b7f0*/  IABS R33, R12 ;  /* 0x0000000c00217213 */ /* 0x000fe20000000000 */
[----:B------:R-:W-:Y:S01]  /*b800*/  IMAD.HI.U32 R13, R8, R23, RZ ;  /* 0x00000017080d7227 */ /* 0x000fe200078e00ff */
[----:B------:R-:W-:-:S03]  /*b810*/  ISETP.GT.U32.AND P3, PT, R7, R32, PT ;  /* 0x000000200700720c */ /* 0x000fc60003f64070 */
[----:B------:R-:W-:Y:S02]  /*b820*/  @!P6 IMAD.IADD R22, R22, 0x1, -R7 ;  /* 0x000000011616e824 */ /* 0x000fe400078e0a07 */
[----:B------:R-:W-:-:S03]  /*b830*/  IMAD.HI.U32 R17, R8, R33, RZ ;  /* 0x0000002108117227 */ /* 0x000fc600078e00ff */
[----:B------:R-:W-:Y:S01]  /*b840*/  ISETP.GT.U32.AND P6, PT, R7, R22, PT ;  /* 0x000000160700720c */ /* 0x000fe20003fc4070 */
[----:B------:R-:W-:Y:S02]  /*b850*/  IMAD.MOV R17, RZ, RZ, -R17 ;  /* 0x000000ffff117224 */ /* 0x000fe400078e0a11 */
[----:B------:R-:W-:Y:S01]  /*b860*/  @!P0 IMAD.IADD R15, R15, 0x1, -R7 ;  /* 0x000000010f0f8824 */ /* 0x000fe200078e0a07 */
[----:B------:R-:W-:Y:S01]  /*b870*/  ISETP.GT.U32.AND P0, PT, R7, R28, PT ;  /* 0x0000001c0700720c */ /* 0x000fe20003f04070 */
[----:B------:R-:W-:-:S03]  /*b880*/  IMAD.HI.U32 R4, R8, R35, RZ ;  /* 0x0000002308047227 */ /* 0x000fc600078e00ff */
[C---:B------:R-:W-:Y:S01]  /*b890*/  ISETP.GT.U32.AND P4, PT, R7.reuse, R15, PT ;  /* 0x0000000f0700720c */ /* 0x040fe20003f84070 */
[----:B------:R-:W-:Y:S02]  /*b8a0*/  IMAD.MOV R13, RZ, RZ, -R13 ;  /* 0x000000ffff0d7224 */ /* 0x000fe400078e0a0d */
[C---:B------:R-:W-:Y:S02]  /*b8b0*/  IMAD R33, R7.reuse, R17, R33 ;  /* 0x0000001107217224 */ /* 0x040fe400078e0221 */
[----:B------:R-:W-:Y:S02]  /*b8c0*/  IMAD.MOV R4, RZ, RZ, -R4 ;  /* 0x000000ffff047224 */ /* 0x000fe400078e0a04 */
[C---:B------:R-:W-:Y:S01]  /*b8d0*/  IMAD R23, R7.reuse, R13, R23 ;  /* 0x0000000d07177224 */ /* 0x040fe200078e0217 */
[----:B------:R-:W-:Y:S01]  /*b8e0*/  IABS R13, R18 ;  /* 0x00000012000d7213 */ /* 0x000fe20000000000 */
[----:B------:R-:W-:Y:S01]  /*b8f0*/  @!P3 IMAD.IADD R32, R32, 0x1, -R7 ;  /* 0x000000012020b824 */ /* 0x000fe200078e0a07 */
[C---:B------:R-:W-:Y:S01]  /*b900*/  ISETP.GT.U32.AND P3, PT, R7.reuse, R33, PT ;  /* 0x000000210700720c */ /* 0x040fe20003f64070 */
[----:B------:R-:W-:-:S02]  /*b910*/  IMAD R35, R7, R4, R35 ;  /* 0x0000000407237224 */ /* 0x000fc400078e0223 */
[----:B------:R-:W-:-:S04]  /*b920*/  IMAD.HI.U32 R4, R8, R37, RZ ;  /* 0x0000002508047227 */ /* 0x000fc800078e00ff */
[--C-:B------:R-:W-:Y:S01]  /*b930*/  @!P6 IMAD.IADD R22, R22, 0x1, -R7.reuse ;  /* 0x000000011616e824 */ /* 0x100fe200078e0a07 */
[----:B------:R-:W-:Y:S01]  /*b940*/  ISETP.GT.U32.AND P6, PT, R7, R23, PT ;  /* 0x000000170700720c */ /* 0x000fe20003fc4070 */
[----:B------:R-:W-:Y:S02]  /*b950*/  IMAD.MOV R4, RZ, RZ, -R4 ;  /* 0x000000ffff047224 */ /* 0x000fe400078e0a04 */
[----:B------:R-:W-:Y:S01]  /*b960*/  @!P4 IMAD.IADD R15, R15, 0x1, -R7 ;  /* 0x000000010f0fc824 */ /* 0x000fe200078e0a07 */
[C---:B------:R-:W-:Y:S01]  /*b970*/  ISETP.GT.U32.AND P4, PT, R7.reuse, R35, PT ;  /* 0x000000230700720c */ /* 0x040fe20003f84070 */
[----:B------:R-:W-:Y:S01]  /*b980*/  IMAD R37, R7, R4, R37 ;  /* 0x0000000407257224 */ /* 0x000fe200078e0225 */
[----:B------:R-:W-:Y:S01]  /*b990*/  IABS R4, R24 ;  /* 0x0000001800047213 */ /* 0x000fe20000000000 */
[----:B--2---:R-:W-:-:S04]  /*b9a0*/  IMAD.HI.U32 R24, R8, R36, RZ ;  /* 0x0000002408187227 */ /* 0x004fc800078e00ff */
[----:B------:R-:W-:Y:S02]  /*b9b0*/  @!P3 IMAD.IADD R33, R33, 0x1, -R7 ;  /* 0x000000012121b824 */ /* 0x000fe400078e0a07 */
[----:B0-----:R-:W-:-:S04]  /*b9c0*/  IMAD.HI.U32 R18, R8, R4, RZ ;  /* 0x0000000408127227 */ /* 0x001fc800078e00ff */
[----:B------:R-:W-:Y:S02]  /*b9d0*/  IMAD.MOV R24, RZ, RZ, -R24 ;  /* 0x000000ffff187224 */ /* 0x000fe400078e0a18 */
[----:B------:R-:W-:Y:S01]  /*b9e0*/  @!P6 IMAD.IADD R23, R23, 0x1, -R7 ;  /* 0x000000011717e824 */ /* 0x000fe200078e0a07 */
[----:B------:R-:W-:Y:S01]  /*b9f0*/  ISETP.GT.U32.AND P6, PT, R7, R33, PT ;  /* 0x000000210700720c */ /* 0x000fe20003fc4070 */
[----:B------:R-:W-:-:S04]  /*ba00*/  IMAD.HI.U32 R17, R8, R13, RZ ;  /* 0x0000000d08117227 */ /* 0x000fc800078e00ff */
[----:B------:R-:W-:Y:S02]  /*ba10*/  IMAD.MOV R18, RZ, RZ, -R18 ;  /* 0x000000ffff127224 */ /* 0x000fe400078e0a12 */
[C---:B------:R-:W-:Y:S01]  /*ba20*/  IMAD R36, R7.reuse, R24, R36 ;  /* 0x0000001807247224 */ /* 0x040fe200078e0224 */
[C---:B------:R-:W-:Y:S01]  /*ba30*/  LOP3.LUT R24, R0.reuse, 0xf9, R9, 0xfe, !PT ;  /* 0x000000f900187812 */ /* 0x040fe200078efe09 */
[----:B------:R-:W-:Y:S02]  /*ba40*/  IMAD.MOV R17, RZ, RZ, -R17 ;  /* 0x000000ffff117224 */ /* 0x000fe400078e0a11 */
[----:B------:R-:W-:Y:S01]  /*ba50*/  IMAD R4, R7, R18, R4 ;  /* 0x0000001207047224 */ /* 0x000fe200078e0204 */
[----:B------:R-:W-:Y:S01]  /*ba60*/  LOP3.LUT R18, R0, 0xfa, R9, 0xfe, !PT ;  /* 0x000000fa00127812 */ /* 0x000fe200078efe09 */
[----:B------:R-:W-:Y:S01]  /*ba70*/  @!P4 IMAD.IADD R35, R35, 0x1, -R7 ;  /* 0x000000012323c824 */ /* 0x000fe200078e0a07 */
[C---:B------:R-:W-:Y:S01]  /*ba80*/  ISETP.GT.U32.AND P4, PT, R7.reuse, R36, PT ;  /* 0x000000240700720c */ /* 0x040fe20003f84070 */
[C---:B------:R-:W-:Y:S01]  /*ba90*/  IMAD R13, R7.reuse, R17, R13 ;  /* 0x00000011070d7224 */ /* 0x040fe200078e020d */
[----:B------:R-:W-:Y:S01]  /*baa0*/  ISETP.GT.U32.AND P3, PT, R7, R4, PT ;  /* 0x000000040700720c */ /* 0x000fe20003f64070 */
[----:B------:R-:W-:Y:S01]  /*bab0*/  @!P6 IMAD.IADD R33, R33, 0x1, -R7 ;  /* 0x000000012121e824 */ /* 0x000fe200078e0a07 */
[----:B------:R-:W-:Y:S01]  /*bac0*/  IABS R17, R34 ;  /* 0x0000002200117213 */ /* 0x000fe20000000000 */
[----:B------:R-:W-:Y:S01]  /*bad0*/  @!P1 IMAD.MOV R27, RZ, RZ, -R27 ;  /* 0x000000ffff1b9224 */ /* 0x000fe200078e0a1b */
[C---:B------:R-:W-:Y:S01]  /*bae0*/  ISETP.GT.U32.AND P6, PT, R7.reuse, R13, PT ;  /* 0x0000000d0700720c */ /* 0x040fe20003fc4070 */
[----:B------:R-:W-:Y:S01]  /*baf0*/  @!P2 IMAD.MOV R15, RZ, RZ, -R15 ;  /* 0x000000ffff0fa224 */ /* 0x000fe200078e0a0f */
[----:B------:R-:W-:Y:S01]  /*bb00*/  ISETP.GT.U32.AND P1, PT, R7, R35, PT ;  /* 0x000000230700720c */ /* 0x000fe20003f24070 */
[----:B------:R-:W-:Y:S01]  /*bb10*/  @!P0 IMAD.IADD R28, R28, 0x1, -R7 ;  /* 0x000000011c1c8824 */ /* 0x000fe200078e0a07 */
[----:B-1----:R-:W-:Y:S01]  /*bb20*/  LOP3.LUT R34, R0, 0xf8, R9, 0xfe, !PT ;  /* 0x000000f800227812 */ /* 0x002fe200078efe09 */
[----:B------:R-:W-:-:S02]  /*bb30*/  @!P5 IMAD.MOV R32, RZ, RZ, -R32 ;  /* 0x000000ffff20d224 */ /* 0x000fc400078e0a20 */
[--C-:B------:R-:W-:Y:S01]  /*bb40*/  @!P4 IMAD.IADD R36, R36, 0x1, -R7.reuse ;  /* 0x000000012424c824 */ /* 0x100fe200078e0a07 */
[C---:B------:R-:W-:Y:S01]  /*bb50*/  ISETP.GT.U32.AND P0, PT, R7.reuse, R28, PT ;  /* 0x0000001c0700720c */ /* 0x040fe20003f04070 */
[--C-:B------:R-:W-:Y:S01]  /*bb60*/  @!P3 IMAD.IADD R4, R4, 0x1, -R7.reuse ;  /* 0x000000010404b824 */ /* 0x100fe200078e0a07 */
[----:B------:R0:W-:Y:S02]  /*bb70*/  STL [R1+0x180], R34 ;  /* 0x0001802201007387 */ /* 0x0001e40000100800 */
[----:B------:R-:W-:Y:S01]  /*bb80*/  ISETP.GT.U32.AND P3, PT, R7, R36, PT ;  /* 0x000000240700720c */ /* 0x000fe20003f64070 */
[--C-:B------:R-:W-:Y:S01]  /*bb90*/  @!P6 IMAD.IADD R13, R13, 0x1, -R7.reuse ;  /* 0x000000010d0de824 */ /* 0x100fe200078e0a07 */
[----:B------:R-:W-:Y:S01]  /*bba0*/  ISETP.GT.U32.AND P2, PT, R7, R4, PT ;  /* 0x000000040700720c */ /* 0x000fe20003f44070 */
[----:B------:R-:W-:Y:S01]  /*bbb0*/  @!P1 IMAD.IADD R35, R35, 0x1, -R7 ;  /* 0x0000000123239824 */ /* 0x000fe200078e0a07 */
[----:B------:R-:W-:Y:S01]  /*bbc0*/  ISETP.GE.AND P1, PT, R2, RZ, PT ;  /* 0x000000ff0200720c */ /* 0x000fe20003f26270 */
[----:B------:R-:W-:Y:S01]  /*bbd0*/  IMAD.HI.U32 R2, R8, R17, RZ ;  /* 0x0000001108027227 */ /* 0x000fe200078e00ff */
[----:B------:R-:W-:Y:S01]  /*bbe0*/  ISETP.GT.U32.AND P6, PT, R7, R13, PT ;  /* 0x0000000d0700720c */ /* 0x000fe20003fc4070 */
[----:B------:R1:W-:Y:S02]  /*bbf0*/  STL [R1+0x188], R24 ;  /* 0x0001881801007387 */ /* 0x0003e40000100800 */
[----:B------:R-:W-:-:S02]  /*bc00*/  IMAD.MOV R2, RZ, RZ, -R2 ;  /* 0x000000ffff027224 */ /* 0x000fc400078e0a02 */
[--C-:B------:R-:W-:Y:S01]  /*bc10*/  @!P0 IMAD.IADD R28, R28, 0x1, -R7.reuse ;  /* 0x000000011c1c8824 */ /* 0x100fe200078e0a07 */
[C---:B------:R-:W-:Y:S01]  /*bc20*/  ISETP.GT.U32.AND P0, PT, R7.reuse, R37, PT ;  /* 0x000000250700720c */ /* 0x040fe20003f04070 */
[----:B------:R-:W-:Y:S01]  /*bc30*/  @!P3 IMAD.IADD R36, R36, 0x1, -R7 ;  /* 0x000000012424b824 */ /* 0x000fe200078e0a07 */
[----:B------:R-:W-:Y:S01]  /*bc40*/  ISETP.GE.AND P3, PT, R12, RZ, PT ;  /* 0x000000ff0c00720c */ /* 0x000fe20003f66270 */
[----:B------:R-:W-:Y:S01]  /*bc50*/  IMAD R12, R7, R2, R17 ;  /* 0x00000002070c7224 */ /* 0x000fe200078e0211 */
[----:B------:R-:W-:Y:S01]  /*bc60*/  IABS R17, R24 ;  /* 0x0000001800117213 */ /* 0x000fe20000000000 */
[--C-:B------:R-:W-:Y:S01]  /*bc70*/  @!P2 IMAD.IADD R4, R4, 0x1, -R7.reuse ;  /* 0x000000010404a824 */ /* 0x100fe200078e0a07 */
[----:B------:R-:W-:Y:S01]  /*bc80*/  ISETP.GE.AND P2, PT, R14, RZ, PT ;  /* 0x000000ff0e00720c */ /* 0x000fe20003f46270 */
[----:B------:R-:W-:Y:S01]  /*bc90*/  @!P6 IMAD.IADD R13, R13, 0x1, -R7 ;  /* 0x000000010d0de824 */ /* 0x000fe200078e0a07 */
[----:B------:R-:W-:Y:S01]  /*bca0*/  ISETP.GT.U32.AND P6, PT, R7, R12, PT ;  /* 0x0000000c0700720c */ /* 0x000fe20003fc4070 */
[----:B------:R2:W-:Y:S01]  /*bcb0*/  STL [R1+0x18c], R18 ;  /* 0x00018c1201007387 */ /* 0x0005e20000100800 */
[----:B------:R-:W-:Y:S01]  /*bcc0*/  IABS R14, R34 ;  /* 0x00000022000e7213 */ /* 0x000fe20000000000 */
[----:B------:R-:W-:Y:S01]  /*bcd0*/  @!P1 IMAD.MOV R22, RZ, RZ, -R22 ;  /* 0x000000ffff169224 */ /* 0x000fe200078e0a16 */
[----:B------:R-:W-:Y:S01]  /*bce0*/  LOP3.LUT R2, R0, 0xfb, R9, 0xfe, !PT ;  /* 0x000000fb00027812 */ /* 0x000fe200078efe09 */
[--C-:B------:R-:W-:Y:S01]  /*bcf0*/  @!P0 IMAD.IADD R37, R37, 0x1, -R7.reuse ;  /* 0x0000000125258824 */ /* 0x100fe200078e0a07 */
[C---:B------:R-:W-:Y:S01]  /*bd00*/  ISETP.GT.U32.AND P0, PT, R7.reuse, R23, PT ;  /* 0x000000170700720c */ /* 0x040fe20003f04070 */
[----:B0-----:R-:W-:Y:S01]  /*bd10*/  IMAD.HI.U32 R34, R8, R14, RZ ;  /* 0x0000000e08227227 */ /* 0x001fe200078e00ff */
[----:B-1----:R-:W-:Y:S01]  /*bd20*/  IABS R24, R2 ;  /* 0x0000000200187213 */ /* 0x002fe20000000000 */
[----:B------:R0:W-:Y:S01]  /*bd30*/  STL [R1+0x190], R2 ;  /* 0x0001900201007387 */ /* 0x0001e20000100800 */
[----:B------:R-:W-:Y:S01]  /*bd40*/  ISETP.GT.U32.AND P4, PT, R7, R37, PT ;  /* 0x000000250700720c */ /* 0x000fe20003f84070 */
[----:B------:R-:W-:Y:S01]  /*bd50*/  IMAD.MOV R34, RZ, RZ, -R34 ;  /* 0x000000ffff227224 */ /* 0x000fe200078e0a22 */
[----:B--2---:R-:W-:Y:S01]  /*bd60*/  IABS R18, R18 ;  /* 0x0000001200127213 */ /* 0x004fe20000000000 */
[----:B------:R-:W-:Y:S01]  /*bd70*/  @!P6 IMAD.IADD R12, R12, 0x1, -R7 ;  /* 0x000000010c0ce824 */ /* 0x000fe200078e0a07 */
[----:B------:R-:W-:Y:S01]  /*bd80*/  LEA.HI R9, R49, 0x3e, RZ, 0x1a ;  /* 0x0000003e31097811 */ /* 0x000fe200078fd0ff */
[C---:B------:R-:W-:Y:S01]  /*bd90*/  IMAD R14, R7.reuse, R34, R14 ;  /* 0x00000022070e7224 */ /* 0x040fe200078e020e */
[----:B------:R-:W-:Y:S01]  /*bda0*/  SHF.R.U32.HI R34, RZ, 0x6, R49 ;  /* 0x00000006ff227819 */ /* 0x000fe20000011631 */
[----:B------:R-:W-:Y:S01]  /*bdb0*/  IMAD.U32 R49, RZ, RZ, UR6 ;  /* 0x00000006ff317e24 */ /* 0x000fe2000f8e00ff */
[----:B------:R-:W-:Y:S01]  /*bdc0*/  ISETP.GT.U32.AND P6, PT, R7, R12, PT ;  /* 0x0000000c0700720c */ /* 0x000fe20003fc4070 */
[----:B------:R-:W-:Y:S01]  /*bdd0*/  @!P0 IMAD.IADD R23, R23, 0x1, -R7 ;  /* 0x0000000117178824 */ /* 0x000fe200078e0a07 */
[----:B------:R-:W-:Y:S01]  /*bde0*/  SGXT.U32 R34, R34, 0x1 ;  /* 0x000000012222781a */ /* 0x000fe20000000000 */
[----:B0-----:R-:W-:Y:S01]  /*bdf0*/  IMAD.HI.U32 R2, R8, R24, RZ ;  /* 0x0000001808027227 */ /* 0x001fe200078e00ff */
[----:B------:R-:W-:-:S03]  /*be00*/  ISETP.GE.AND P0, PT, R3, RZ, PT ;  /* 0x000000ff0300720c */ /* 0x000fc60003f06270 */
[----:B------:R-:W-:Y:S01]  /*be10*/  @!P4 IMAD.IADD R37, R37, 0x1, -R7 ;  /* 0x000000012525c824 */ /* 0x000fe200078e0a07 */
[----:B------:R-:W-:Y:S01]  /*be20*/  ISETP.GE.AND P4, PT, R6, RZ, PT ;  /* 0x000000ff0600720c */ /* 0x000fe20003f86270 */
[----:B------:R-:W-:-:S04]  /*be30*/  IMAD.HI.U32 R6, R8, R17, RZ ;  /* 0x0000001108067227 */ /* 0x000fc800078e00ff */
[----:B------:R-:W-:Y:S01]  /*be40*/  @!P6 IMAD.IADD R12, R12, 0x1, -R7 ;  /* 0x000000010c0ce824 */ /* 0x000fe200078e0a07 */
[C---:B------:R-:W-:Y:S01]  /*be50*/  ISETP.GT.U32.AND P6, PT, R7.reuse, R14, PT ;  /* 0x0000000e0700720c */ /* 0x040fe20003fc4070 */
[----:B------:R-:W-:Y:S02]  /*be60*/  IMAD.MOV R6, RZ, RZ, -R6 ;  /* 0x000000ffff067224 */ /* 0x000fe400078e0a06 */
[----:B------:R-:W-:Y:S02]  /*be70*/  IMAD R136, R34, UR6, RZ ;  /* 0x0000000622887c24 */ /* 0x000fe4000f8e02ff */
[----:B------:R-:W-:Y:S02]  /*be80*/  IMAD R17, R7, R6, R17 ;  /* 0x0000000607117224 */ /* 0x000fe400078e0211 */
[----:B------:R-:W-:Y:S02]  /*be90*/  IMAD R138, R138, 0x2, R136 ;  /* 0x000000028a8a7824 */ /* 0x000fe400078e0288 */
[----:B------:R-:W-:-:S04]  /*bea0*/  IMAD.HI.U32 R3, R8, R18, RZ ;  /* 0x0000001208037227 */ /* 0x000fc800078e00ff */
[----:B------:R-:W-:Y:S02]  /*beb0*/  @!P6 IMAD.IADD R14, R14, 0x1, -R7 ;  /* 0x000000010e0ee824 */ /* 0x000fe400078e0a07 */
[----:B------:R-:W-:Y:S02]  /*bec0*/  IMAD R140, R140, 0x2, R138 ;  /* 0x000000028c8c7824 */ /* 0x000fe400078e028a */
[----:B------:R-:W-:Y:S01]  /*bed0*/  IMAD.MOV R3, RZ, RZ, -R3 ;  /* 0x000000ffff037224 */ /* 0x000fe200078e0a03 */
[C---:B------:R-:W-:Y:S01]  /*bee0*/  ISETP.GT.U32.AND P6, PT, R7.reuse, R14, PT ;  /* 0x0000000e0700720c */ /* 0x040fe20003fc4070 */
[----:B------:R-:W-:Y:S02]  /*bef0*/  IMAD R142, R142, 0x2, R140 ;  /* 0x000000028e8e7824 */ /* 0x000fe400078e028c */
[----:B------:R-:W-:Y:S02]  /*bf00*/  IMAD R18, R7, R3, R18 ;  /* 0x0000000307127224 */ /* 0x000fe400078e0212 */
[----:B------:R-:W-:Y:S01]  /*bf10*/  IMAD R144, R144, 0x2, R142 ;  /* 0x0000000290907824 */ /* 0x000fe200078e028e */
[----:B------:R-:W0:Y:S01]  /*bf20*/  LDC R3, c[0x0][0x3a0] ;  /* 0x0000e800ff037b82 */ /* 0x000e220000000800 */
[----:B------:R-:W-:-:S02]  /*bf30*/  IMAD.MOV R2, RZ, RZ, -R2 ;  /* 0x000000ffff027224 */ /* 0x000fc400078e0a02 */
[----:B------:R-:W-:Y:S02]  /*bf40*/  IMAD R146, R146, 0x2, R144 ;  /* 0x0000000292927824 */ /* 0x000fe400078e0290 */
[C---:B------:R-:W-:Y:S02]  /*bf50*/  IMAD R24, R7.reuse, R2, R24 ;  /* 0x0000000207187224 */ /* 0x040fe400078e0218 */
[----:B------:R-:W-:Y:S01]  /*bf60*/  @!P6 IMAD.IADD R14, R14, 0x1, -R7 ;  /* 0x000000010e0ee824 */ /* 0x000fe200078e0a07 */
[----:B------:R-:W-:Y:S01]  /*bf70*/  ISETP.GT.U32.AND P6, PT, R7, R17, PT ;  /* 0x000000110700720c */ /* 0x000fe20003fc4070 */
[----:B------:R-:W-:Y:S02]  /*bf80*/  IMAD R148, R148, 0x2, R146 ;  /* 0x0000000294947824 */ /* 0x000fe400078e0292 */
[----:B------:R-:W-:Y:S02]  /*bf90*/  IMAD R6, R45, UR6, RZ ;  /* 0x000000062d067c24 */ /* 0x000fe4000f8e02ff */
[----:B------:R-:W-:-:S02]  /*bfa0*/  IMAD R152, R152, 0x4, R148 ;  /* 0x0000000498987824 */ /* 0x000fc400078e0294 */
[----:B------:R-:W-:Y:S02]  /*bfb0*/  IMAD.U32 R45, RZ, RZ, UR6 ;  /* 0x00000006ff2d7e24 */ /* 0x000fe4000f8e00ff */
[----:B------:R-:W-:Y:S02]  /*bfc0*/  IMAD R154, R154, 0x2, R152 ;  /* 0x000000029a9a7824 */ /* 0x000fe400078e0298 */
[----:B------:R-:W-:Y:S02]  /*bfd0*/  IMAD R67, R9, UR6, RZ ;  /* 0x0000000609437c24 */ /* 0x000fe4000f8e02ff */
[----:B------:R-:W-:Y:S02]  /*bfe0*/  @!P6 IMAD.IADD R17, R17, 0x1, -R7 ;  /* 0x000000011111e824 */ /* 0x000fe400078e0a07 */
[----:B------:R-:W-:Y:S02]  /*bff0*/  IMAD R156, R156, 0x2, R154 ;  /* 0x000000029c9c7824 */ /* 0x000fe400078e029a */
[----:B------:R-:W-:Y:S01]  /*c000*/  IMAD.U32 R9, RZ, RZ, UR6 ;  /* 0x00000006ff097e24 */ /* 0x000fe2000f8e00ff */
[----:B------:R-:W-:Y:S01]  /*c010*/  ISETP.GT.U32.AND P6, PT, R7, R17, PT ;  /* 0x000000110700720c */ /* 0x000fe20003fc4070 */
[----:B------:R-:W-:-:S02]  /*c020*/  IMAD R158, R158, 0x2, R156 ;  /* 0x000000029e9e7824 */ /* 0x000fc400078e029c */
[----:B------:R-:W-:Y:S02]  /*c030*/  @!P0 IMAD.MOV R28, RZ, RZ, -R28 ;  /* 0x000000ffff1c8224 */ /* 0x000fe400078e0a1c */
[----:B------:R-:W-:-:S04]  /*c040*/  IMAD R160, R160, 0x2, R158 ;  /* 0x00000002a0a07824 */ /* 0x000fc800078e029e */
[----:B------:R-:W-:-:S04]  /*c050*/  IMAD R162, R162, 0x2, R160 ;  /* 0x00000002a2a27824 */ /* 0x000fc800078e02a0 */
[----:B------:R-:W-:Y:S01]  /*c060*/  @!P6 IMAD.IADD R17, R17, 0x1, -R7 ;  /* 0x000000011111e824 */ /* 0x000fe200078e0a07 */
[----:B------:R-:W-:Y:S01]  /*c070*/  ISETP.GT.U32.AND P6, PT, R7, R18, PT ;  /* 0x000000120700720c */ /* 0x000fe20003fc4070 */
[----:B------:R-:W-:-:S04]  /*c080*/  IMAD R164, R164, 0x2, R162 ;  /* 0x00000002a4a47824 */ /* 0x000fc800078e02a2 */
        /* <DEDUP_REMOVED lines=9> */
[----:B------:R-:W-:-:S03]  /*c120*/  IMAD R79, R79, 0x2, R123 ;  /* 0x000000024f4f7824 */ /* 0x000fc600078e027b */
[----:B------:R-:W-:Y:S01]  /*c130*/  ISETP.GT.U32.AND P5, PT, R7, R24, PT ;  /* 0x000000180700720c */ /* 0x000fe20003fa4070 */
[----:B------:R-:W-:-:S04]  /*c140*/  IMAD R119, R119, 0x2, R79 ;  /* 0x0000000277777824 */ /* 0x000fc800078e024f */
[----:B------:R-:W-:-:S04]  /*c150*/  IMAD R115, R115, 0x4, R119 ;  /* 0x0000000473737824 */ /* 0x000fc800078e0277 */
[----:B------:R-:W-:Y:S01]  /*c160*/  @!P6 IMAD.IADD R18, R18, 0x1, -R7 ;  /* 0x000000011212e824 */ /* 0x000fe200078e0a07 */
[----:B------:R-:W-:Y:S01]  /*c170*/  LEA R2, P6, R5, UR20, 0x1 ;  /* 0x0000001405027c11 */ /* 0x000fe2000f8c08ff */
[----:B------:R-:W-:Y:S02]  /*c180*/  IMAD R75, R75, 0x2, R115 ;  /* 0x000000024b4b7824 */ /* 0x000fe400078e0273 */
[----:B------:R-:W-:Y:S01]  /*c190*/  @!P5 IMAD.IADD R24, R24, 0x1, -R7 ;  /* 0x000000011818d824 */ /* 0x000fe200078e0a07 */
[----:B------:R-:W-:Y:S01]  /*c1a0*/  LEA.HI.X.SX32 R5, R5, UR21, 0x1, P6 ;  /* 0x0000001505057c11 */ /* 0x000fe2000b0f0eff */
[----:B------:R-:W-:Y:S01]  /*c1b0*/  IMAD R111, R111, 0x2, R75 ;  /* 0x000000026f6f7824 */ /* 0x000fe200078e024b */
[-C--:B------:R-:W-:Y:S02]  /*c1c0*/  LEA R139, P6, R138, R2.reuse, 0x1 ;  /* 0x000000028a8b7211 */ /* 0x080fe400078c08ff */
[----:B------:R-:W-:Y:S01]  /*c1d0*/  LEA R137, P5, R136, R2, 0x1 ;  /* 0x0000000288897211 */ /* 0x000fe200078a08ff */
[----:B------:R-:W-:Y:S01]  /*c1e0*/  IMAD R51, R51, 0x2, R111 ;  /* 0x0000000233337824 */ /* 0x000fe200078e026f */
[----:B------:R-:W-:-:S02]  /*c1f0*/  LEA.HI.X.SX32 R138, R138, R5, 0x1, P6 ;  /* 0x000000058a8a7211 */ /* 0x000fc400030f0eff */
[-C--:B------:R-:W-:Y:S01]  /*c200*/  LEA.HI.X.SX32 R136, R136, R5.reuse, 0x1, P5 ;  /* 0x0000000588887211 */ /* 0x080fe200028f0eff */
[----:B------:R-:W-:Y:S01]  /*c210*/  IMAD R107, R107, 0x2, R51 ;  /* 0x000000026b6b7824 */ /* 0x000fe200078e0233 */
[-C--:B------:R-:W-:Y:S02]  /*c220*/  LEA R143, P6, R142, R2.reuse, 0x1 ;  /* 0x000000028e8f7211 */ /* 0x080fe400078c08ff */
[-C--:B------:R-:W-:Y:S01]  /*c230*/  LEA R141, P5, R140, R2.reuse, 0x1 ;  /* 0x000000028c8d7211 */ /* 0x080fe200078a08ff */
[----:B------:R-:W-:Y:S01]  /*c240*/  IMAD R49, R49, 0x2, R107 ;  /* 0x0000000231317824 */ /* 0x000fe200078e026b */
[-C--:B------:R-:W-:Y:S02]  /*c250*/  LEA.HI.X.SX32 R142, R142, R5.reuse, 0x1, P6 ;  /* 0x000000058e8e7211 */ /* 0x080fe400030f0eff */
[----:B------:R-:W-:Y:S01]  /*c260*/  LEA.HI.X.SX32 R140, R140, R5, 0x1, P5 ;  /* 0x000000058c8c7211 */ /* 0x000fe200028f0eff */
[----:B------:R-:W-:Y:S01]  /*c270*/  IMAD R103, R103, 0x2, R49 ;  /* 0x0000000267677824 */ /* 0x000fe200078e0231 */
[----:B------:R-:W-:-:S02]  /*c280*/  LEA R147, P6, R146, R2, 0x1 ;  /* 0x0000000292937211 */ /* 0x000fc400078c08ff */
[-C--:B------:R-:W-:Y:S01]  /*c290*/  LEA R145, P5, R144, R2.reuse, 0x1 ;  /* 0x0000000290917211 */ /* 0x080fe200078a08ff */
[----:B------:R-:W-:Y:S01]  /*c2a0*/  IMAD R99, R99, 0x4, R103 ;  /* 0x0000000463637824 */ /* 0x000fe200078e0267 */
[-C--:B------:R-:W-:Y:S02]  /*c2b0*/  LEA.HI.X.SX32 R146, R146, R5.reuse, 0x1, P6 ;  /* 0x0000000592927211 */ /* 0x080fe400030f0eff */
[-C--:B------:R-:W-:Y:S01]  /*c2c0*/  LEA.HI.X.SX32 R144, R144, R5.reuse, 0x1, P5 ;  /* 0x0000000590907211 */ /* 0x080fe200028f0eff */
        /* <DEDUP_REMOVED lines=14> */
[-C--:B------:R-:W-:Y:S02]  /*c3b0*/  LEA R157, P5, R156, R2.reuse, 0x1 ;  /* 0x000000029c9d7211 */ /* 0x080fe400078a08ff */
[-C--:B------:R-:W-:Y:S02]  /*c3c0*/  LEA.HI.X.SX32 R158, R158, R5.reuse, 0x1, P6 ;  /* 0x000000059e9e7211 */ /* 0x080fe400030f0eff */
[-C--:B------:R-:W-:Y:S02]  /*c3d0*/  LEA.HI.X.SX32 R156, R156, R5.reuse, 0x1, P5 ;  /* 0x000000059c9c7211 */ /* 0x080fe400028f0eff */
[-C--:B------:R-:W-:Y:S02]  /*c3e0*/  LEA R163, P6, R162, R2.reuse, 0x1 ;  /* 0x00000002a2a37211 */ /* 0x080fe400078c08ff */
[----:B------:R-:W-:Y:S02]  /*c3f0*/  LEA R161, P5, R160, R2, 0x1 ;  /* 0x00000002a0a17211 */ /* 0x000fe400078a08ff */
[----:B------:R-:W-:-:S02]  /*c400*/  LEA.HI.X.SX32 R162, R162, R5, 0x1, P6 ;  /* 0x00000005a2a27211 */ /* 0x000fc400030f0eff */
[-C--:B------:R-:W-:Y:S02]  /*c410*/  LEA.HI.X.SX32 R160, R160, R5.reuse, 0x1, P5 ;  /* 0x00000005a0a07211 */ /* 0x080fe400028f0eff */
[CC--:B------:R-:W-:Y:S02]  /*c420*/  LEA R34, P6, R59.reuse, R2.reuse, 0x1 ;  /* 0x000000023b227211 */ /* 0x0c0fe400078c08ff */
[CC--:B------:R-:W-:Y:S02]  /*c430*/  LEA R165, P5, R164.reuse, R2.reuse, 0x1 ;  /* 0x00000002a4a57211 */ /* 0x0c0fe400078a08ff */
[-C--:B------:R-:W-:Y:S01]  /*c440*/  LEA.HI.X.SX32 R59, R59, R5.reuse, 0x1, P6 ;  /* 0x000000053b3b7211 */ /* 0x080fe200030f0eff */
[----:B------:R1:W-:Y:S01]  /*c450*/  STL [R1+0x4], R34 ;  /* 0x0000042201007387 */ /* 0x0003e20000100800 */
[----:B------:R-:W-:Y:S02]  /*c460*/  LEA.HI.X.SX32 R164, R164, R5, 0x1, P5 ;  /* 0x00000005a4a47211 */ /* 0x000fe400028f0eff */
[----:B-1----:R-:W-:-:S05]  /*c470*/  LEA R34, P5, R131, R2, 0x1 ;  /* 0x0000000283227211 */ /* 0x002fca00078a08ff */
[----:B------:R1:W-:Y:S04]  /*c480*/  STL [R1+0xc], R34 ;  /* 0x00000c2201007387 */ /* 0x0003e80000100800 */
[----:B------:R2:W-:Y:S01]  /*c490*/  STL [R1], R59 ;  /* 0x0000003b01007387 */ /* 0x0005e20000100800 */
[----:B-1----:R-:W1:Y:S01]  /*c4a0*/  S2R R34, SR_TID.X ;  /* 0x0000000000227919 */ /* 0x002e620000002100 */
[----:B--2---:R-:W-:-:S04]  /*c4b0*/  LEA R59, P6, R83, R2, 0x1 ;  /* 0x00000002533b7211 */ /* 0x004fc800078c08ff */
[-C--:B------:R-:W-:Y:S01]  /*c4c0*/  LEA.HI.X.SX32 R83, R83, R5.reuse, 0x1, P6 ;  /* 0x0000000553537211 */ /* 0x080fe200030f0eff */
[----:B------:R2:W-:Y:S02]  /*c4d0*/  STL [R1+0x14], R59 ;  /* 0x0000143b01007387 */ /* 0x0005e40000100800 */
[----:B--2---:R-:W-:Y:S01]  /*c4e0*/  IMAD R59, R9, 0x2, R45 ;  /* 0x00000002093b7824 */ /* 0x004fe200078e022d */
[----:B------:R-:W-:Y:S01]  /*c4f0*/  LEA.HI.X.SX32 R9, R131, R5, 0x1, P5 ;  /* 0x0000000583097211 */ /* 0x000fe200028f0eff */
[----:B------:R-:W-:-:S04]  /*c500*/  IMAD.U32 R131, RZ, RZ, UR6 ;  /* 0x00000006ff837e24 */ /* 0x000fc8000f8e00ff */
[----:B------:R2:W-:Y:S01]  /*c510*/  STL [R1+0x8], R9 ;  /* 0x0000080901007387 */ /* 0x0005e20000100800 */
[----:B-1----:R-:W-:Y:S02]  /*c520*/  SHF.R.U32.HI R34, RZ, 0x6, R34 ;  /* 0x00000006ff227819 */ /* 0x002fe40000011622 */
[CC--:B--2---:R-:W-:Y:S02]  /*c530*/  LEA R9, P5, R127.reuse, R2.reuse, 0x1 ;  /* 0x000000027f097211 */ /* 0x0c4fe400078a08ff */
[----:B------:R-:W-:Y:S02]  /*c540*/  SGXT.U32 R34, R34, 0x1 ;  /* 0x000000012222781a */ /* 0x000fe40000000000 */
[----:B------:R-:W-:Y:S01]  /*c550*/  LEA.HI.X.SX32 R127, R127, R5, 0x1, P5 ;  /* 0x000000057f7f7211 */ /* 0x000fe200028f0eff */
[----:B------:R1:W-:Y:S04]  /*c560*/  STL [R1+0x1c], R9 ;  /* 0x00001c0901007387 */ /* 0x0003e80000100800 */
[----:B------:R2:W-:Y:S01]  /*c570*/  STL [R1+0x10], R83 ;  /* 0x0000105301007387 */ /* 0x0005e20000100800 */
[----:B-1----:R-:W1:Y:S01]  /*c580*/  S2R R9, SR_CgaCtaId ;  /* 0x0000000000097919 */ /* 0x002e620000008800 */
[----:B--2---:R-:W-:-:S04]  /*c590*/  LEA R83, P6, R43, R2, 0x1 ;  /* 0x000000022b537211 */ /* 0x004fc800078c08ff */
[----:B------:R-:W-:Y:S01]  /*c5a0*/  LEA.HI.X.SX32 R43, R43, R5, 0x1, P6 ;  /* 0x000000052b2b7211 */ /* 0x000fe200030f0eff */
[----:B------:R2:W-:Y:S04]  /*c5b0*/  STL [R1+0x24], R83 ;  /* 0x0000245301007387 */ /* 0x0005e80000100800 */
[----:B------:R4:W-:Y:S01]  /*c5c0*/  STL [R1+0x18], R127 ;  /* 0x0000187f01007387 */ /* 0x0009e20000100800 */
[----:B--2---:R-:W-:Y:S01]  /*c5d0*/  IMAD R83, R131, 0x4, R59 ;  /* 0x0000000483537824 */ /* 0x004fe200078e023b */
[----:B----4-:R-:W-:-:S05]  /*c5e0*/  LEA R127, P5, R123, R2, 0x1 ;  /* 0x000000027b7f7211 */ /* 0x010fca00078a08ff */
[----:B------:R2:W-:Y:S04]  /*c5f0*/  STL [R1+0x2c], R127 ;  /* 0x00002c7f01007387 */ /* 0x0005e80000100800 */
[----:B------:R4:W-:Y:S01]  /*c600*/  STL [R1+0x20], R43 ;  /* 0x0000202b01007387 */ /* 0x0009e20000100800 */
[----:B-1----:R-:W-:Y:S01]  /*c610*/  IMAD.SHL.U32 R9, R9, 0x100, RZ ;  /* 0x0000010009097824 */ /* 0x002fe200078e00ff */
[----:B--2---:R-:W-:-:S04]  /*c620*/  LEA R127, P6, R79, R2, 0x1 ;  /* 0x000000024f7f7211 */ /* 0x004fc800078c08ff */
[----:B------:R-:W-:Y:S01]  /*c630*/  LOP3.LUT R9, R9, 0x100, RZ, 0xc0, !PT ;  /* 0x0000010009097812 */ /* 0x000fe200078ec0ff */
[----:B----4-:R-:W-:Y:S01]  /*c640*/  IMAD R43, R131, 0x2, R83 ;  /* 0x00000002832b7824 */ /* 0x010fe200078e0253 */
[----:B------:R1:W-:Y:S02]  /*c650*/  STL [R1+0x34], R127 ;  /* 0x0000347f01007387 */ /* 0x0003e40000100800 */
[----:B-1----:R-:W-:Y:S02]  /*c660*/  LEA.HI.X.SX32 R127, R123, R5, 0x1, P5 ;  /* 0x000000057b7f7211 */ /* 0x002fe400028f0eff */
[----:B------:R-:W-:-:S03]  /*c670*/  LEA R123, P5, R119, R2, 0x1 ;  /* 0x00000002777b7211 */ /* 0x000fc600078a08ff */
[----:B------:R1:W-:Y:S01]  /*c680*/  STL [R1+0x28], R127 ;  /* 0x0000287f01007387 */ /* 0x0003e20000100800 */
[----:B------:R-:W-:-:S03]  /*c690*/  LEA.HI.X.SX32 R119, R119, R5, 0x1, P5 ;  /* 0x0000000577777211 */ /* 0x000fc600028f0eff */
[----:B------:R2:W-:Y:S01]  /*c6a0*/  STL [R1+0x3c], R123 ;  /* 0x00003c7b01007387 */ /* 0x0005e20000100800 */
[----:B-1----:R-:W-:Y:S01]  /*c6b0*/  LEA.HI.X.SX32 R127, R79, R5, 0x1, P6 ;  /* 0x000000054f7f7211 */ /* 0x002fe200030f0eff */
[----:B------:R-:W-:Y:S01]  /*c6c0*/  IMAD R79, R131, 0x2, R43 ;  /* 0x00000002834f7824 */ /* 0x000fe200078e022b */
[----:B--2---:R-:W-:-:S03]  /*c6d0*/  LEA R123, P6, R6, R2, 0x1 ;  /* 0x00000002067b7211 */ /* 0x004fc600078c08ff */
[----:B------:R1:W-:Y:S04]  /*c6e0*/  STL [R1+0x30], R127 ;  /* 0x0000307f01007387 */ /* 0x0003e80000100800 */
[----:B------:R2:W-:Y:S04]  /*c6f0*/  STL [R1+0x44], R123 ;  /* 0x0000447b01007387 */ /* 0x0005e80000100800 */
[----:B------:R4:W-:Y:S01]  /*c700*/  STL [R1+0x38], R119 ;  /* 0x0000387701007387 */ /* 0x0009e20000100800 */
[----:B-1----:R-:W-:Y:S02]  /*c710*/  LEA R127, P5, R115, R2, 0x1 ;  /* 0x00000002737f7211 */ /* 0x002fe400078a08ff */
[----:B--2---:R-:W-:-:S03]  /*c720*/  LEA.HI.X.SX32 R123, R6, R5, 0x1, P6 ;  /* 0x00000005067b7211 */ /* 0x004fc600030f0eff */
[----:B------:R-:W-:Y:S01]  /*c730*/  STL [R1+0x4c], R127 ;  /* 0x00004c7f01007387 */ /* 0x000fe20000100800 */
[----:B------:R-:W-:Y:S01]  /*c740*/  LEA.HI.X.SX32 R115, R115, R5, 0x1, P5 ;  /* 0x0000000573737211 */ /* 0x000fe200028f0eff */
[----:B------:R-:W-:Y:S01]  /*c750*/  IMAD R6, R131, 0x2, R79 ;  /* 0x0000000283067824 */ /* 0x000fe200078e024f */
[-C--:B----4-:R-:W-:Y:S01]  /*c760*/  LEA R119, P6, R75, R2.reuse, 0x1 ;  /* 0x000000024b777211 */ /* 0x090fe200078c08ff */
[----:B------:R1:W-:Y:S04]  /*c770*/  STL [R1+0x40], R123 ;  /* 0x0000407b01007387 */ /* 0x0003e80000100800 */
[----:B------:R2:W-:Y:S04]  /*c780*/  STL [R1+0x54], R119 ;  /* 0x0000547701007387 */ /* 0x0005e80000100800 */
[----:B------:R4:W-:Y:S01]  /*c790*/  STL [R1+0x48], R115 ;  /* 0x0000487301007387 */ /* 0x0009e20000100800 */
[----:B-1----:R-:W-:-:S02]  /*c7a0*/  LEA R123, P5, R111, R2, 0x1 ;  /* 0x000000026f7b7211 */ /* 0x002fc400078a08ff */
[----:B--2---:R-:W-:-:S03]  /*c7b0*/  LEA.HI.X.SX32 R119, R75, R5, 0x1, P6 ;  /* 0x000000054b777211 */ /* 0x004fc600030f0eff */
[----:B------:R-:W-:Y:S01]  /*c7c0*/  STL [R1+0x5c], R123 ;  /* 0x00005c7b01007387 */ /* 0x000fe20000100800 */
[-C--:B------:R-:W-:Y:S01]  /*c7d0*/  LEA.HI.X.SX32 R111, R111, R5.reuse, 0x1, P5 ;  /* 0x000000056f6f7211 */ /* 0x080fe200028f0eff */
[----:B------:R-:W-:Y:S01]  /*c7e0*/  IMAD R75, R131, 0x2, R6 ;  /* 0x00000002834b7824 */ /* 0x000fe200078e0206 */
[-C--:B----4-:R-:W-:Y:S01]  /*c7f0*/  LEA R115, P6, R51, R2.reuse, 0x1 ;  /* 0x0000000233737211 */ /* 0x090fe200078c08ff */
[----:B------:R1:W-:Y:S04]  /*c800*/  STL [R1+0x50], R119 ;  /* 0x0000507701007387 */ /* 0x0003e80000100800 */
[----:B------:R2:W-:Y:S04]  /*c810*/  STL [R1+0x64], R115 ;  /* 0x0000647301007387 */ /* 0x0005e80000100800 */
[----:B------:R4:W-:Y:S01]  /*c820*/  STL [R1+0x58], R111 ;  /* 0x0000586f01007387 */ /* 0x0009e20000100800 */
[-C--:B-1----:R-:W-:Y:S01]  /*c830*/  LEA R119, P5, R107, R2.reuse, 0x1 ;  /* 0x000000026b777211 */ /* 0x082fe200078a08ff */
[----:B------:R-:W1:Y:S01]  /*c840*/  S2R R123, SR_TID.X ;  /* 0x00000000007b7919 */ /* 0x000e620000002100 */
[-C--:B--2---:R-:W-:Y:S01]  /*c850*/  LEA.HI.X.SX32 R115, R51, R5.reuse, 0x1, P6 ;  /* 0x0000000533737211 */ /* 0x084fe200030f0eff */
[----:B------:R-:W-:Y:S01]  /*c860*/  IMAD R51, R131, 0x2, R75 ;  /* 0x0000000283337824 */ /* 0x000fe200078e024b */
[----:B------:R-:W-:Y:S01]  /*c870*/  LEA.HI.X.SX32 R107, R107, R5, 0x1, P5 ;  /* 0x000000056b6b7211 */ /* 0x000fe200028f0eff */
[----:B------:R2:W-:Y:S01]  /*c880*/  STL [R1+0x6c], R119 ;  /* 0x00006c7701007387 */ /* 0x0005e20000100800 */
[----:B----4-:R-:W-:-:S03]  /*c890*/  LEA R111, P6, R49, R2, 0x1 ;  /* 0x00000002316f7211 */ /* 0x010fc600078c08ff */
[----:B------:R4:W-:Y:S04]  /*c8a0*/  STL [R1+0x60], R115 ;  /* 0x0000607301007387 */ /* 0x0009e80000100800 */
[----:B------:R5:W-:Y:S01]  /*c8b0*/  STL [R1+0x74], R111 ;  /* 0x0000746f01007387 */ /* 0x000be20000100800 */
[----:B--2---:R-:W-:-:S03]  /*c8c0*/  IMAD.U32 R119, RZ, RZ, UR6 ;  /* 0x00000006ff777e24 */ /* 0x004fc6000f8e00ff */
[----:B------:R2:W-:Y:S01]  /*c8d0*/  STL [R1+0x68], R107 ;  /* 0x0000686b01007387 */ /* 0x0005e20000100800 */
[----:B----4-:R-:W-:Y:S02]  /*c8e0*/  LEA R115, P5, R103, R2, 0x1 ;  /* 0x0000000267737211 */ /* 0x010fe400078a08ff */
[----:B-----5:R-:W-:-:S03]  /*c8f0*/  LEA.HI.X.SX32 R111, R49, R5, 0x1, P6 ;  /* 0x00000005316f7211 */ /* 0x020fc600030f0eff */
[----:B------:R4:W-:Y:S01]  /*c900*/  STL [R1+0x7c], R115 ;  /* 0x00007c7301007387 */ /* 0x0009e20000100800 */
[----:B------:R-:W-:Y:S01]  /*c910*/  LEA.HI.X.SX32 R103, R103, R5, 0x1, P5 ;  /* 0x0000000567677211 */ /* 0x000fe200028f0eff */
[----:B------:R-:W-:Y:S01]  /*c920*/  IMAD R49, R131, 0x2, R51 ;  /* 0x0000000283317824 */ /* 0x000fe200078e0233 */
[----:B--2---:R-:W-:Y:S01]  /*c930*/  LEA R107, P6, R67, R2, 0x1 ;  /* 0x00000002436b7211 */ /* 0x004fe200078c08ff */
[----:B------:R2:W-:Y:S04]  /*c940*/  STL [R1+0x70], R111 ;  /* 0x0000706f01007387 */ /* 0x0005e80000100800 */
[----:B------:R5:W-:Y:S01]  /*c950*/  STL [R1+0x84], R107 ;  /* 0x0000846b01007387 */ /* 0x000be20000100800 */
[----:B-1----:R-:W-:Y:S01]  /*c960*/  LEA.HI R123, R123, 0x4e, RZ, 0x1a ;  /* 0x0000004e7b7b7811 */ /* 0x002fe200078fd0ff */
[----:B----4-:R-:W-:-:S02]  /*c970*/  IMAD.U32 R115, RZ, RZ, UR6 ;  /* 0x00000006ff737e24 */ /* 0x010fc4000f8e00ff */
[----:B------:R1:W-:Y:S01]  /*c980*/  STL [R1+0x78], R103 ;  /* 0x0000786701007387 */ /* 0x0003e20000100800 */
[----:B--2---:R-:W-:Y:S01]  /*c990*/  LEA R111, P5, R99, R2, 0x1 ;  /* 0x00000002636f7211 */ /* 0x004fe200078a08ff */
[----:B------:R-:W-:Y:S01]  /*c9a0*/  IMAD R123, R123, UR6, RZ ;  /* 0x000000067b7b7c24 */ /* 0x000fe2000f8e02ff */
[----:B-----5:R-:W-:-:S03]  /*c9b0*/  LEA.HI.X.SX32 R107, R67, R5, 0x1, P6 ;  /* 0x00000005436b7211 */ /* 0x020fc600030f0eff */
[----:B------:R-:W-:Y:S01]  /*c9c0*/  STL [R1+0x8c], R111 ;  /* 0x00008c6f01007387 */ /* 0x000fe20000100800 */
[----:B------:R-:W-:Y:S01]  /*c9d0*/  LEA.HI.X.SX32 R99, R99, R5, 0x1, P5 ;  /* 0x0000000563637211 */ /* 0x000fe200028f0eff */
[----:B------:R-:W-:Y:S01]  /*c9e0*/  IMAD R67, R131, 0x4, R49 ;  /* 0x0000000483437824 */ /* 0x000fe200078e0231 */
[-C--:B-1----:R-:W-:Y:S01]  /*c9f0*/  LEA R103, P6, R47, R2.reuse, 0x1 ;  /* 0x000000022f677211 */ /* 0x082fe200078c08ff */
[----:B------:R1:W-:Y:S04]  /*ca00*/  STL [R1+0x80], R107 ;  /* 0x0000806b01007387 */ /* 0x0003e80000100800 */
[----:B------:R2:W-:Y:S04]  /*ca10*/  STL [R1+0x94], R103 ;  /* 0x0000946701007387 */ /* 0x0005e80000100800 */
[----:B------:R4:W-:Y:S01]  /*ca20*/  STL [R1+0x88], R99 ;  /* 0x0000886301007387 */ /* 0x0009e20000100800 */
[----:B-1----:R-:W1:Y:S01]  /*ca30*/  S2R R107, SR_TID.X ;  /* 0x00000000006b7919 */ /* 0x002e620000002100 */
[----:B--2---:R-:W-:-:S02]  /*ca40*/  LEA R103, P5, R95, R2, 0x1 ;  /* 0x000000025f677211 */ /* 0x004fc400078a08ff */
[----:B----4-:R-:W-:-:S03]  /*ca50*/  LEA.HI.X.SX32 R99, R47, R5, 0x1, P6 ;  /* 0x000000052f637211 */ /* 0x010fc600030f0eff */
[----:B------:R2:W-:Y:S01]  /*ca60*/  STL [R1+0x9c], R103 ;  /* 0x00009c6701007387 */ /* 0x0005e20000100800 */
[-C--:B------:R-:W-:Y:S01]  /*ca70*/  LEA R127, P6, R63, R2.reuse, 0x1 ;  /* 0x000000023f7f7211 */ /* 0x080fe200078c08ff */
[----:B------:R-:W-:Y:S02]  /*ca80*/  IMAD R47, R131, 0x2, R67 ;  /* 0x00000002832f7824 */ /* 0x000fe400078e0243 */
[----:B------:R4:W-:Y:S01]  /*ca90*/  STL [R1+0x90], R99 ;  /* 0x0000906301007387 */ /* 0x0009e20000100800 */
[-C--:B------:R-:W-:Y:S01]  /*caa0*/  LEA.HI.X.SX32 R131, R63, R5.reuse, 0x1, P6 ;  /* 0x000000053f837211 */ /* 0x080fe200030f0eff */
[----:B------:R-:W-:Y:S02]  /*cab0*/  IMAD R63, R119, 0x2, R47 ;  /* 0x00000002773f7824 */ /* 0x000fe400078e022f */
[----:B--2---:R-:W-:Y:S01]  /*cac0*/  IMAD.U32 R103, RZ, RZ, UR6 ;  /* 0x00000006ff677e24 */ /* 0x004fe2000f8e00ff */
[----:B----4-:R-:W-:Y:S02]  /*cad0*/  LEA.HI.X.SX32 R99, R95, R5, 0x1, P5 ;  /* 0x000000055f637211 */ /* 0x010fe400028f0eff */
[----:B------:R-:W-:-:S03]  /*cae0*/  LEA R95, P5, R91, R2, 0x1 ;  /* 0x000000025b5f7211 */ /* 0x000fc600078a08ff */
[----:B------:R2:W-:Y:S01]  /*caf0*/  STL [R1+0x98], R99 ;  /* 0x0000986301007387 */ /* 0x0005e20000100800 */
[----:B------:R-:W-:-:S03]  /*cb00*/  LEA.HI.X.SX32 R91, R91, R5, 0x1, P5 ;  /* 0x000000055b5b7211 */ /* 0x000fc600028f0eff */
[----:B------:R-:W-:Y:S01]  /*cb10*/  STL [R1+0xa4], R127 ;  /* 0x0000a47f01007387 */ /* 0x000fe20000100800 */
[----:B-1----:R-:W-:-:S03]  /*cb20*/  LEA.HI R107, R107, 0x5e, RZ, 0x1a ;  /* 0x0000005e6b6b7811 */ /* 0x002fc600078fd0ff */
[----:B------:R1:W-:Y:S02]  /*cb30*/  STL [R1+0x8ac], R95 ;  /* 0x0008ac5f01007387 */ /* 0x0003e40000100800 */
[----:B--2---:R-:W-:Y:S02]  /*cb40*/  IMAD R99, R107, UR6, RZ ;  /* 0x000000066b637c24 */ /* 0x004fe4000f8e02ff */
[----:B------:R-:W-:Y:S01]  /*cb50*/  IMAD.U32 R107, RZ, RZ, UR6 ;  /* 0x00000006ff6b7e24 */ /* 0x000fe2000f8e00ff */
[----:B-1----:R-:W-:-:S05]  /*cb60*/  LEA R95, P6, R45, R2, 0x1 ;  /* 0x000000022d5f7211 */ /* 0x002fca00078c08ff */
[----:B------:R1:W-:Y:S04]  /*cb70*/  STL [R1+0x8b4], R95 ;  /* 0x0008b45f01007387 */ /* 0x0003e80000100800 */
[----:B------:R-:W-:Y:S04]  /*cb80*/  STL [R1+0xa0], R131 ;  /* 0x0000a08301007387 */ /* 0x000fe80000100800 */
[----:B------:R2:W-:Y:S01]  /*cb90*/  STL [R1+0xa8], R91 ;  /* 0x0000a85b01007387 */ /* 0x0005e20000100800 */
[----:B-1----:R-:W-:-:S05]  /*cba0*/  LEA R95, P5, R59, R2, 0x1 ;  /* 0x000000023b5f7211 */ /* 0x002fca00078a08ff */
[----:B------:R-:W-:Y:S01]  /*cbb0*/  STL [R1+0x8bc], R95 ;  /* 0x0008bc5f01007387 */ /* 0x000fe20000100800 */
[----:B--2---:R-:W-:Y:S01]  /*cbc0*/  LEA.HI.X.SX32 R91, R45, R5, 0x1, P6 ;  /* 0x000000052d5b7211 */ /* 0x004fe200030f0eff */
[----:B------:R-:W-:Y:S01]  /*cbd0*/  IMAD R45, R115, 0x2, R63 ;  /* 0x00000002732d7824 */ /* 0x000fe200078e023f */
[----:B------:R-:W-:-:S03]  /*cbe0*/  LEA R119, P6, R123, R2, 0x1 ;  /* 0x000000027b777211 */ /* 0x000fc600078c08ff */
[----:B------:R1:W-:Y:S01]  /*cbf0*/  STL [R1+0x8b0], R91 ;  /* 0x0008b05b01007387 */ /* 0x0003e20000100800 */
[-C--:B------:R-:W-:Y:S02]  /*cc00*/  LEA.HI.X.SX32 R123, R123, R5.reuse, 0x1, P6 ;  /* 0x000000057b7b7211 */ /* 0x080fe400030f0eff */
[----:B-1----:R-:W-:Y:S02]  /*cc10*/  LEA.HI.X.SX32 R91, R59, R5, 0x1, P5 ;  /* 0x000000053b5b7211 */ /* 0x002fe400028f0eff */
[----:B------:R-:W-:-:S03]  /*cc20*/  LEA R59, P5, R83, R2, 0x1 ;  /* 0x00000002533b7211 */ /* 0x000fc600078a08ff */
[----:B------:R1:W-:Y:S01]  /*cc30*/  STL [R1+0x8b8], R91 ;  /* 0x0008b85b01007387 */ /* 0x0003e20000100800 */
[----:B------:R-:W-:-:S03]  /*cc40*/  LEA.HI.X.SX32 R83, R83, R5, 0x1, P5 ;  /* 0x0000000553537211 */ /* 0x000fc600028f0eff */
[----:B------:R-:W-:Y:S04]  /*cc50*/  STL [R1+0x8c4], R119 ;  /* 0x0008c47701007387 */ /* 0x000fe80000100800 */
[----:B------:R2:W-:Y:S01]  /*cc60*/  STL [R1+0x8cc], R59 ;  /* 0x0008cc3b01007387 */ /* 0x0005e20000100800 */
[----:B-1----:R-:W-:-:S05]  /*cc70*/  LEA R91, P6, R43, R2, 0x1 ;  /* 0x000000022b5b7211 */ /* 0x002fca00078c08ff */
[----:B------:R1:W-:Y:S01]  /*cc80*/  STL [R1+0x8d4], R91 ;  /* 0x0008d45b01007387 */ /* 0x0003e20000100800 */
[----:B--2---:R-:W-:-:S03]  /*cc90*/  IMAD R59, R115, 0x2, R45 ;  /* 0x00000002733b7824 */ /* 0x004fc600078e022d */
[----:B------:R-:W-:Y:S04]  /*cca0*/  STL [R1+0x8c0], R123 ;  /* 0x0008c07b01007387 */ /* 0x000fe80000100800 */
[----:B------:R2:W-:Y:S01]  /*ccb0*/  STL [R1+0x8c8], R83 ;  /* 0x0008c85301007387 */ /* 0x0005e20000100800 */
[----:B-1----:R-:W-:-:S05]  /*ccc0*/  LEA R91, P5, R79, R2, 0x1 ;  /* 0x000000024f5b7211 */ /* 0x002fca00078a08ff */
[----:B------:R1:W-:Y:S01]  /*ccd0*/  STL [R1+0x8dc], R91 ;  /* 0x0008dc5b01007387 */ /* 0x0003e20000100800 */
[----:B--2---:R-:W-:Y:S01]  /*cce0*/  LEA.HI.X.SX32 R83, R43, R5, 0x1, P6 ;  /* 0x000000052b537211 */ /* 0x004fe200030f0eff */
[----:B------:R-:W-:Y:S01]  /*ccf0*/  IMAD R43, R115, 0x2, R59 ;  /* 0x00000002732b7824 */ /* 0x000fe200078e023b */
[----:B------:R-:W-:-:S03]  /*cd00*/  LEA R111, P6, R6, R2, 0x1 ;  /* 0x00000002066f7211 */ /* 0x000fc600078c08ff */
[----:B------:R2:W-:Y:S01]  /*cd10*/  STL [R1+0x8d0], R83 ;  /* 0x0008d05301007387 */ /* 0x0005e20000100800 */
[-C--:B------:R-:W-:Y:S01]  /*cd20*/  LEA.HI.X.SX32 R115, R6, R5.reuse, 0x1, P6 ;  /* 0x0000000506737211 */ /* 0x080fe200030f0eff */
[----:B------:R-:W-:Y:S02]  /*cd30*/  IMAD R6, R103, 0x2, R43 ;  /* 0x0000000267067824 */ /* 0x000fe400078e022b */
[----:B-1----:R-:W-:Y:S01]  /*cd40*/  IMAD.U32 R91, RZ, RZ, UR6 ;  /* 0x00000006ff5b7e24 */ /* 0x002fe2000f8e00ff */
[----:B--2---:R-:W-:Y:S02]  /*cd50*/  LEA.HI.X.SX32 R83, R79, R5, 0x1, P5 ;  /* 0x000000054f537211 */ /* 0x004fe400028f0eff */
[----:B------:R-:W-:-:S03]  /*cd60*/  LEA R79, P5, R75, R2, 0x1 ;  /* 0x000000024b4f7211 */ /* 0x000fc600078a08ff */
[----:B------:R-:W-:Y:S01]  /*cd70*/  STL [R1+0x8d8], R83 ;  /* 0x0008d85301007387 */ /* 0x000fe20000100800 */
[----:B------:R-:W-:-:S03]  /*cd80*/  LEA.HI.X.SX32 R75, R75, R5, 0x1, P5 ;  /* 0x000000054b4b7211 */ /* 0x000fc600028f0eff */
[----:B------:R-:W-:Y:S04]  /*cd90*/  STL [R1+0x8e4], R111 ;  /* 0x0008e46f01007387 */ /* 0x000fe80000100800 */
[----:B------:R1:W-:Y:S02]  /*cda0*/  STL [R1+0x8ec], R79 ;  /* 0x0008ec4f01007387 */ /* 0x0003e40000100800 */
[----:B-1----:R-:W-:-:S05]  /*cdb0*/  LEA R79, P6, R51, R2, 0x1 ;  /* 0x00000002334f7211 */ /* 0x002fca00078c08ff */
[----:B------:R1:W-:Y:S04]  /*cdc0*/  STL [R1+0x8f4], R79 ;  /* 0x0008f44f01007387 */ /* 0x0003e80000100800 */
        /* <DEDUP_REMOVED lines=8> */
[-C--:B-1----:R-:W-:Y:S02]  /*ce50*/  LEA.HI.X.SX32 R79, R99, R5.reuse, 0x1, P6 ;  /* 0x00000005634f7211 */ /* 0x082fe400030f0eff */
[----:B--2---:R-:W-:Y:S02]  /*ce60*/  LEA.HI.X.SX32 R75, R49, R5, 0x1, P5 ;  /* 0x00000005314b7211 */ /* 0x004fe400028f0eff */
[----:B------:R-:W-:-:S03]  /*ce70*/  LEA R49, P5, R67, R2, 0x1 ;  /* 0x0000000243317211 */ /* 0x000fc600078a08ff */
[----:B------:R1:W-:Y:S01]  /*ce80*/  STL [R1+0x8f8], R75 ;  /* 0x0008f84b01007387 */ /* 0x0003e20000100800 */
[----:B------:R-:W-:-:S03]  /*ce90*/  LEA.HI.X.SX32 R67, R67, R5, 0x1, P5 ;  /* 0x0000000543437211 */ /* 0x000fc600028f0eff */
[----:B------:R-:W-:Y:S04]  /*cea0*/  STL [R1+0x904], R103 ;  /* 0x0009046701007387 */ /* 0x000fe80000100800 */
[----:B------:R2:W-:Y:S01]  /*ceb0*/  STL [R1+0x90c], R49 ;  /* 0x00090c3101007387 */ /* 0x0005e20000100800 */
[----:B-1----:R-:W-:-:S03]  /*cec0*/  LEA R75, P6, R47, R2, 0x1 ;  /* 0x000000022f4b7211 */ /* 0x002fc600078c08ff */
[----:B------:R-:W-:Y:S04]  /*ced0*/  STL [R1+0x900], R79 ;  /* 0x0009004f01007387 */ /* 0x000fe80000100800 */
[----:B------:R1:W-:Y:S01]  /*cee0*/  STL [R1+0x914], R75 ;  /* 0x0009144b01007387 */ /* 0x0003e20000100800 */
[----:B--2---:R-:W-:-:S03]  /*cef0*/  IMAD R49, R107, 0x2, R51 ;  /* 0x000000026b317824 */ /* 0x004fc600078e0233 */
[----:B------:R2:W-:Y:S01]  /*cf00*/  STL [R1+0x908], R67 ;  /* 0x0009084301007387 */ /* 0x0005e20000100800 */
[-C--:B-1----:R-:W-:Y:S02]  /*cf10*/  LEA R75, P5, R63, R2.reuse, 0x1 ;  /* 0x000000023f4b7211 */ /* 0x082fe400078a08ff */
[-C--:B--2---:R-:W-:Y:S01]  /*cf20*/  LEA.HI.X.SX32 R67, R47, R5.reuse, 0x1, P6 ;  /* 0x000000052f437211 */ /* 0x084fe200030f0eff */
[----:B------:R-:W-:Y:S02]  /*cf30*/  IMAD R47, R107, 0x2, R49 ;  /* 0x000000026b2f7824 */ /* 0x000fe400078e0231 */
[----:B------:R-:W-:Y:S01]  /*cf40*/  STL [R1+0x91c], R75 ;  /* 0x00091c4b01007387 */ /* 0x000fe20000100800 */
[C---:B------:R-:W-:Y:S01]  /*cf50*/  LEA R95, P6, R45.reuse, R2, 0x1 ;  /* 0x000000022d5f7211 */ /* 0x040fe200078c08ff */
[----:B------:R-:W1:Y:S03]  /*cf60*/  S2R R107, SR_TID.X ;  /* 0x00000000006b7919 */ /* 0x000e660000002100 */
[-C--:B------:R-:W-:Y:S01]  /*cf70*/  LEA.HI.X.SX32 R99, R45, R5.reuse, 0x1, P6 ;  /* 0x000000052d637211 */ /* 0x080fe200030f0eff */
[----:B------:R-:W-:Y:S01]  /*cf80*/  IMAD R45, R91, 0x2, R47 ;  /* 0x000000025b2d7824 */ /* 0x000fe200078e022f */
[----:B------:R2:W-:Y:S02]  /*cf90*/  STL [R1+0x910], R67 ;  /* 0x0009104301007387 */ /* 0x0005e40000100800 */
[----:B--2---:R-:W-:-:S02]  /*cfa0*/  LEA.HI.X.SX32 R67, R63, R5, 0x1, P5 ;  /* 0x000000053f437211 */ /* 0x004fc400028f0eff */
[----:B------:R-:W-:-:S03]  /*cfb0*/  LEA R63, P5, R59, R2, 0x1 ;  /* 0x000000023b3f7211 */ /* 0x000fc600078a08ff */
[----:B------:R-:W-:Y:S01]  /*cfc0*/  STL [R1+0x918], R67 ;  /* 0x0009184301007387 */ /* 0x000fe20000100800 */
[----:B------:R-:W-:-:S03]  /*cfd0*/  LEA.HI.X.SX32 R59, R59, R5, 0x1, P5 ;  /* 0x000000053b3b7211 */ /* 0x000fc600028f0eff */
[----:B------:R-:W-:Y:S04]  /*cfe0*/  STL [R1+0x924], R95 ;  /* 0x0009245f01007387 */ /* 0x000fe80000100800 */
[----:B------:R2:W-:Y:S01]  /*cff0*/  STL [R1+0x92c], R63 ;  /* 0x00092c3f01007387 */ /* 0x0005e20000100800 */
[----:B-1----:R-:W-:Y:S02]  /*d000*/  LEA.HI R107, R107, 0x6e, RZ, 0x1a ;  /* 0x0000006e6b6b7811 */ /* 0x002fe400078fd0ff */
[----:B--2---:R-:W-:-:S03]  /*d010*/  LEA R63, P6, R43, R2, 0x1 ;  /* 0x000000022b3f7211 */ /* 0x004fc600078c08ff */
[----:B------:R-:W-:Y:S02]  /*d020*/  IMAD R91, R107, UR6, RZ ;  /* 0x000000066b5b7c24 */ /* 0x000fe4000f8e02ff */
[----:B------:R-:W-:Y:S01]  /*d030*/  IMAD.U32 R107, RZ, RZ, UR6 ;  /* 0x00000006ff6b7e24 */ /* 0x000fe2000f8e00ff */
        /* <DEDUP_REMOVED lines=23> */
[-C--:B--2---:R-:W-:Y:S01]  /*d1b0*/  LEA.HI.X.SX32 R51, R49, R5.reuse, 0x1, P6 ;  /* 0x0000000531337211 */ /* 0x084fe200030f0eff */
[----:B------:R-:W-:Y:S01]  /*d1c0*/  IMAD R49, R107, 0x2, R6 ;  /* 0x000000026b317824 */ /* 0x000fe200078e0206 */
[CC--:B------:R-:W-:Y:S01]  /*d1d0*/  LEA R67, P6, R45.reuse, R2.reuse, 0x1 ;  /* 0x000000022d437211 */ /* 0x0c0fe200078c08ff */
[----:B------:R-:W2:Y:S03]  /*d1e0*/  S2R R107, SR_TID.X ;  /* 0x00000000006b7919 */ /* 0x000ea60000002100 */
[----:B------:R-:W-:Y:S01]  /*d1f0*/  LEA.HI.X.SX32 R75, R45, R5, 0x1, P6 ;  /* 0x000000052d4b7211 */ /* 0x000fe200030f0eff */
[----:B------:R4:W-:Y:S01]  /*d200*/  STL [R1+0x950], R51 ;  /* 0x0009503301007387 */ /* 0x0009e20000100800 */
[----:B------:R-:W-:Y:S02]  /*d210*/  LEA R45, P6, R6, R2, 0x1 ;  /* 0x00000002062d7211 */ /* 0x000fe400078c08ff */
[----:B-1----:R-:W-:-:S02]  /*d220*/  LOP3.LUT R59, R0, 0xeb, R9, 0xfe, !PT ;  /* 0x000000eb003b7812 */ /* 0x002fc400078efe09 */
[----:B----4-:R-:W-:Y:S02]  /*d230*/  LEA.HI.X.SX32 R51, R47, R5, 0x1, P5 ;  /* 0x000000052f337211 */ /* 0x010fe400028f0eff */
[----:B------:R-:W-:-:S03]  /*d240*/  LEA R47, P5, R43, R2, 0x1 ;  /* 0x000000022b2f7211 */ /* 0x000fc600078a08ff */
[----:B------:R-:W-:Y:S01]  /*d250*/  STL [R1+0x958], R51 ;  /* 0x0009583301007387 */ /* 0x000fe20000100800 */
[----:B------:R-:W-:Y:S02]  /*d260*/  LEA.HI.X.SX32 R43, R43, R5, 0x1, P5 ;  /* 0x000000052b2b7211 */ /* 0x000fe400028f0eff */
[----:B------:R-:W-:Y:S01]  /*d270*/  LEA R79, P5, R49, R2, 0x1 ;  /* 0x00000002314f7211 */ /* 0x000fe200078a08ff */
[----:B------:R-:W-:Y:S04]  /*d280*/  STL [R1+0x964], R67 ;  /* 0x0009644301007387 */ /* 0x000fe80000100800 */
[----:B------:R-:W-:Y:S04]  /*d290*/  STL [R1+0x96c], R47 ;  /* 0x00096c2f01007387 */ /* 0x000fe80000100800 */
[----:B------:R-:W-:Y:S01]  /*d2a0*/  STL [R1+0x974], R45 ;  /* 0x0009742d01007387 */ /* 0x000fe20000100800 */
[----:B--2---:R-:W-:-:S03]  /*d2b0*/  LEA.HI R107, R107, 0x7e, RZ, 0x1a ;  /* 0x0000007e6b6b7811 */ /* 0x004fc600078fd0ff */
[----:B------:R-:W-:Y:S02]  /*d2c0*/  STL [R1+0x960], R75 ;  /* 0x0009604b01007387 */ /* 0x000fe40000100800 */
[----:B------:R-:W-:Y:S02]  /*d2d0*/  IMAD R63, R107, UR6, RZ ;  /* 0x000000066b3f7c24 */ /* 0x000fe4000f8e02ff */
[----:B------:R-:W1:Y:S01]  /*d2e0*/  S2R R107, SR_TID.X ;  /* 0x00000000006b7919 */ /* 0x000e620000002100 */
[----:B------:R2:W-:Y:S02]  /*d2f0*/  STL [R1+0x968], R43 ;  /* 0x0009682b01007387 */ /* 0x0005e40000100800 */
[----:B--2---:R-:W-:Y:S02]  /*d300*/  LEA.HI.X.SX32 R43, R6, R5, 0x1, P6 ;  /* 0x00000005062b7211 */ /* 0x004fe400030f0eff */
[----:B------:R-:W-:-:S03]  /*d310*/  LEA R6, P6, R63, R2, 0x1 ;  /* 0x000000023f067211 */ /* 0x000fc600078c08ff */
[----:B------:R0:W-:Y:S04]  /*d320*/  STL [R1+0x970], R43 ;  /* 0x0009702b01007387 */ /* 0x0001e80000100800 */
[----:B------:R2:W-:Y:S04]  /*d330*/  STL [R1+0x984], R6 ;  /* 0x0009840601007387 */ /* 0x0005e80000100800 */
[----:B------:R-:W-:Y:S01]  /*d340*/  STL [R1+0x97c], R79 ;  /* 0x00097c4f01007387 */ /* 0x000fe20000100800 */
[----:B0-----:R-:W-:Y:S01]  /*d350*/  VIADD R43, R3, 0x7f ;  /* 0x0000007f032b7836 */ /* 0x001fe20000000000 */
[----:B-1----:R-:W-:-:S02]  /*d360*/  LOP3.LUT R2, R107, 0x7f, RZ, 0xc0, !PT ;  /* 0x0000007f6b027812 */ /* 0x002fc400078ec0ff */
[-C--:B--2---:R-:W-:Y:S02]  /*d370*/  LEA.HI.X.SX32 R6, R49, R5.reuse, 0x1, P5 ;  /* 0x0000000531067211 */ /* 0x084fe400028f0eff */
[----:B------:R-:W-:Y:S02]  /*d380*/  LEA.HI.X.SX32 R5, R63, R5, 0x1, P6 ;  /* 0x000000053f057211 */ /* 0x000fe400030f0eff */
[----:B------:R-:W-:Y:S01]  /*d390*/  SHF.R.U32.HI R47, RZ, 0x6, R107 ;  /* 0x00000006ff2f7819 */ /* 0x000fe2000001166b */
[----:B------:R-:W-:Y:S01]  /*d3a0*/  STL [R1+0x978], R6 ;  /* 0x0009780601007387 */ /* 0x000fe20000100800 */
[----:B------:R-:W-:Y:S02]  /*d3b0*/  ISETP.GE.AND P5, PT, R59, RZ, PT ;  /* 0x000000ff3b00720c */ /* 0x000fe40003fa6270 */
[----:B------:R-:W-:Y:S01]  /*d3c0*/  ISETP.NE.U32.AND P1, PT, R2, RZ, PT ;  /* 0x000000ff0200720c */ /* 0x000fe20003f25070 */
[----:B------:R0:W-:Y:S01]  /*d3d0*/  STL [R1+0x980], R5 ;  /* 0x0009800501007387 */ /* 0x0001e20000100800 */
[----:B------:R-:W-:-:S02]  /*d3e0*/  ISETP.GT.AND P0, PT, R43, 0x7f, PT ;  /* 0x0000007f2b00780c */ /* 0x000fc40003f04270 */
[----:B------:R-:W-:Y:S01]  /*d3f0*/  SGXT.U32 R47, R47, 0x1 ;  /* 0x000000012f2f781a */ /* 0x000fe20000000000 */
[----:B0-----:R-:W-:-:S05]  /*d400*/  IMAD R5, R2, UR7, RZ ;  /* 0x0000000702057c24 */ /* 0x001fca000f8e02ff */
[----:B------:R-:W-:-:S04]  /*d410*/  LEA R6, P6, R5, UR22, 0x1 ;  /* 0x0000001605067c11 */ /* 0x000fc8000f8c08ff */
[----:B------:R-:W-:Y:S01]  /*d420*/  LEA.HI.X.SX32 R5, R5, UR23, 0x1, P6 ;  /* 0x0000001705057c11 */ /* 0x000fe2000b0f0eff */
[----:B---3--:R-:W-:Y:S08]  /*d430*/  BRA.U UP0, `(.L_x_5) ;  /* 0x00000001001c7547 */ /* 0x008ff0000b800000 */
[----:B------:R-:W0:Y:S01]  /*d440*/  S2R R63, SR_CgaCtaId ;  /* 0x00000000003f7919 */ /* 0x000e220000008800 */
[----:B------:R-:W-:Y:S01]  /*d450*/  ELECT P6, URZ, PT ;  /* 0x0000000000ff782f */ /* 0x000fe200038c0000 */
[----:B------:R-:W-:Y:S01]  /*d460*/  IMAD.MOV.U32 R45, RZ, RZ, 0x1 ;  /* 0x00000001ff2d7424 */ /* 0x000fe200078e00ff */
[----:B------:R-:W-:Y:S11]  /*d470*/  UVIRTCOUNT.DEALLOC.SMPOOL 0x80 ;  /* 0x000000800000784c */ /* 0x000ff60000000000 */
[----:B------:R-:W-:-:S04]  /*d480*/  @P6 MOV R43, 0x40 ;  /* 0x00000040002b6802 */ /* 0x000fc80000000f00 */
[----:B0-----:R-:W-:-:S05]  /*d490*/  @P6 LEA R43, R63, R43, 0x18 ;  /* 0x0000002b3f2b6211 */ /* 0x001fca00078ec0ff */
[----:B------:R0:W-:Y:S02]  /*d4a0*/  @P6 STS.U8 [R43], R45 ;  /* 0x0000002d2b006388 */ /* 0x0001e40000000000 */
.L_x_5:
[----:B------:R-:W-:Y:S01]  /*d4b0*/  UIADD3 UR9, UPT, UPT, UR10, UR9, URZ ;  /* 0x000000090a097290 */ /* 0x000fe2000fffe0ff */
[----:B------:R1:W-:Y:S01]  /*d4c0*/  STL.64 [R1+0xe30], R96 ;  /* 0x000e306001007387 */ /* 0x0003e20000100a00 */
[----:B------:R-:W-:Y:S01]  /*d4d0*/  VOTEU.ALL UP1, P1 ;  /* 0x0000000000ff7886 */ /* 0x000fe20000820000 */
[----:B------:R-:W-:Y:S01]  /*d4e0*/  UIADD3 UR14, UPT, UPT, UR11, 0x28000, URZ ;  /* 0x000280000b0e7890 */ /* 0x000fe2000fffe0ff */
[----:B------:R-:W-:Y:S01]  /*d4f0*/  VOTEU.ALL UP2, P1 ;  /* 0x0000000000ff7886 */ /* 0x000fe20000840000 */
[----:B------:R-:W-:Y:S01]  /*d500*/  ISETP.LT.AND P6, PT, R47, R3, P0 ;  /* 0x000000032f00720c */ /* 0x000fe200007c1270 */
[----:B------:R-:W-:Y:S02]  /*d510*/  @!P2 IMAD.MOV R23, RZ, RZ, -R23 ;  /* 0x000000ffff17a224 */ /* 0x000fe400078e0a17 */
[----:B------:R-:W-:Y:S01]  /*d520*/  @!P3 IMAD.MOV R33, RZ, RZ, -R33 ;  /* 0x000000ffff21b224 */ /* 0x000fe200078e0a21 */
[----:B------:R-:W-:Y:S01]  /*d530*/  STTM.16dp32bit_t0_t15.x128 tmem[UR9], RZ ;  /* 0x000000ff000079ed */ /* 0x000fe20008b80009 */
[----:B------:R-:W-:Y:S01]  /*d540*/  STTM.16dp32bit_t16_t31.x128 tmem[UR9+0x80], RZ ;  /* 0x000080ff000079ed */ /* 0x000fe20008ba0009 */
[----:B------:R-:W2:Y:S01]  /*d550*/  FENCE.VIEW.ASYNC.T ;  /* 0x00000000000073c6 */ /* 0x000ea20000000200 */
[----:B------:R-:W-:-:S04]  /*d560*/  @!UP1 UIADD3 UR18, UPT, UPT, -UR4, 0x100000, URZ ;  /* 0x0010000004129890 */ /* 0x000fc8000fffe1ff */
[----:B------:R-:W-:Y:S02]  /*d570*/  @!UP1 USHF.L.U32 UR19, UR18, 0xb, URZ ;  /* 0x0000000b12139899 */ /* 0x000fe400080006ff */
[----:B------:R-:W-:Y:S01]  /*d580*/  @!UP1 USHF.L.U32 UR18, UR18, 0x1, URZ ;  /* 0x0000000112129899 */ /* 0x000fe200080006ff */
[----:B--2---:R-:W-:Y:S01]  /*d590*/  BAR.SYNC.DEFER_BLOCKING 0x0 ;  /* 0x0000000000007b1d */ /* 0x004fe20000010000 */
[----:B------:R-:W-:Y:S01]  /*d5a0*/  @!P4 IMAD.MOV R35, RZ, RZ, -R35 ;  /* 0x000000ffff23c224 */ /* 0x000fe200078e0a23 */
[----:B------:R-:W-:Y:S01]  /*d5b0*/  PRMT R49, RZ, 0x7610, R49 ;  /* 0x00007610ff317816 */ /* 0x000fe20000000031 */
[----:B------:R-:W-:Y:S01]  /*d5c0*/  @!P5 IMAD.MOV R37, RZ, RZ, -R37 ;  /* 0x000000ffff25d224 */ /* 0x000fe200078e0a25 */
[----:B------:R-:W-:Y:S02]  /*d5d0*/  PRMT R59, RZ, 0x7610, R59 ;  /* 0x00007610ff3b7816 */ /* 0x000fe4000000003b */
[----:B------:R-:W-:Y:S01]  /*d5e0*/  PRMT R51, RZ, 0x7610, R51 ;  /* 0x00007610ff337816 */ /* 0x000fe20000000033 */
[----:B------:R-:W2:Y:S01]  /*d5f0*/  LDCU UR39, c[0x0][0x3b0] ;  /* 0x00007600ff2777ac */ /* 0x000ea20008000800 */
[----:B-1----:R-:W3:Y:S01]  /*d600*/  LDL.LU R97, [R1+0x148] ;  /* 0x0001480001617983 */ /* 0x002ee20000300800 */
[----:B------:R-:W-:-:S02]  /*d610*/  PRMT R63, RZ, 0x7610, R63 ;  /* 0x00007610ff3f7816 */ /* 0x000fc4000000003f */
[----:B0-----:R-:W-:Y:S01]  /*d620*/  PRMT R43, RZ, 0x7610, R43 ;  /* 0x00007610ff2b7816 */ /* 0x001fe2000000002b */
[----:B------:R0:W-:Y:S01]  /*d630*/  STL [R1+0xe28], R25 ;  /* 0x000e281901007387 */ /* 0x0001e20000100800 */
[----:B------:R-:W-:Y:S01]  /*d640*/  PRMT R45, RZ, 0x7610, R45 ;  /* 0x00007610ff2d7816 */ /* 0x000fe2000000002d */
[----:B------:R-:W1:Y:S02]  /*d650*/  LDCU UR38, c[0x0][0x3b0] ;  /* 0x00007600ff2677ac */ /* 0x000e640008000800 */
[----:B------:R-:W-:Y:S01]  /*d660*/  STL.64 [R1+0xe20], R92 ;  /* 0x000e205c01007387 */ /* 0x000fe20000100a00 */
[----:B------:R-:W4:Y:S03]  /*d670*/  LDCU UR36, c[0x0][0x3b0] ;  /* 0x00007600ff2477ac */ /* 0x000f260008000800 */
[----:B------:R-:W-:Y:S01]  /*d680*/  STL.64 [R1+0xe18], R88 ;  /* 0x000e185801007387 */ /* 0x000fe20000100a00 */
[----:B------:R-:W1:Y:S03]  /*d690*/  LDCU UR34, c[0x0][0x3b0] ;  /* 0x00007600ff2277ac */ /* 0x000e660008000800 */
[----:B------:R-:W0:Y:S02]  /*d6a0*/  FENCE.VIEW.ASYNC.S ;  /* 0x00000000000073c6 */ /* 0x000e240000000000 */
[----:B0-----:R0:W0:Y:S02]  /*d6b0*/  @!UP2 SYNCS.EXCH.64 URZ, [UR14], UR18 ;  /* 0x000000120effa5b2 */ /* 0x0010240008000100 */
[----:B------:R1:W-:Y:S01]  /*d6c0*/  STL.64 [R1+0xe10], R86 ;  /* 0x000e105601007387 */ /* 0x0003e20000100a00 */
[----:B------:R-:W0:Y:S03]  /*d6d0*/  LDCU UR29, c[0x0][0x3b0] ;  /* 0x00007600ff1d77ac */ /* 0x000e260008000800 */
[----:B------:R-:W-:Y:S01]  /*d6e0*/  STL [R1+0xe08], R32 ;  /* 0x000e082001007387 */ /* 0x000fe20000100800 */
[----:B------:R-:W2:Y:S03]  /*d6f0*/  LDCU UR22, c[0x0][0x3b0] ;  /* 0x00007600ff1677ac */ /* 0x000ea60008000800 */
[----:B------:R4:W-:Y:S01]  /*d700*/  STL.64 [R1+0xe00], R84 ;  /* 0x000e005401007387 */ /* 0x0009e20000100a00 */
[----:B------:R-:W-:Y:S01]  /*d710*/  PRMT R25, RZ, 0x7610, R25 ;  /* 0x00007610ff197816 */ /* 0x000fe20000000019 */
[----:B------:R-:W2:Y:S01]  /*d720*/  LDCU UR25, c[0x0][0x3b0] ;  /* 0x00007600ff1977ac */ /* 0x000ea20008000800 */
[C---:B-1----:R-:W-:Y:S01]  /*d730*/  LOP3.LUT R87, R34.reuse, 0x8, RZ, 0xfc, !PT ;  /* 0x0000000822577812 */ /* 0x042fe200078efcff */
[----:B------:R1:W-:Y:S01]  /*d740*/  STL.64 [R1+0xdf8], R80 ;  /* 0x000df85001007387 */ /* 0x0003e20000100a00 */
[----:B------:R-:W-:Y:S01]  /*d750*/  LOP3.LUT R86, R34, 0x10, RZ, 0xfc, !PT ;  /* 0x0000001022567812 */ /* 0x000fe200078efcff */
[----:B------:R-:W1:Y:S01]  /*d760*/  LDCU UR28, c[0x0][0x3b0] ;  /* 0x00007600ff1c77ac */ /* 0x000e620008000800 */
[-C--:B------:R-:W-:Y:S01]  /*d770*/  ISETP.LT.AND P2, PT, R87, R3.reuse, P0 ;  /* 0x000000035700720c */ /* 0x080fe20000741270 */
[----:B------:R-:W-:Y:S01]  /*d780*/  @P6 IMAD.MOV.U32 R87, RZ, RZ, R136 ;  /* 0x000000ffff576224 */ /* 0x000fe200078e0088 */
[----:B------:R-:W-:Y:S01]  /*d790*/  ISETP.LT.AND P3, PT, R86, R3, P0 ;  /* 0x000000035600720c */ /* 0x000fe20000761270 */
[----:B------:R-:W-:Y:S01]  /*d7a0*/  @P6 IMAD.MOV.U32 R86, RZ, RZ, R137 ;  /* 0x000000ffff566224 */ /* 0x000fe200078e0089 */
[----:B----4-:R-:W-:Y:S01]  /*d7b0*/  PRMT R84, RZ, 0x7610, R84 ;  /* 0x00007610ff547816 */ /* 0x010fe20000000054 */
[----:B0-----:R-:W-:Y:S01]  /*d7c0*/  BAR.SYNC.DEFER_BLOCKING 0x0 ;  /* 0x0000000000007b1d */ /* 0x001fe20000010000 */
[----:B------:R-:W-:-:S02]  /*d7d0*/  PRMT R85, RZ, 0x7610, R85 ;  /* 0x00007610ff557816 */ /* 0x000fc40000000055 */
[----:B------:R-:W-:Y:S02]  /*d7e0*/  PRMT R47, RZ, 0x7610, R47 ;  /* 0x00007610ff2f7816 */ /* 0x000fe4000000002f */
[----:B------:R-:W-:Y:S01]  /*d7f0*/  PRMT R9, RZ, 0x7610, R9 ;  /* 0x00007610ff097816 */ /* 0x000fe20000000009 */
[----:B------:R-:W0:Y:S01]  /*d800*/  LDCU UR21, c[0x0][0x3b0] ;  /* 0x00007600ff1577ac */ /* 0x000e220008000800 */
[----:B------:R-:W-:Y:S01]  /*d810*/  STL [R1+0xdf0], R22 ;  /* 0x000df01601007387 */ /* 0x000fe20000100800 */
[----:B------:R-:W4:Y:S03]  /*d820*/  LDCU UR20, c[0x0][0x3b0] ;  /* 0x00007600ff1477ac */ /* 0x000f260008000800 */
[----:B------:R-:W-:Y:S01]  /*d830*/  STL.64 [R1+0xde8], R76 ;  /* 0x000de84c01007387 */ /* 0x000fe20000100a00 */
[----:B------:R-:W0:Y:S03]  /*d840*/  LDCU UR37, c[0x0][0x3b0] ;  /* 0x00007600ff2577ac */ /* 0x000e260008000800 */
[----:B------:R-:W-:Y:S01]  /*d850*/  STL.64 [R1+0xde0], R68 ;  /* 0x000de04401007387 */ /* 0x000fe20000100a00 */
[----:B------:R-:W0:Y:S03]  /*d860*/  LDCU UR35, c[0x0][0x3b0] ;  /* 0x00007600ff2377ac */ /* 0x000e260008000800 */
[----:B------:R-:W-:Y:S01]  /*d870*/  STL.64 [R1+0xdd8], R64 ;  /* 0x000dd84001007387 */ /* 0x000fe20000100a00 */
[----:B------:R-:W0:Y:S03]  /*d880*/  LDCU UR33, c[0x0][0x3b0] ;  /* 0x00007600ff2177ac */ /* 0x000e260008000800 */
[----:B------:R1:W2:Y:S01]  /*d890*/  @P6 LDG.E.U16 R84, desc[UR26][R86.64] ;  /* 0x0000001a56546981 */ /* 0x0002a2000c1e1500 */
[----:B------:R-:W0:Y:S03]  /*d8a0*/  LDCU UR32, c[0x0][0x3b0] ;  /* 0x00007600ff2077ac */ /* 0x000e260008000800 */
[----:B------:R-:W-:Y:S01]  /*d8b0*/  STL.64 [R1+0xdd0], R60 ;  /* 0x000dd03c01007387 */ /* 0x000fe20000100a00 */
[----:B------:R-:W0:Y:S03]  /*d8c0*/  LDCU UR31, c[0x0][0x3b0] ;  /* 0x00007600ff1f77ac */ /* 0x000e260008000800 */
[----:B------:R-:W-:Y:S01]  /*d8d0*/  STL [R1+0xdc8], R6 ;  /* 0x000dc80601007387 */ /* 0x000fe20000100800 */
[----:B-1----:R-:W-:Y:S01]  /*d8e0*/  LOP3.LUT R86, R34, 0x18, RZ, 0xfc, !PT ;  /* 0x0000001822567812 */ /* 0x002fe200078efcff */
[----:B------:R-:W-:-:S02]  /*d8f0*/  @P2 IMAD.MOV.U32 R87, RZ, RZ, R144 ;  /* 0x000000ffff572224 */ /* 0x000fc400078e0090 */
[----:B------:R-:W-:Y:S01]  /*d900*/  STL.64 [R1+0xdc0], R28 ;  /* 0x000dc01c01007387 */ /* 0x000fe20000100a00 */
[----:B------:R-:W1:Y:S01]  /*d910*/  LDCU UR30, c[0x0][0x3b0] ;  /* 0x00007600ff1e77ac */ /* 0x000e620008000800 */
[----:B------:R-:W-:Y:S01]  /*d920*/  ISETP.LT.AND P6, PT, R86, R3, P0 ;  /* 0x000000035600720c */ /* 0x000fe200007c1270 */
[----:B------:R-:W-:Y:S01]  /*d930*/  @P2 IMAD.MOV.U32 R86, RZ, RZ, R145 ;  /* 0x000000ffff562224 */ /* 0x000fe200078e0091 */
[----:B------:R-:W-:Y:S01]  /*d940*/  STL.64 [R1+0xdb8], R30 ;  /* 0x000db81e01007387 */ /* 0x000fe20000100a00 */
[----:B------:R-:W0:Y:S03]  /*d950*/  LDCU UR24, c[0x0][0x3b0] ;  /* 0x00007600ff1877ac */ /* 0x000e260008000800 */
[----:B------:R-:W4:Y:S01]  /*d960*/  @P2 LDG.E.U16 R85, desc[UR26][R86.64] ;  /* 0x0000001a56552981 */ /* 0x000f22000c1e1500 */
[----:B------:R-:W0:Y:S03]  /*d970*/  LDCU UR23, c[0x0][0x3b0] ;  /* 0x00007600ff1777ac */ /* 0x000e260008000800 */
[----:B------:R-:W-:Y:S01]  /*d980*/  STL [R1+0xdb0], R5 ;  /* 0x000db00501007387 */ /* 0x000fe20000100800 */
[----:B------:R-:W0:Y:S03]  /*d990*/  LDCU UR19, c[0x0][0x3b0] ;  /* 0x00007600ff1377ac */ /* 0x000e260008000800 */
[----:B------:R-:W-:Y:S01]  /*d9a0*/  STL.64 [R1+0xda8], R20 ;  /* 0x000da81401007387 */ /* 0x000fe20000100a00 */
[----:B------:R-:W0:Y:S03]  /*d9b0*/  LDCU UR18, c[0x0][0x3b0] ;  /* 0x00007600ff1277ac */ /* 0x000e260008000800 */
[----:B------:R-:W-:Y:S01]  /*d9c0*/  STL.64 [R1+0xda0], R26 ;  /* 0x000da01a01007387 */ /* 0x000fe20000100a00 */
[----:B------:R-:W0:Y:S03]  /*d9d0*/  LDCU UR76, c[0x0][0x3b0] ;  /* 0x00007600ff4c77ac */ /* 0x000e260008000800 */
[----:B------:R-:W-:Y:S01]  /*d9e0*/  STL [R1+0xc40], R109 ;  /* 0x000c406d01007387 */ /* 0x000fe20000100800 */
        /* <DEDUP_REMOVED lines=17> */
[----:B------:R-:W4:Y:S01]  /*db00*/  LDL R88, [R1+0x8] ;  /* 0x0000080001587983 */ /* 0x000f220000100800 */
[----:B------:R-:W0:Y:S03]  /*db10*/  LDCU UR66, c[0x0][0x3b0] ;  /* 0x00007600ff4277ac */ /* 0x000e260008000800 */
[----:B------:R-:W4:Y:S01]  /*db20*/  LDL R89, [R1+0xc] ;  /* 0x00000c0001597983 */ /* 0x000f220000100800 */
[----:B------:R-:W-:Y:S01]  /*db30*/  PRMT R81, RZ, 0x7610, R81 ;  /* 0x00007610ff517816 */ /* 0x000fe20000000051 */
[----:B------:R-:W-:Y:S01]  /*db40*/  @P6 IMAD.MOV.U32 R96, RZ, RZ, R161 ;  /* 0x000000ffff606224 */ /* 0x000fe200078e00a1 */
[----:B------:R-:W0:Y:S01]  /*db50*/  LDCU UR65, c[0x0][0x3b0] ;  /* 0x00007600ff4177ac */ /* 0x000e220008000800 */
        /* <DEDUP_REMOVED lines=25> */
[----:B---3--:R-:W-:Y:S01]  /*dcf0*/  ISETP.GE.AND P4, PT, R97, RZ, PT ;  /* 0x000000ff6100720c */ /* 0x008fe20003f86270 */
[----:B------:R-:W-:-:S05]  /*dd00*/  @P6 IMAD.MOV.U32 R97, RZ, RZ, R160 ;  /* 0x000000ffff616224 */ /* 0x000fca00078e00a0 */
[----:B------:R-:W3:Y:S04]  /*dd10*/  @P6 LDG.E.U16 R25, desc[UR26][R96.64] ;  /* 0x0000001a60196981 */ /* 0x000ee8000c1e1500 */
[----:B--2---:R2:W-:Y:S04]  /*dd20*/  STL [R1+0x594], R84 ;  /* 0x0005945401007387 */ /* 0x0045e80000100800 */
[----:B------:R-:W-:Y:S04]  /*dd30*/  STL [R1+0xb00], R145 ;  /* 0x000b009101007387 */ /* 0x000fe80000100800 */
[----:B------:R-:W-:Y:S01]  /*dd40*/  STL [R1+0xafc], R144 ;  /* 0x000afc9001007387 */ /* 0x000fe20000100800 */
[----:B--2---:R-:W-:-:S03]  /*dd50*/  LOP3.LUT R84, R34, 0x20, RZ, 0xfc, !PT ;  /* 0x0000002022547812 */ /* 0x004fc600078efcff */
[----:B------:R-:W2:Y:S01]  /*dd60*/  LDL R92, [R1+0x28] ;  /* 0x00002800015c7983 */ /* 0x000ea20000100800 */
[----:B------:R-:W-:-:S03]  /*dd70*/  ISETP.LT.AND P2, PT, R84, R3, P0 ;  /* 0x000000035400720c */ /* 0x000fc60000741270 */
[----:B------:R-:W2:Y:S01]  /*dd80*/  LDL R93, [R1+0x2c] ;  /* 0x00002c00015d7983 */ /* 0x000ea20000100800 */
[----:B------:R-:W-:-:S03]  /*dd90*/  @P3 IMAD.MOV.U32 R84, RZ, RZ, R153 ;  /* 0x000000ffff543224 */ /* 0x000fc600078e0099 */
[----:B------:R-:W2:Y:S04]  /*dda0*/  LDL R86, [R1+0x48] ;  /* 0x0000480001567983 */ /* 0x000ea80000100800 */
[----:B------:R-:W2:Y:S04]  /*ddb0*/  LDL R87, [R1+0x4c] ;  /* 0x00004c0001577983 */ /* 0x000ea80000100800 */
[----:B----4-:R4:W-:Y:S02]  /*ddc0*/  STL [R1+0x590], R85 ;  /* 0x0005905501007387 */ /* 0x0109e40000100800 */
[----:B----4-:R-:W-:-:S05]  /*ddd0*/  @P3 IMAD.MOV.U32 R85, RZ, RZ, R152 ;  /* 0x000000ffff553224 */ /* 0x010fca00078e0098 */
[----:B------:R4:W2:Y:S01]  /*dde0*/  @P3 LDG.E.U16 R81, desc[UR26][R84.64] ;  /* 0x0000001a54513981 */ /* 0x0008a2000c1e1500 */
[----:B------:R-:W-:-:S03]  /*ddf0*/  PRMT R69, RZ, 0x7610, R69 ;  /* 0x00007610ff457816 */ /* 0x000fc60000000045 */
[----:B------:R-:W-:Y:S01]  /*de00*/  STL [R1+0xb08], R153 ;  /* 0x000b089901007387 */ /* 0x000fe20000100800 */
[----:B----4-:R-:W-:Y:S02]  /*de10*/  LOP3.LUT R84, R34, 0x28, RZ, 0xfc, !PT ;  /* 0x0000002822547812 */ /* 0x010fe400078efcff */
[----:B------:R-:W-:-:S04]  /*de20*/  @P2 LOP3.LUT R89, R89, R88, RZ, 0x3c, !PT ;  /* 0x0000005859592212 */ /* 0x000fc800078e3cff */
[----:B------:R-:W-:-:S04]  /*de30*/  @P2 LOP3.LUT R88, R89, R88, RZ, 0x3c, !PT ;  /* 0x0000005859582212 */ /* 0x000fc800078e3cff */
[----:B------:R-:W-:-:S05]  /*de40*/  @P2 LOP3.LUT R89, R89, R88, RZ, 0x3c, !PT ;  /* 0x0000005859592212 */ /* 0x000fca00078e3cff */
[----:B------:R-:W4:Y:S01]  /*de50*/  @P2 LDG.E.U16 R69, desc[UR26][R88.64] ;  /* 0x0000001a58452981 */ /* 0x000f22000c1e1500 */
[----:B------:R-:W-:-:S03]  /*de60*/  ISETP.LT.AND P3, PT, R84, R3, P0 ;  /* 0x000000035400720c */ /* 0x000fc60000761270 */
[----:B------:R-:W-:Y:S04]  /*de70*/  STL [R1+0xb04], R152 ;  /* 0x000b049801007387 */ /* 0x000fe80000100800 */
[----:B--2---:R-:W-:Y:S04]  /*de80*/  STL [R1+0x58c], R81 ;  /* 0x00058c5101007387 */ /* 0x004fe80000100800 */
[----:B------:R-:W2:Y:S04]  /*de90*/  LDL R84, [R1+0x68] ;  /* 0x0000680001547983 */ /* 0x000ea80000100800 */
[----:B------:R-:W2:Y:S04]  /*dea0*/  LDL R85, [R1+0x6c] ;  /* 0x00006c0001557983 */ /* 0x000ea80000100800 */
[----:B------:R-:W-:Y:S04]  /*deb0*/  STL [R1+0xb10], R161 ;  /* 0x000b10a101007387 */ /* 0x000fe80000100800 */
[----:B------:R-:W-:Y:S04]  /*dec0*/  STL [R1+0xb0c], R160 ;  /* 0x000b0ca001007387 */ /* 0x000fe80000100800 */
[----:B------:R-:W2:Y:S04]  /*ded0*/  LDL.LU.64 R96, [R1+0xe30] ;  /* 0x000e300001607983 */ /* 0x000ea80000300a00 */
[----:B---3--:R3:W-:Y:S04]  /*dee0*/  STL [R1+0x588], R25 ;  /* 0x0005881901007387 */ /* 0x0087e80000100800 */
[----:B---3--:R-:W3:Y:S04]  /*def0*/  LDL.LU R25, [R1+0xe28] ;  /* 0x000e280001197983 */ /* 0x008ee80000300800 */
[----:B------:R-:W3:Y:S04]  /*df00*/  LDL R88, [R1+0x88] ;  /* 0x0000880001587983 */ /* 0x000ee80000100800 */
[----:B------:R-:W3:Y:S01]  /*df10*/  LDL R89, [R1+0x8c] ;  /* 0x00008c0001597983 */ /* 0x000ee20000100800 */
[----:B------:R-:W-:-:S02]  /*df20*/  @P3 LOP3.LUT R93, R93, R92, RZ, 0x3c, !PT ;  /* 0x0000005c5d5d3212 */ /* 0x000fc400078e3cff */
[C---:B------:R-:W-:Y:S02]  /*df30*/  LOP3.LUT R81, R34.reuse, 0x30, RZ, 0xfc, !PT ;  /* 0x0000003022517812 */ /* 0x040fe400078efcff */
[----:B------:R-:W-:Y:S02]  /*df40*/  @P3 LOP3.LUT R92, R93, R92, RZ, 0x3c, !PT ;  /* 0x0000005c5d5c3212 */ /* 0x000fe400078e3cff */
[----:B------:R-:W-:Y:S02]  /*df50*/  ISETP.LT.AND P6, PT, R81, R3, P0 ;  /* 0x000000035100720c */ /* 0x000fe400007c1270 */
[----:B------:R-:W-:Y:S02]  /*df60*/  LOP3.LUT R81, R34, 0x38, RZ, 0xfc, !PT ;  /* 0x0000003822517812 */ /* 0x000fe400078efcff */
[----:B------:R-:W-:Y:S01]  /*df70*/  PRMT R77, RZ, 0x7610, R77 ;  /* 0x00007610ff4d7816 */ /* 0x000fe2000000004d */
[----:B----4-:R4:W-:Y:S01]  /*df80*/  STL [R1+0x584], R69 ;  /* 0x0005844501007387 */ /* 0x0109e20000100800 */
[----:B------:R-:W-:-:S02]  /*df90*/  @P3 LOP3.LUT R93, R93, R92, RZ, 0x3c, !PT ;  /* 0x0000005c5d5d3212 */ /* 0x000fc400078e3cff */
[----:B------:R-:W-:-:S03]  /*dfa0*/  ISETP.LT.AND P2, PT, R81, R3, P0 ;  /* 0x000000035100720c */ /* 0x000fc60000741270 */
[----:B------:R-:W3:Y:S01]  /*dfb0*/  @P3 LDG.E.U16 R77, desc[UR26][R92.64] ;  /* 0x0000001a5c4d3981 */ /* 0x000ee2000c1e1500 */
[----:B----4-:R-:W-:-:S04]  /*dfc0*/  LOP3.LUT R69, R34, 0x40, RZ, 0xfc, !PT ;  /* 0x0000004022457812 */ /* 0x010fc800078efcff */
[----:B------:R-:W-:Y:S02]  /*dfd0*/  ISETP.LT.AND P3, PT, R69, R3, P0 ;  /* 0x000000034500720c */ /* 0x000fe40000761270 */
[-C--:B------:R-:W-:Y:S01]  /*dfe0*/  @P6 LOP3.LUT R87, R87, R86.reuse, RZ, 0x3c, !PT ;  /* 0x0000005657576212 */ /* 0x080fe200078e3cff */
[----:B------:R-:W4:Y:S03]  /*dff0*/  LDL.LU.64 R92, [R1+0xe20] ;  /* 0x000e2000015c7983 */ /* 0x000f260000300a00 */
[C---:B------:R-:W-:Y:S02]  /*e000*/  @P6 LOP3.LUT R86, R87.reuse, R86, RZ, 0x3c, !PT ;  /* 0x0000005657566212 */ /* 0x040fe400078e3cff */
[----:B------:R-:W-:Y:S02]  /*e010*/  PRMT R68, RZ, 0x7610, R68 ;  /* 0x00007610ff447816 */ /* 0x000fe40000000044 */
[----:B------:R-:W-:-:S02]  /*e020*/  @P6 LOP3.LUT R87, R87, R86, RZ, 0x3c, !PT ;  /* 0x0000005657576212 */ /* 0x000fc400078e3cff */
[----:B------:R-:W-:-:S03]  /*e030*/  PRMT R80, RZ, 0x7610, R80 ;  /* 0x00007610ff507816 */ /* 0x000fc60000000050 */
[----:B------:R-:W4:Y:S01]  /*e040*/  @P6 LDG.E.U16 R68, desc[UR26][R86.64] ;  /* 0x0000001a56446981 */ /* 0x000f22000c1e1500 */
[----:B------:R-:W-:Y:S02]  /*e050*/  PRMT R76, RZ, 0x7610, R76 ;  /* 0x00007610ff4c7816 */ /* 0x000fe4000000004c */
[----:B------:R-:W-:Y:S01]  /*e060*/  LOP3.LUT R81, R34, 0x48, RZ, 0xfc, !PT ;  /* 0x0000004822517812 */ /* 0x000fe200078efcff */
[----:B------:R-:W4:Y:S04]  /*e070*/  LDL R86, [R1+0xa8] ;  /* 0x0000a80001567983 */ /* 0x000f280000100800 */
[----:B------:R-:W4:Y:S01]  /*e080*/  LDL R87, [R1+0x8ac] ;  /* 0x0008ac0001577983 */ /* 0x000f220000100800 */
[----:B--2---:R-:W-:-:S04]  /*e090*/  @P2 LOP3.LUT R85, R85, R84, RZ, 0x3c, !PT ;  /* 0x0000005455552212 */ /* 0x004fc800078e3cff */
[----:B------:R-:W-:-:S04]  /*e0a0*/  @P2 LOP3.LUT R84, R85, R84, RZ, 0x3c, !PT ;  /* 0x0000005455542212 */ /* 0x000fc800078e3cff */
[----:B------:R-:W-:-:S05]  /*e0b0*/  @P2 LOP3.LUT R85, R85, R84, RZ, 0x3c, !PT ;  /* 0x0000005455552212 */ /* 0x000fca00078e3cff */
[----:B------:R-:W2:Y:S01]  /*e0c0*/  @P2 LDG.E.U16 R80, desc[UR26][R84.64] ;  /* 0x0000001a54502981 */ /* 0x000ea2000c1e1500 */
[----:B---3--:R-:W-:-:S04]  /*e0d0*/  @P3 LOP3.LUT R89, R89, R88, RZ, 0x3c, !PT ;  /* 0x0000005859593212 */ /* 0x008fc800078e3cff */
[----:B------:R-:W-:-:S04]  /*e0e0*/  @P3 LOP3.LUT R88, R89, R88, RZ, 0x3c, !PT ;  /* 0x0000005859583212 */ /* 0x000fc800078e3cff */
[----:B------:R-:W-:-:S05]  /*e0f0*/  @P3 LOP3.LUT R89, R89, R88, RZ, 0x3c, !PT ;  /* 0x0000005859593212 */ /* 0x000fca00078e3cff */
[----:B------:R-:W3:Y:S01]  /*e100*/  @P3 LDG.E.U16 R76, desc[UR26][R88.64] ;  /* 0x0000001a584c3981 */ /* 0x000ee2000c1e1500 */
[----:B------:R-:W-:Y:S02]  /*e110*/  ISETP.LT.AND P6, PT, R81, R3, P0 ;  /* 0x000000035100720c */ /* 0x000fe400007c1270 */
[----:B------:R-:W-:Y:S02]  /*e120*/  PRMT R161, RZ, 0x7610, R161 ;  /* 0x00007610ffa17816 */ /* 0x000fe400000000a1 */
[----:B------:R-:W-:-:S04]  /*e130*/  LOP3.LUT R160, R34, 0x58, RZ, 0xfc, !PT ;  /* 0x0000005822a07812 */ /* 0x000fc800078efcff */
[----:B------:R-:W-:Y:S01]  /*e140*/  ISETP.LT.AND P3, PT, R160, R3, P0 ;  /* 0x00000003a000720c */ /* 0x000fe20000761270 */
[----:B----4-:R4:W-:Y:S04]  /*e150*/  STL [R1+0x57c], R68 ;  /* 0x00057c4401007387 */ /* 0x0109e80000100800 */
[----:B------:R-:W3:Y:S04]  /*e160*/  LDL R69, [R1+0x8cc] ;  /* 0x0008cc0001457983 */ /* 0x000ee80000100800 */
[----:B----4-:R-:W4:Y:S04]  /*e170*/  LDL R68, [R1+0x8c8] ;  /* 0x0008c80001447983 */ /* 0x010f280000100800 */
[----:B------:R0:W-:Y:S04]  /*e180*/  STL [R1+0x580], R77 ;  /* 0x0005804d01007387 */ /* 0x0001e80000100800 */
[----:B------:R-:W4:Y:S04]  /*e190*/  LDL R84, [R1+0x8e8] ;  /* 0x0008e80001547983 */ /* 0x000f280000100800 */
[----:B------:R-:W4:Y:S01]  /*e1a0*/  LDL R85, [R1+0x8ec] ;  /* 0x0008ec0001557983 */ /* 0x000f220000100800 */
[----:B0-----:R-:W-:-:S04]  /*e1b0*/  LOP3.LUT R77, R34, 0x50, RZ, 0xfc, !PT ;  /* 0x00000050224d7812 */ /* 0x001fc800078efcff */
[----:B------:R-:W-:Y:S01]  /*e1c0*/  ISETP.LT.AND P2, PT, R77, R3, P0 ;  /* 0x000000034d00720c */ /* 0x000fe20000741270 */
[----:B--2---:R0:W-:Y:S04]  /*e1d0*/  STL [R1+0x578], R80 ;  /* 0x0005785001007387 */ /* 0x0041e80000100800 */
[----:B------:R-:W2:Y:S04]  /*e1e0*/  LDL R81, [R1+0x90c] ;  /* 0x00090c0001517983 */ /* 0x000ea80000100800 */
[----:B0-----:R-:W2:Y:S04]  /*e1f0*/  LDL R80, [R1+0x908] ;  /* 0x0009080001507983 */ /* 0x001ea80000100800 */
[----:B------:R-:W2:Y:S04]  /*e200*/  LDL.LU.64 R88, [R1+0xe18] ;  /* 0x000e180001587983 */ /* 0x000ea80000300a00 */
[----:B---3--:R0:W-:Y:S04]  /*e210*/  STL [R1+0x574], R76 ;  /* 0x0005744c01007387 */ /* 0x0081e80000100800 */
[----:B------:R-:W3:Y:S04]  /*e220*/  LDL R77, [R1+0x92c] ;  /* 0x00092c00014d7983 */ /* 0x000ee80000100800 */
[----:B0-----:R-:W3:Y:S04]  /*e230*/  LDL R76, [R1+0x928] ;  /* 0x00092800014c7983 */ /* 0x001ee80000100800 */
[----:B------:R0:W-:Y:S04]  /*e240*/  STL.S16 [R1+0x570], R161 ;  /* 0x000570a101007387 */ /* 0x0001e80000100600 */
[----:B------:R-:W2:Y:S01]  /*e250*/  LDL R3, [R1+0x570] ;  /* 0x0005700001037983 */ /* 0x000ea20000100800 */
[----:B------:R-:W-:-:S02]  /*e260*/  @P6 LOP3.LUT R87, R87, R86, RZ, 0x3c, !PT ;  /* 0x0000005657576212 */ /* 0x000fc400078e3cff */
[----:B------:R-:W-:Y:S01]  /*e270*/  PRMT R32, RZ, 0x7610, R32 ;  /* 0x00007610ff207816 */ /* 0x000fe20000000020 */
[----:B------:R-:W3:Y:S01]  /*e280*/  LDL R160, [R1+0x948] ;  /* 0x0009480001a07983 */ /* 0x000ee20000100800 */
[----:B------:R-:W-:-:S03]  /*e290*/  @P6 LOP3.LUT R86, R87, R86, RZ, 0x3c, !PT ;  /* 0x0000005657566212 */ /* 0x000fc600078e3cff */
[----:B0-----:R-:W3:Y:S01]  /*e2a0*/  LDL R161, [R1+0x94c] ;  /* 0x00094c0001a17983 */ /* 0x001ee20000100800 */
[----:B------:R-:W-:Y:S02]  /*e2b0*/  @P6 LOP3.LUT R87, R87, R86, RZ, 0x3c, !PT ;  /* 0x0000005657576212 */ /* 0x000fe400078e3cff */
[----:B----4-:R-:W-:-:S04]  /*e2c0*/  @P2 LOP3.LUT R69, R69, R68, RZ, 0x3c, !PT ;  /* 0x0000004445452212 */ /* 0x010fc800078e3cff */
[----:B------:R-:W-:-:S04]  /*e2d0*/  @P2 LOP3.LUT R68, R69, R68, RZ, 0x3c, !PT ;  /* 0x0000004445442212 */ /* 0x000fc800078e3cff */
[----:B------:R-:W-:-:S05]  /*e2e0*/  @P2 LOP3.LUT R69, R69, R68, RZ, 0x3c, !PT ;  /* 0x0000004445452212 */ /* 0x000fca00078e3cff */
[----:B------:R-:W4:Y:S04]  /*e2f0*/  @P2 LDG.E.U16 R32, desc[UR26][R68.64] ;  /* 0x0000001a44202981 */ /* 0x000f28000c1e1500 */
[----:B--2---:R-:W2:Y:S04]  /*e300*/  @P6 LDG.E.U16 R3, desc[UR26][R86.64] ;  /* 0x0000001a56036981 */ /* 0x004ea8000c1e1500 */
[----:B------:R-:W3:Y:S01]  /*e310*/  LDL.LU.64 R86, [R1+0xe10] ;  /* 0x000e100001567983 */ /* 0x000ee20000300a00 */
[----:B------:R-:W-:-:S03]  /*e320*/  LOP3.LUT R34, R34, 0x60, RZ, 0xfc, !PT ;  /* 0x0000006022227812 */ /* 0x000fc600078efcff */
[----:B--2---:R0:W-:Y:S04]  /*e330*/  @P6 STL [R1+0x570], R3 ;  /* 0x0005700301006387 */ /* 0x0041e80000100800 */
[----:B------:R-:W2:Y:S04]  /*e340*/  LDL R68, [R1+0x968] ;  /* 0x0009680001447983 */ /* 0x000ea80000100800 */
[----:B------:R-:W2:Y:S01]  /*e350*/  LDL R69, [R1+0x96c] ;  /* 0x00096c0001457983 */ /* 0x000ea20000100800 */
[----:B0-----:R-:W0:Y:S03]  /*e360*/  LDC R3, c[0x0][0x3a0] ;  /* 0x0000e800ff037b82 */ /* 0x001e260000000800 */
[----:B----4-:R-:W-:Y:S01]  /*e370*/  STL [R1+0x56c], R32 ;  /* 0x00056c2001007387 */ /* 0x010fe20000100800 */
[----:B0-----:R-:W-:-:S02]  /*e380*/  ISETP.LT.AND P6, PT, R34, R3, P0 ;  /* 0x000000032200720c */ /* 0x001fc400007c1270 */
[----:B------:R-:W0:Y:S01]  /*e390*/  S2R R34, SR_TID.X ;  /* 0x0000000000227919 */ /* 0x000e220000002100 */
[----:B------:R-:W-:-:S05]  /*e3a0*/  PRMT R3, RZ, 0x7610, R3 ;  /* 0x00007610ff037816 */ /* 0x000fca0000000003 */
[----:B------:R4:W-:Y:S02]  /*e3b0*/  STL.S16 [R1+0x568], R3 ;  /* 0x0005680301007387 */ /* 0x0009e40000100600 */
[----:B----4-:R-:W4:Y:S01]  /*e3c0*/  LDC R3, c[0x0][0x3a0] ;  /* 0x0000e800ff037b82 */ /* 0x010f220000000800 */
[----:B0-----:R-:W-:-:S04]  /*e3d0*/  SHF.R.U32.HI R34, RZ, 0x6, R34 ;  /* 0x00000006ff227819 */ /* 0x001fc80000011622 */
[----:B------:R-:W-:-:S04]  /*e3e0*/  SGXT.U32 R34, R34, 0x1 ;  /* 0x000000012222781a */ /* 0x000fc80000000000 */
[----:B------:R-:W-:-:S04]  /*e3f0*/  LOP3.LUT R32, R34, 0x68, RZ, 0xfc, !PT ;  /* 0x0000006822207812 */ /* 0x000fc800078efcff */
[----:B----4-:R-:W-:Y:S02]  /*e400*/  ISETP.LT.AND P2, PT, R32, R3, P0 ;  /* 0x000000032000720c */ /* 0x010fe40000741270 */
[----:B------:R-:W4:Y:S04]  /*e410*/  LDL.LU R32, [R1+0xe08] ;  /* 0x000e080001207983 */ /* 0x000f280000300800 */
[----:B------:R-:W2:Y:S01]  /*e420*/  LDL R3, [R1+0x568] ;  /* 0x0005680001037983 */ /* 0x000ea20000100800 */
[----:B------:R-:W-:-:S04]  /*e430*/  @P3 LOP3.LUT R85, R85, R84, RZ, 0x3c, !PT ;  /* 0x0000005455553212 */ /* 0x000fc800078e3cff */
[----:B------:R-:W-:-:S04]  /*e440*/  @P3 LOP3.LUT R84, R85, R84, RZ, 0x3c, !PT ;  /* 0x0000005455543212 */ /* 0x000fc800078e3cff */
[----:B------:R-:W-:Y:S02]  /*e450*/  @P3 LOP3.LUT R85, R85, R84, RZ, 0x3c, !PT ;  /* 0x0000005455553212 */ /* 0x000fe400078e3cff */
[----:B------:R-:W-:-:S04]  /*e460*/  @P6 LOP3.LUT R81, R81, R80, RZ, 0x3c, !PT ;  /* 0x0000005051516212 */ /* 0x000fc800078e3cff */
[C---:B------:R-:W-:Y:S02]  /*e470*/  @P6 LOP3.LUT R80, R81.reuse, R80, RZ, 0x3c, !PT ;  /* 0x0000005051506212 */ /* 0x040fe400078e3cff */
[----:B------:R-:W-:Y:S02]  /*e480*/  PRMT R22, RZ, 0x7610, R22 ;  /* 0x00007610ff167816 */ /* 0x000fe40000000016 */
[----:B------:R-:W-:-:S05]  /*e490*/  @P6 LOP3.LUT R81, R81, R80, RZ, 0x3c, !PT ;  /* 0x0000005051516212 */ /* 0x000fca00078e3cff */
[----:B------:R-:W3:Y:S04]  /*e4a0*/  @P6 LDG.E.U16 R22, desc[UR26][R80.64] ;  /* 0x0000001a50166981 */ /* 0x000ee8000c1e1500 */
[----:B--2---:R-:W2:Y:S04]  /*e4b0*/  @P3 LDG.E.U16 R3, desc[UR26][R84.64] ;  /* 0x0000001a54033981 */ /* 0x004ea8000c1e1500 */
[----:B------:R-:W3:Y:S01]  /*e4c0*/  LDL.LU.64 R84, [R1+0xe00] ;  /* 0x000e000001547983 */ /* 0x000ee20000300a00 */
[----:B------:R-:W-:-:S03]  /*e4d0*/  LOP3.LUT R34, R34, 0x70, RZ, 0xfc, !PT ;  /* 0x0000007022227812 */ /* 0x000fc600078efcff */
[----:B--2---:R0:W-:Y:S04]  /*e4e0*/  @P3 STL [R1+0x568], R3 ;  /* 0x0005680301003387 */ /* 0x0041e80000100800 */
[----:B------:R-:W2:Y:S01]  /*e4f0*/  LDL.LU.64 R80, [R1+0xdf8] ;  /* 0x000df80001507983 */ /* 0x000ea20000300a00 */
[----:B0-----:R-:W0:Y:S03]  /*e500*/  LDC R3, c[0x0][0x3a0] ;  /* 0x0000e800ff037b82 */ /* 0x001e260000000800 */
[----:B---3--:R-:W-:Y:S01]  /*e510*/  STL [R1+0x564], R22 ;  /* 0x0005641601007387 */ /* 0x008fe20000100800 */
[----:B0-----:R-:W-:Y:S02]  /*e520*/  ISETP.LT.AND P3, PT, R34, R3, P0 ;  /* 0x000000032200720c */ /* 0x001fe40000761270 */
[----:B------:R-:W0:Y:S01]  /*e530*/  S2R R34, SR_TID.X ;  /* 0x0000000000227919 */ /* 0x000e220000002100 */
[----:B------:R-:W-:-:S05]  /*e540*/  PRMT R3, RZ, 0x7610, R3 ;  /* 0x00007610ff037816 */ /* 0x000fca0000000003 */
[----:B------:R3:W-:Y:S02]  /*e550*/  STL.S16 [R1+0x560], R3 ;  /* 0x0005600301007387 */ /* 0x0007e40000100600 */
[----:B---3--:R-:W3:Y:S01]  /*e560*/  LDC R3, c[0x0][0x3a0] ;  /* 0x0000e800ff037b82 */ /* 0x008ee20000000800 */
[----:B0-----:R-:W-:-:S04]  /*e570*/  SHF.R.U32.HI R34, RZ, 0x6, R34 ;  /* 0x00000006ff227819 */ /* 0x001fc80000011622 */
[----:B------:R-:W-:-:S04]  /*e580*/  SGXT.U32 R34, R34, 0x1 ;  /* 0x000000012222781a */ /* 0x000fc80000000000 */
[----:B------:R-:W-:-:S04]  /*e590*/  LOP3.LUT R22, R34, 0x78, RZ, 0xfc, !PT ;  /* 0x0000007822167812 */ /* 0x000fc800078efcff */
[----:B---3--:R-:W-:Y:S02]  /*e5a0*/  ISETP.LT.AND P6, PT, R22, R3, P0 ;  /* 0x000000031600720c */ /* 0x008fe400007c1270 */
[----:B------:R-:W3:Y:S04]  /*e5b0*/  LDL.LU R22, [R1+0xdf0] ;  /* 0x000df00001167983 */ /* 0x000ee80000300800 */
[----:B------:R-:W2:Y:S01]  /*e5c0*/  LDL R3, [R1+0x560] ;  /* 0x0005600001037983 */ /* 0x000ea20000100800 */
[----:B------:R-:W-:-:S04]  /*e5d0*/  @P2 LOP3.LUT R77, R77, R76, RZ, 0x3c, !PT ;  /* 0x0000004c4d4d2212 */ /* 0x000fc800078e3cff */
[----:B------:R-:W-:-:S04]  /*e5e0*/  @P2 LOP3.LUT R76, R77, R76, RZ, 0x3c, !PT ;  /* 0x0000004c4d4c2212 */ /* 0x000fc800078e3cff */
[----:B------:R-:W-:Y:S02]  /*e5f0*/  @P2 LOP3.LUT R77, R77, R76, RZ, 0x3c, !PT ;  /* 0x0000004c4d4d2212 */ /* 0x000fe400078e3cff */
[----:B------:R-:W-:Y:S02]  /*e600*/  @P3 LOP3.LUT R161, R161, R160, RZ, 0x3c, !PT ;  /* 0x000000a0a1a13212 */ /* 0x000fe400078e3cff */
[----:B------:R-:W-:Y:S02]  /*e610*/  @P6 LOP3.LUT R69, R69, R68, RZ, 0x3c, !PT ;  /* 0x0000004445456212 */ /* 0x000fe400078e3cff */
[C---:B------:R-:W-:Y:S02]  /*e620*/  @P3 LOP3.LUT R160, R161.reuse, R160, RZ, 0x3c, !PT ;  /* 0x000000a0a1a03212 */ /* 0x040fe400078e3cff */
[----:B------:R-:W-:Y:S02]  /*e630*/  PRMT R64, RZ, 0x7610, R64 ;  /* 0x00007610ff407816 */ /* 0x000fe40000000040 */
[----:B------:R-:W-:-:S02]  /*e640*/  @P3 LOP3.LUT R161, R161, R160, RZ, 0x3c, !PT ;  /* 0x000000a0a1a13212 */ /* 0x000fc400078e3cff */
[C---:B------:R-:W-:Y:S02]  /*e650*/  @P6 LOP3.LUT R68, R69.reuse, R68, RZ, 0x3c, !PT ;  /* 0x0000004445446212 */ /* 0x040fe400078e3cff */
[----:B------:R-:W-:Y:S01]  /*e660*/  PRMT R65, RZ, 0x7610, R65 ;  /* 0x00007610ff417816 */ /* 0x000fe20000000041 */
[----:B------:R-:W3:Y:S01]  /*e670*/  @P3 LDG.E.U16 R64, desc[UR26][R160.64] ;  /* 0x0000001aa0403981 */ /* 0x000ee2000c1e1500 */
[----:B------:R-:W-:-:S05]  /*e680*/  @P6 LOP3.LUT R69, R69, R68, RZ, 0x3c, !PT ;  /* 0x0000004445456212 */ /* 0x000fca00078e3cff */
[----:B------:R-:W3:Y:S04]  /*e690*/  @P6 LDG.E.U16 R65, desc[UR26][R68.64] ;  /* 0x0000001a44416981 */ /* 0x000ee8000c1e1500 */
[----:B--2---:R-:W2:Y:S04]  /*e6a0*/  @P2 LDG.E.U16 R3, desc[UR26][R76.64] ;  /* 0x0000001a4c032981 */ /* 0x004ea8000c1e1500 */
[----:B------:R-:W3:Y:S01]  /*e6b0*/  LDL.LU.64 R76, [R1+0xde8] ;  /* 0x000de800014c7983 */ /* 0x000ee20000300a00 */
[----:B------:R-:W-:Y:S02]  /*e6c0*/  LOP3.LUT R34, R34, 0x2, RZ, 0xfc, !PT ;  /* 0x0000000222227812 */ /* 0x000fe400078efcff */
[----:B------:R-:W-:-:S02]  /*e6d0*/  PRMT R60, RZ, 0x7610, R60 ;  /* 0x00007610ff3c7816 */ /* 0x000fc4000000003c */
[----:B------:R-:W-:Y:S02]  /*e6e0*/  PRMT R61, RZ, 0x7610, R61 ;  /* 0x00007610ff3d7816 */ /* 0x000fe4000000003d */
[----:B------:R-:W-:Y:S01]  /*e6f0*/  PRMT R29, RZ, 0x7610, R29 ;  /* 0x00007610ff1d7816 */ /* 0x000fe2000000001d */
[----:B--2---:R0:W-:Y:S02]  /*e700*/  @P2 STL [R1+0x560], R3 ;  /* 0x0005600301002387 */ /* 0x0041e40000100800 */
[----:B0-----:R-:W0:Y:S02]  /*e710*/  LDC R3, c[0x0][0x3a0] ;  /* 0x0000e800ff037b82 */ /* 0x001e240000000800 */
[----:B0-----:R-:W-:Y:S02]  /*e720*/  ISETP.LT.AND P2, PT, R34, R3, P0 ;  /* 0x000000032200720c */ /* 0x001fe40000741270 */
[----:B------:R-:W0:Y:S01]  /*e730*/  S2R R34, SR_TID.X ;  /* 0x0000000000227919 */ /* 0x000e220000002100 */
[----:B---3--:R2:W-:Y:S04]  /*e740*/  STL [R1+0x55c], R64 ;  /* 0x00055c4001007387 */ /* 0x0085e80000100800 */
[----:B------:R3:W-:Y:S01]  /*e750*/  STL [R1+0x554], R65 ;  /* 0x0005544101007387 */ /* 0x0007e20000100800 */
[----:B0-----:R-:W-:-:S04]  /*e760*/  SHF.R.U32.HI R34, RZ, 0x6, R34 ;  /* 0x00000006ff227819 */ /* 0x001fc80000011622 */
[----:B------:R-:W-:-:S04]  /*e770*/  SGXT.U32 R34, R34, 0x1 ;  /* 0x000000012222781a */ /* 0x000fc80000000000 */
[C---:B------:R-:W-:Y:S02]  /*e780*/  LOP3.LUT R160, R34.reuse, 0xa, RZ, 0xfc, !PT ;  /* 0x0000000a22a07812 */ /* 0x040fe400078efcff */
[----:B--2---:R-:W-:Y:S02]  /*e790*/  LOP3.LUT R64, R34, 0x12, RZ, 0xfc, !PT ;  /* 0x0000001222407812 */ /* 0x004fe400078efcff */
[-C--:B------:R-:W-:Y:S01]  /*e7a0*/  ISETP.LT.AND P3, PT, R160, R3.reuse, P0 ;  /* 0x00000003a000720c */ /* 0x080fe20000761270 */
[----:B---3--:R-:W-:Y:S01]  /*e7b0*/  @P2 IMAD.MOV.U32 R65, RZ, RZ, R138 ;  /* 0x000000ffff412224 */ /* 0x008fe200078e008a */
[----:B------:R-:W-:Y:S01]  /*e7c0*/  ISETP.LT.AND P6, PT, R64, R3, P0 ;  /* 0x000000034000720c */ /* 0x000fe200007c1270 */
[----:B------:R-:W-:Y:S01]  /*e7d0*/  @P2 IMAD.MOV.U32 R64, RZ, RZ, R139 ;  /* 0x000000ffff402224 */ /* 0x000fe200078e008b */
[----:B------:R-:W-:-:S04]  /*e7e0*/  LOP3.LUT R68, R34, 0x1a, RZ, 0xfc, !PT ;  /* 0x0000001a22447812 */ /* 0x000fc800078efcff */
[----:B------:R-:W2:Y:S01]  /*e7f0*/  @P2 LDG.E.U16 R60, desc[UR26][R64.64] ;  /* 0x0000001a403c2981 */ /* 0x000ea2000c1e1500 */
[----:B------:R-:W-:-:S04]  /*e800*/  ISETP.LT.AND P2, PT, R68, R3, P0 ;  /* 0x000000034400720c */ /* 0x000fc80000741270 */
[----:B------:R-:W-:Y:S02]  /*e810*/  @P3 IMAD.MOV.U32 R68, RZ, RZ, R147 ;  /* 0x000000ffff443224 */ /* 0x000fe400078e0093 */
[----:B------:R-:W-:-:S05]  /*e820*/  @P3 IMAD.MOV.U32 R69, RZ, RZ, R146 ;  /* 0x000000ffff453224 */ /* 0x000fca00078e0092 */
[----:B------:R0:W3:Y:S02]  /*e830*/  @P3 LDG.E.U16 R61, desc[UR26][R68.64] ;  /* 0x0000001a443d3981 */ /* 0x0000e4000c1e1500 */
[----:B0-----:R-:W-:Y:S02]  /*e840*/  @P6 IMAD.MOV.U32 R68, RZ, RZ, R155 ;  /* 0x000000ffff446224 */ /* 0x001fe400078e009b */
[----:B------:R-:W-:-:S05]  /*e850*/  @P6 IMAD.MOV.U32 R69, RZ, RZ, R154 ;  /* 0x000000ffff456224 */ /* 0x000fca00078e009a */
[----:B------:R-:W3:Y:S04]  /*e860*/  @P6 LDG.E.U16 R29, desc[UR26][R68.64] ;  /* 0x0000001a441d6981 */ /* 0x000ee8000c1e1500 */
[----:B------:R-:W-:Y:S04]  /*e870*/  STL [R1+0xb18], R139 ;  /* 0x000b188b01007387 */ /* 0x000fe80000100800 */
[----:B------:R-:W-:Y:S04]  /*e880*/  STL [R1+0xb14], R138 ;  /* 0x000b148a01007387 */ /* 0x000fe80000100800 */
[----:B------:R-:W4:Y:S04]  /*e890*/  LDL R64, [R1+0x10] ;  /* 0x0000100001407983 */ /* 0x000f280000100800 */
[----:B------:R-:W4:Y:S01]  /*e8a0*/  LDL R65, [R1+0x14] ;  /* 0x0000140001417983 */ /* 0x000f220000100800 */
[----:B------:R-:W-:-:S03]  /*e8b0*/  PRMT R31, RZ, 0x7610, R31 ;  /* 0x00007610ff1f7816 */ /* 0x000fc6000000001f */
[----:B--2---:R0:W-:Y:S04]  /*e8c0*/  STL [R1+0x558], R60 ;  /* 0x0005583c01007387 */ /* 0x0041e80000100800 */
[----:B------:R-:W-:Y:S01]  /*e8d0*/  STL [R1+0xb20], R147 ;  /* 0x000b209301007387 */ /* 0x000fe20000100800 */
[----:B0-----:R-:W-:-:S03]  /*e8e0*/  LOP3.LUT R60, R34, 0x22, RZ, 0xfc, !PT ;  /* 0x00000022223c7812 */ /* 0x001fc600078efcff */
[----:B------:R-:W-:Y:S01]  /*e8f0*/  STL [R1+0xb1c], R146 ;  /* 0x000b1c9201007387 */ /* 0x000fe20000100800 */
[----:B------:R-:W-:-:S03]  /*e900*/  ISETP.LT.AND P3, PT, R60, R3, P0 ;  /* 0x000000033c00720c */ /* 0x000fc60000761270 */
[----:B------:R-:W2:Y:S04]  /*e910*/  LDL R160, [R1+0x30] ;  /* 0x0000300001a07983 */ /* 0x000ea80000100800 */
[----:B------:R-:W2:Y:S04]  /*e920*/  LDL R161, [R1+0x34] ;  /* 0x0000340001a17983 */ /* 0x000ea80000100800 */
[----:B------:R-:W2:Y:S04]  /*e930*/  LDL R60, [R1+0x50] ;  /* 0x00005000013c7983 */ /* 0x000ea80000100800 */
[----:B---3--:R0:W-:Y:S04]  /*e940*/  STL [R1+0x550], R61 ;  /* 0x0005503d01007387 */ /* 0x0081e80000100800 */
[----:B0-----:R-:W3:Y:S04]  /*e950*/  LDL R61, [R1+0x54] ;  /* 0x00005400013d7983 */ /* 0x001ee80000100800 */
[----:B------:R-:W-:Y:S04]  /*e960*/  STL [R1+0xb28], R155 ;  /* 0x000b289b01007387 */ /* 0x000fe80000100800 */
[----:B------:R-:W-:Y:S04]  /*e970*/  STL [R1+0xb24], R154 ;  /* 0x000b249a01007387 */ /* 0x000fe80000100800 */
[----:B------:R0:W-:Y:S04]  /*e980*/  STL [R1+0x54c], R29 ;  /* 0x00054c1d01007387 */ /* 0x0001e80000100800 */
[----:B------:R1:W-:Y:S01]  /*e990*/  STL.S16 [R1+0x548], R31 ;  /* 0x0005481f01007387 */ /* 0x0003e20000100600 */
[----:B0-----:R-:W-:-:S04]  /*e9a0*/  LOP3.LUT R29, R34, 0x2a, RZ, 0xfc, !PT ;  /* 0x0000002a221d7812 */ /* 0x001fc800078efcff */
[----:B------:R-:W-:Y:S01]  /*e9b0*/  ISETP.LT.AND P6, PT, R29, R3, P0 ;  /* 0x000000031d00720c */ /* 0x000fe200007c1270 */
[----:B------:R-:W-:Y:S01]  /*e9c0*/  @P2 IMAD.MOV.U32 R68, RZ, RZ, R163 ;  /* 0x000000ffff442224 */ /* 0x000fe200078e00a3 */
[----:B------:R-:W2:Y:S01]  /*e9d0*/  LDL R3, [R1+0x548] ;  /* 0x0005480001037983 */ /* 0x000ea20000100800 */
[----:B------:R-:W-:Y:S01]  /*e9e0*/  @P2 IMAD.MOV.U32 R69, RZ, RZ, R162 ;  /* 0x000000ffff452224 */ /* 0x000fe200078e00a2 */
[-C--:B----4-:R-:W-:Y:S02]  /*e9f0*/  @P3 LOP3.LUT R65, R65, R64.reuse, RZ, 0x3c, !PT ;  /* 0x0000004041413212 */ /* 0x090fe400078e3cff */
[----:B------:R-:W-:Y:S01]  /*ea00*/  PRMT R30, RZ, 0x7610, R30 ;  /* 0x00007610ff1e7816 */ /* 0x000fe2000000001e */
[----:B-1----:R-:W4:Y:S01]  /*ea10*/  LDL R31, [R1+0x70] ;  /* 0x00007000011f7983 */ /* 0x002f220000100800 */
[----:B------:R-:W-:-:S03]  /*ea20*/  @P3 LOP3.LUT R64, R65, R64, RZ, 0x3c, !PT ;  /* 0x0000004041403212 */ /* 0x000fc600078e3cff */
[----:B------:R-:W3:Y:S01]  /*ea30*/  LDL R29, [R1+0x74] ;  /* 0x00007400011d7983 */ /* 0x000ee20000100800 */
[----:B------:R-:W-:-:S05]  /*ea40*/  @P3 LOP3.LUT R65, R65, R64, RZ, 0x3c, !PT ;  /* 0x0000004041413212 */ /* 0x000fca00078e3cff */
[----:B------:R-:W3:Y:S04]  /*ea50*/  @P3 LDG.E.U16 R30, desc[UR26][R64.64] ;  /* 0x0000001a401e3981 */ /* 0x000ee8000c1e1500 */
[----:B--2---:R-:W2:Y:S04]  /*ea60*/  @P2 LDG.E.U16 R3, desc[UR26][R68.64] ;  /* 0x0000001a44032981 */ /* 0x004ea8000c1e1500 */
[----:B------:R-:W-:Y:S04]  /*ea70*/  STL [R1+0xb30], R163 ;  /* 0x000b30a301007387 */ /* 0x000fe80000100800 */
[----:B------:R-:W-:Y:S04]  /*ea80*/  STL [R1+0xb2c], R162 ;  /* 0x000b2ca201007387 */ /* 0x000fe80000100800 */
[----:B------:R-:W3:Y:S01]  /*ea90*/  LDL.LU.64 R68, [R1+0xde0] ;  /* 0x000de00001447983 */ /* 0x000ee20000300a00 */
[----:B------:R-:W-:-:S02]  /*eaa0*/  LOP3.LUT R34, R34, 0x32, RZ, 0xfc, !PT ;  /* 0x0000003222227812 */ /* 0x000fc400078efcff */
[----:B------:R-:W-:-:S04]  /*eab0*/  @P6 LOP3.LUT R161, R161, R160, RZ, 0x3c, !PT ;  /* 0x000000a0a1a16212 */ /* 0x000fc800078e3cff */
[----:B------:R-:W-:Y:S01]  /*eac0*/  @P6 LOP3.LUT R160, R161, R160, RZ, 0x3c, !PT ;  /* 0x000000a0a1a06212 */ /* 0x000fe200078e3cff */
[----:B--2---:R0:W-:Y:S04]  /*ead0*/  @P2 STL [R1+0x548], R3 ;  /* 0x0005480301002387 */ /* 0x0041e80000100800 */
[----:B------:R-:W2:Y:S04]  /*eae0*/  LDL R64, [R1+0x90] ;  /* 0x0000900001407983 */ /* 0x000ea80000100800 */
[----:B------:R-:W2:Y:S01]  /*eaf0*/  LDL R65, [R1+0x94] ;  /* 0x0000940001417983 */ /* 0x000ea20000100800 */
[----:B0-----:R-:W0:Y:S02]  /*eb00*/  LDC R3, c[0x0][0x3a0] ;  /* 0x0000e800ff037b82 */ /* 0x001e240000000800 */
[----:B0-----:R-:W-:-:S02]  /*eb10*/  ISETP.LT.AND P2, PT, R34, R3, P0 ;  /* 0x000000032200720c */ /* 0x001fc40000741270 */
[----:B------:R-:W0:Y:S01]  /*eb20*/  S2R R34, SR_TID.X ;  /* 0x0000000000227919 */ /* 0x000e220000002100 */
[----:B---3--:R1:W-:Y:S01]  /*eb30*/  STL [R1+0x544], R30 ;  /* 0x0005441e01007387 */ /* 0x0083e20000100800 */
[----:B0-----:R-:W-:-:S04]  /*eb40*/  SHF.R.U32.HI R34, RZ, 0x6, R34 ;  /* 0x00000006ff227819 */ /* 0x001fc80000011622 */
[----:B------:R-:W-:-:S04]  /*eb50*/  SGXT.U32 R34, R34, 0x1 ;  /* 0x000000012222781a */ /* 0x000fc80000000000 */
[C---:B-1----:R-:W-:Y:S02]  /*eb60*/  LOP3.LUT R30, R34.reuse, 0x3a, RZ, 0xfc, !PT ;  /* 0x0000003a221e7812 */ /* 0x042fe400078efcff */
[----:B------:R-:W-:Y:S02]  /*eb70*/  LOP3.LUT R30, R34, 0x42, RZ, 0xfc, !PT ;  /* 0x00000042221e7812 */ /* 0x000fe400078efcff */
[----:B------:R-:W0:Y:S02]  /*eb80*/  S2R R34, SR_TID.X ;  /* 0x0000000000227919 */ /* 0x000e240000002100 */
[----:B0-----:R-:W-:-:S04]  /*eb90*/  SHF.R.U32.HI R34, RZ, 0x6, R34 ;  /* 0x00000006ff227819 */ /* 0x001fc80000011622 */
[----:B------:R-:W-:-:S04]  /*eba0*/  SGXT.U32 R34, R34, 0x1 ;  /* 0x000000012222781a */ /* 0x000fc80000000000 */
[----:B------:R-:W-:-:S04]  /*ebb0*/  LOP3.LUT R34, R34, 0x3a, RZ, 0xfc, !PT ;  /* 0x0000003a22227812 */ /* 0x000fc800078efcff */
[----:B------:R-:W-:Y:S02]  /*ebc0*/  ISETP.LT.AND P3, PT, R34, R3, P0 ;  /* 0x000000032200720c */ /* 0x000fe40000761270 */
[----:B------:R-:W0:Y:S01]  /*ebd0*/  S2R R34, SR_TID.X ;  /* 0x0000000000227919 */ /* 0x000e220000002100 */
[----:B------:R-:W-:Y:S02]  /*ebe0*/  PRMT R155, RZ, 0x7610, R155 ;  /* 0x00007610ff9b7816 */ /* 0x000fe4000000009b */
[----:B------:R-:W-:-:S05]  /*ebf0*/  @P6 LOP3.LUT R161, R161, R160, RZ, 0x3c, !PT ;  /* 0x000000a0a1a16212 */ /* 0x000fca00078e3cff */
[----:B------:R-:W3:Y:S01]  /*ec00*/  @P6 LDG.E.U16 R155, desc[UR26][R160.64] ;  /* 0x0000001aa09b6981 */ /* 0x000ee2000c1e1500 */
[----:B------:R-:W-:Y:S02]  /*ec10*/  ISETP.LT.AND P6, PT, R30, R3, P0 ;  /* 0x000000031e00720c */ /* 0x000fe400007c1270 */
[----:B------:R-:W-:-:S04]  /*ec20*/  @P2 LOP3.LUT R61, R61, R60, RZ, 0x3c, !PT ;  /* 0x0000003c3d3d2212 */ /* 0x000fc800078e3cff */
[C---:B------:R-:W-:Y:S02]  /*ec30*/  @P2 LOP3.LUT R60, R61.reuse, R60, RZ, 0x3c, !PT ;  /* 0x0000003c3d3c2212 */ /* 0x040fe400078e3cff */
[----:B------:R-:W-:Y:S01]  /*ec40*/  PRMT R21, RZ, 0x7610, R21 ;  /* 0x00007610ff157816 */ /* 0x000fe20000000015 */
[----:B------:R-:W3:Y:S01]  /*ec50*/  LDL R160, [R1+0x8d0] ;  /* 0x0008d00001a07983 */ /* 0x000ee20000100800 */
[----:B------:R-:W-:Y:S02]  /*ec60*/  @P2 LOP3.LUT R61, R61, R60, RZ, 0x3c, !PT ;  /* 0x0000003c3d3d2212 */ /* 0x000fe400078e3cff */
[----:B------:R-:W-:Y:S01]  /*ec70*/  PRMT R28, RZ, 0x7610, R28 ;  /* 0x00007610ff1c7816 */ /* 0x000fe2000000001c */
[----:B------:R-:W3:Y:S04]  /*ec80*/  LDL R161, [R1+0x8d4] ;  /* 0x0008d40001a17983 */ /* 0x000ee80000100800 */
[----:B------:R-:W3:Y:S01]  /*ec90*/  @P2 LDG.E.U16 R21, desc[UR26][R60.64] ;  /* 0x0000001a3c152981 */ /* 0x000ee2000c1e1500 */
[----:B0-----:R-:W-:-:S04]  /*eca0*/  SHF.R.U32.HI R34, RZ, 0x6, R34 ;  /* 0x00000006ff227819 */ /* 0x001fc80000011622 */
[----:B------:R-:W-:Y:S01]  /*ecb0*/  SGXT.U32 R34, R34, 0x1 ;  /* 0x000000012222781a */ /* 0x000fe20000000000 */
[----:B------:R-:W3:Y:S03]  /*ecc0*/  LDL R60, [R1+0x8b0] ;  /* 0x0008b000013c7983 */ /* 0x000ee60000100800 */
[----:B------:R-:W-:Y:S01]  /*ecd0*/  LOP3.LUT R30, R34, 0x4a, RZ, 0xfc, !PT ;  /* 0x0000004a221e7812 */ /* 0x000fe200078efcff */
[----:B------:R-:W3:Y:S03]  /*ece0*/  LDL R61, [R1+0x8b4] ;  /* 0x0008b400013d7983 */ /* 0x000ee60000100800 */
[----:B------:R-:W-:Y:S01]  /*ecf0*/  ISETP.LT.AND P2, PT, R30, R3, P0 ;  /* 0x000000031e00720c */ /* 0x000fe20000741270 */
[----:B------:R-:W-:Y:S01]  /*ed00*/  @P3 IMAD.MOV.U32 R30, RZ, RZ, R29 ;  /* 0x000000ffff1e3224 */ /* 0x000fe200078e001d */
[----:B------:R-:W-:-:S04]  /*ed10*/  PRMT R20, RZ, 0x7610, R20 ;  /* 0x00007610ff147816 */ /* 0x000fc80000000014 */
[----:B----4-:R-:W4:Y:S01]  /*ed20*/  @P3 LDG.E.U16 R28, desc[UR26][R30.64] ;  /* 0x0000001a1e1c3981 */ /* 0x010f22000c1e1500 */
[----:B--2---:R-:W-:-:S04]  /*ed30*/  @P6 LOP3.LUT R65, R65, R64, RZ, 0x3c, !PT ;  /* 0x0000004041416212 */ /* 0x004fc800078e3cff */
[----:B------:R-:W-:-:S04]  /*ed40*/  @P6 LOP3.LUT R64, R65, R64, RZ, 0x3c, !PT ;  /* 0x0000004041406212 */ /* 0x000fc800078e3cff */
[----:B------:R-:W-:-:S05]  /*ed50*/  @P6 LOP3.LUT R65, R65, R64, RZ, 0x3c, !PT ;  /* 0x0000004041416212 */ /* 0x000fca00078e3cff */
[----:B------:R-:W2:Y:S01]  /*ed60*/  @P6 LDG.E.U16 R20, desc[UR26][R64.64] ;  /* 0x0000001a40146981 */ /* 0x000ea2000c1e1500 */
[----:B------:R-:W-:-:S03]  /*ed70*/  PRMT R163, RZ, 0x7610, R163 ;  /* 0x00007610ffa37816 */ /* 0x000fc600000000a3 */
[----:B---3--:R0:W-:Y:S02]  /*ed80*/  STL [R1+0x53c], R21 ;  /* 0x00053c1501007387 */ /* 0x0081e40000100800 */
[----:B0-----:R-:W-:-:S04]  /*ed90*/  LOP3.LUT R21, R34, 0x52, RZ, 0xfc, !PT ;  /* 0x0000005222157812 */ /* 0x001fc800078efcff */
[----:B------:R-:W-:Y:S01]  /*eda0*/  ISETP.LT.AND P3, PT, R21, R3, P0 ;  /* 0x000000031500720c */ /* 0x000fe20000761270 */
[----:B----4-:R0:W-:Y:S04]  /*edb0*/  STL [R1+0x538], R28 ;  /* 0x0005381c01007387 */ /* 0x0101e80000100800 */
[----:B------:R-:W3:Y:S04]  /*edc0*/  LDL R29, [R1+0x8f4] ;  /* 0x0008f400011d7983 */ /* 0x000ee80000100800 */
[----:B------:R-:W4:Y:S04]  /*edd0*/  LDL R30, [R1+0x910] ;  /* 0x00091000011e7983 */ /* 0x000f280000100800 */
[----:B0-----:R-:W3:Y:S04]  /*ede0*/  LDL R28, [R1+0x8f0] ;  /* 0x0008f000011c7983 */ /* 0x001ee80000100800 */
[----:B------:R-:W4:Y:S04]  /*edf0*/  LDL R31, [R1+0x914] ;  /* 0x00091400011f7983 */ /* 0x000f280000100800 */
[----:B------:R-:W3:Y:S04]  /*ee00*/  LDL.LU.64 R64, [R1+0xdd8] ;  /* 0x000dd80001407983 */ /* 0x000ee80000300a00 */
[----:B--2---:R0:W-:Y:S04]  /*ee10*/  STL [R1+0x534], R20 ;  /* 0x0005341401007387 */ /* 0x0041e80000100800 */
[----:B------:R1:W-:Y:S04]  /*ee20*/  STL [R1+0x540], R155 ;  /* 0x0005409b01007387 */ /* 0x0003e80000100800 */
[----:B------:R-:W2:Y:S04]  /*ee30*/  LDL R21, [R1+0x934] ;  /* 0x0009340001157983 */ /* 0x000ea80000100800 */
[----:B0-----:R-:W2:Y:S01]  /*ee40*/  LDL R20, [R1+0x930] ;  /* 0x0009300001147983 */ /* 0x001ea20000100800 */
[----:B-1----:R-:W-:-:S03]  /*ee50*/  LOP3.LUT R155, R34, 0x5a, RZ, 0xfc, !PT ;  /* 0x0000005a229b7812 */ /* 0x002fc600078efcff */
[----:B------:R0:W-:Y:S01]  /*ee60*/  STL.S16 [R1+0x530], R163 ;  /* 0x000530a301007387 */ /* 0x0001e20000100600 */
[----:B------:R-:W-:-:S03]  /*ee70*/  ISETP.LT.AND P6, PT, R155, R3, P0 ;  /* 0x000000039b00720c */ /* 0x000fc600007c1270 */
[----:B------:R-:W2:Y:S01]  /*ee80*/  LDL R3, [R1+0x530] ;  /* 0x0005300001037983 */ /* 0x000ea20000100800 */
[----:B------:R-:W-:Y:S02]  /*ee90*/  @P2 LOP3.LUT R61, R61, R60, RZ, 0x3c, !PT ;  /* 0x0000003c3d3d2212 */ /* 0x000fe400078e3cff */
[----:B------:R-:W-:Y:S01]  /*eea0*/  @P3 LOP3.LUT R161, R161, R160, RZ, 0x3c, !PT ;  /* 0x000000a0a1a13212 */ /* 0x000fe200078e3cff */
[----:B------:R-:W3:Y:S01]  /*eeb0*/  LDL R155, [R1+0x954] ;  /* 0x00095400019b7983 */ /* 0x000ee20000100800 */
[C---:B------:R-:W-:Y:S02]  /*eec0*/  @P2 LOP3.LUT R60, R61.reuse, R60, RZ, 0x3c, !PT ;  /* 0x0000003c3d3c2212 */ /* 0x040fe400078e3cff */
[----:B------:R-:W-:Y:S01]  /*eed0*/  PRMT R6, RZ, 0x7610, R6 ;  /* 0x00007610ff067816 */ /* 0x000fe20000000006 */
[----:B0-----:R-:W3:Y:S01]  /*eee0*/  LDL R163, [R1+0x950] ;  /* 0x0009500001a37983 */ /* 0x001ee20000100800 */
[----:B------:R-:W-:Y:S02]  /*eef0*/  @P2 LOP3.LUT R61, R61, R60, RZ, 0x3c, !PT ;  /* 0x0000003c3d3d2212 */ /* 0x000fe400078e3cff */
[----:B------:R-:W-:-:S04]  /*ef00*/  @P3 LOP3.LUT R160, R161, R160, RZ, 0x3c, !PT ;  /* 0x000000a0a1a03212 */ /* 0x000fc800078e3cff */
[----:B------:R-:W-:-:S05]  /*ef10*/  @P3 LOP3.LUT R161, R161, R160, RZ, 0x3c, !PT ;  /* 0x000000a0a1a13212 */ /* 0x000fca00078e3cff */
[----:B------:R-:W3:Y:S04]  /*ef20*/  @P3 LDG.E.U16 R6, desc[UR26][R160.64] ;  /* 0x0000001aa0063981 */ /* 0x000ee8000c1e1500 */
[----:B--2---:R-:W2:Y:S04]  /*ef30*/  @P2 LDG.E.U16 R3, desc[UR26][R60.64] ;  /* 0x0000001a3c032981 */ /* 0x004ea8000c1e1500 */
[----:B------:R-:W3:Y:S01]  /*ef40*/  LDL.LU.64 R60, [R1+0xdd0] ;  /* 0x000dd000013c7983 */ /* 0x000ee20000300a00 */
[----:B------:R-:W-:-:S03]  /*ef50*/  LOP3.LUT R34, R34, 0x62, RZ, 0xfc, !PT ;  /* 0x0000006222227812 */ /* 0x000fc600078efcff */
[----:B--2---:R0:W-:Y:S04]  /*ef60*/  @P2 STL [R1+0x530], R3 ;  /* 0x0005300301002387 */ /* 0x0041e80000100800 */
[----:B------:R-:W2:Y:S04]  /*ef70*/  LDL R160, [R1+0x970] ;  /* 0x0009700001a07983 */ /* 0x000ea80000100800 */
[----:B------:R-:W2:Y:S01]  /*ef80*/  LDL R161, [R1+0x974] ;  /* 0x0009740001a17983 */ /* 0x000ea20000100800 */
[----:B0-----:R-:W0:Y:S03]  /*ef90*/  LDC R3, c[0x0][0x3a0] ;  /* 0x0000e800ff037b82 */ /* 0x001e260000000800 */
[----:B---3--:R-:W-:Y:S01]  /*efa0*/  STL [R1+0x52c], R6 ;  /* 0x00052c0601007387 */ /* 0x008fe20000100800 */
[----:B0-----:R-:W-:-:S02]  /*efb0*/  ISETP.LT.AND P2, PT, R34, R3, P0 ;  /* 0x000000032200720c */ /* 0x001fc40000741270 */
[----:B------:R-:W0:Y:S01]  /*efc0*/  S2R R34, SR_TID.X ;  /* 0x0000000000227919 */ /* 0x000e220000002100 */
[----:B------:R-:W-:-:S05]  /*efd0*/  PRMT R3, RZ, 0x7610, R3 ;  /* 0x00007610ff037816 */ /* 0x000fca0000000003 */
[----:B------:R1:W-:Y:S02]  /*efe0*/  STL.S16 [R1+0x528], R3 ;  /* 0x0005280301007387 */ /* 0x0003e40000100600 */
[----:B-1----:R-:W1:Y:S01]  /*eff0*/  LDC R3, c[0x0][0x3a0] ;  /* 0x0000e800ff037b82 */ /* 0x002e620000000800 */
[----:B0-----:R-:W-:-:S04]  /*f000*/  SHF.R.U32.HI R34, RZ, 0x6, R34 ;  /* 0x00000006ff227819 */ /* 0x001fc80000011622 */
[----:B------:R-:W-:-:S04]  /*f010*/  SGXT.U32 R34, R34, 0x1 ;  /* 0x000000012222781a */ /* 0x000fc80000000000 */
[----:B------:R-:W-:-:S04]  /*f020*/  LOP3.LUT R6, R34, 0x6a, RZ, 0xfc, !PT ;  /* 0x0000006a22067812 */ /* 0x000fc800078efcff */
[----:B-1----:R-:W-:Y:S02]  /*f030*/  ISETP.LT.AND P3, PT, R6, R3, P0 ;  /* 0x000000030600720c */ /* 0x002fe40000761270 */
[----:B------:R-:W3:Y:S04]  /*f040*/  LDL.LU R6, [R1+0xdc8] ;  /* 0x000dc80001067983 */ /* 0x000ee80000300800 */
[----:B------:R-:W2:Y:S01]  /*f050*/  LDL R3, [R1+0x528] ;  /* 0x0005280001037983 */ /* 0x000ea20000100800 */
[----:B------:R-:W-:-:S04]  /*f060*/  @P6 LOP3.LUT R29, R29, R28, RZ, 0x3c, !PT ;  /* 0x0000001c1d1d6212 */ /* 0x000fc800078e3cff */
[----:B------:R-:W-:-:S04]  /*f070*/  @P6 LOP3.LUT R28, R29, R28, RZ, 0x3c, !PT ;  /* 0x0000001c1d1c6212 */ /* 0x000fc800078e3cff */
[----:B------:R-:W-:Y:S02]  /*f080*/  @P6 LOP3.LUT R29, R29, R28, RZ, 0x3c, !PT ;  /* 0x0000001c1d1d6212 */ /* 0x000fe400078e3cff */
[----:B----4-:R-:W-:-:S04]  /*f090*/  @P2 LOP3.LUT R31, R31, R30, RZ, 0x3c, !PT ;  /* 0x0000001e1f1f2212 */ /* 0x010fc800078e3cff */
[C---:B------:R-:W-:Y:S02]  /*f0a0*/  @P2 LOP3.LUT R30, R31.reuse, R30, RZ, 0x3c, !PT ;  /* 0x0000001e1f1e2212 */ /* 0x040fe400078e3cff */
[----:B------:R-:W-:Y:S02]  /*f0b0*/  PRMT R5, RZ, 0x7610, R5 ;  /* 0x00007610ff057816 */ /* 0x000fe40000000005 */
[----:B------:R-:W-:-:S05]  /*f0c0*/  @P2 LOP3.LUT R31, R31, R30, RZ, 0x3c, !PT ;  /* 0x0000001e1f1f2212 */ /* 0x000fca00078e3cff */
[----:B------:R-:W4:Y:S04]  /*f0d0*/  @P2 LDG.E.U16 R5, desc[UR26][R30.64] ;  /* 0x0000001a1e052981 */ /* 0x000f28000c1e1500 */
[----:B--2---:R-:W2:Y:S04]  /*f0e0*/  @P6 LDG.E.U16 R3, desc[UR26][R28.64] ;  /* 0x0000001a1c036981 */ /* 0x004ea8000c1e1500 */
[----:B------:R-:W3:Y:S01]  /*f0f0*/  LDL.LU.64 R28, [R1+0xdc0] ;  /* 0x000dc000011c7983 */ /* 0x000ee20000300a00 */
[----:B------:R-:W-:Y:S02]  /*f100*/  LOP3.LUT R34, R34, 0x72, RZ, 0xfc, !PT ;  /* 0x0000007222227812 */ /* 0x000fe400078efcff */
[----:B------:R-:W-:Y:S01]  /*f110*/  PRMT R162, RZ, 0x7610, R162 ;  /* 0x00007610ffa27816 */ /* 0x000fe200000000a2 */
[----:B--2---:R0:W-:Y:S04]  /*f120*/  @P6 STL [R1+0x528], R3 ;  /* 0x0005280301006387 */ /* 0x0041e80000100800 */
[----:B------:R-:W2:Y:S01]  /*f130*/  LDL.LU.64 R30, [R1+0xdb8] ;  /* 0x000db800011e7983 */ /* 0x000ea20000300a00 */
[----:B0-----:R-:W0:Y:S02]  /*f140*/  LDC R3, c[0x0][0x3a0] ;  /* 0x0000e800ff037b82 */ /* 0x001e240000000800 */
[----:B0-----:R-:W-:-:S02]  /*f150*/  ISETP.LT.AND P6, PT, R34, R3, P0 ;  /* 0x000000032200720c */ /* 0x001fc400007c1270 */
[----:B------:R-:W0:Y:S01]  /*f160*/  S2R R34, SR_TID.X ;  /* 0x0000000000227919 */ /* 0x000e220000002100 */
[----:B----4-:R1:W-:Y:S04]  /*f170*/  STL [R1+0x524], R5 ;  /* 0x0005240501007387 */ /* 0x0103e80000100800 */
[----:B------:R4:W-:Y:S01]  /*f180*/  STL.S16 [R1+0x520], R162 ;  /* 0x000520a201007387 */ /* 0x0009e20000100600 */
[----:B0-----:R-:W-:-:S04]  /*f190*/  SHF.R.U32.HI R34, RZ, 0x6, R34 ;  /* 0x00000006ff227819 */ /* 0x001fc80000011622 */
[----:B------:R-:W-:-:S04]  /*f1a0*/  SGXT.U32 R34, R34, 0x1 ;  /* 0x000000012222781a */ /* 0x000fc80000000000 */
[C---:B-1----:R-:W-:Y:S02]  /*f1b0*/  LOP3.LUT R5, R34.reuse, 0x7a, RZ, 0xfc, !PT ;  /* 0x0000007a22057812 */ /* 0x042fe400078efcff */
[----:B----4-:R-:W-:Y:S02]  /*f1c0*/  LOP3.LUT R162, R34, 0x4, RZ, 0xfc, !PT ;  /* 0x0000000422a27812 */ /* 0x010fe400078efcff */
[----:B------:R-:W4:Y:S01]  /*f1d0*/  LDL R34, [R1+0x520] ;  /* 0x0005200001227983 */ /* 0x000f220000100800 */
[----:B------:R-:W-:-:S04]  /*f1e0*/  @P3 LOP3.LUT R21, R21, R20, RZ, 0x3c, !PT ;  /* 0x0000001415153212 */ /* 0x000fc800078e3cff */
[----:B------:R-:W-:-:S04]  /*f1f0*/  @P3 LOP3.LUT R20, R21, R20, RZ, 0x3c, !PT ;  /* 0x0000001415143212 */ /* 0x000fc800078e3cff */
[----:B------:R-:W-:-:S05]  /*f200*/  @P3 LOP3.LUT R21, R21, R20, RZ, 0x3c, !PT ;  /* 0x0000001415153212 */ /* 0x000fca00078e3cff */
[----:B----4-:R-:W4:Y:S01]  /*f210*/  @P3 LDG.E.U16 R34, desc[UR26][R20.64] ;  /* 0x0000001a14223981 */ /* 0x010f22000c1e1500 */
[----:B------:R-:W-:-:S03]  /*f220*/  ISETP.LT.AND P2, PT, R5, R3, P0 ;  /* 0x000000030500720c */ /* 0x000fc60000741270 */
[----:B------:R-:W2:Y:S01]  /*f230*/  LDL.LU R5, [R1+0xdb0] ;  /* 0x000db00001057983 */ /* 0x000ea20000300800 */
[----:B------:R-:W-:-:S03]  /*f240*/  PRMT R152, RZ, 0x7610, R152 ;  /* 0x00007610ff987816 */ /* 0x000fc60000000098 */
[----:B------:R-:W2:Y:S06]  /*f250*/  LDL.LU.64 R20, [R1+0xda8] ;  /* 0x000da80001147983 */ /* 0x000eac0000300a00 */
[----:B------:R-:W-:-:S04]  /*f260*/  @P2 LOP3.LUT R161, R161, R160, RZ, 0x3c, !PT ;  /* 0x000000a0a1a12212 */ /* 0x000fc800078e3cff */
[C---:B------:R-:W-:Y:S02]  /*f270*/  @P2 LOP3.LUT R160, R161.reuse, R160, RZ, 0x3c, !PT ;  /* 0x000000a0a1a02212 */ /* 0x040fe400078e3cff */
[----:B------:R-:W-:Y:S02]  /*f280*/  PRMT R153, RZ, 0x7610, R153 ;  /* 0x00007610ff997816 */ /* 0x000fe40000000099 */
[----:B------:R-:W-:-:S05]  /*f290*/  @P2 LOP3.LUT R161, R161, R160, RZ, 0x3c, !PT ;  /* 0x000000a0a1a12212 */ /* 0x000fca00078e3cff */
[----:B------:R0:W2:Y:S04]  /*f2a0*/  @P2 LDG.E.U16 R153, desc[UR26][R160.64] ;  /* 0x0000001aa0992981 */ /* 0x0000a8000c1e1500 */
[----:B----4-:R1:W-:Y:S01]  /*f2b0*/  @P3 STL [R1+0x520], R34 ;  /* 0x0005202201003387 */ /* 0x0103e20000100800 */
[----:B------:R-:W-:Y:S01]  /*f2c0*/  ISETP.LT.AND P3, PT, R162, R3, P0 ;  /* 0x00000003a200720c */ /* 0x000fe20000761270 */
[----:B------:R-:W-:-:S05]  /*f2d0*/  @P6 IMAD.MOV.U32 R162, RZ, RZ, R155 ;  /* 0x000000ffffa26224 */ /* 0x000fca00078e009b */
[----:B------:R-:W4:Y:S01]  /*f2e0*/  @P6 LDG.E.U16 R152, desc[UR26][R162.64] ;  /* 0x0000001aa2986981 */ /* 0x000f22000c1e1500 */
[----:B-1----:R-:W1:Y:S01]  /*f2f0*/  S2R R34, SR_TID.X ;  /* 0x0000000000227919 */ /* 0x002e620000002100 */
[----:B------:R-:W-:Y:S02]  /*f300*/  PRMT R27, RZ, 0x7610, R27 ;  /* 0x00007610ff1b7816 */ /* 0x000fe4000000001b */
[----:B------:R-:W-:Y:S02]  /*f310*/  PRMT R147, RZ, 0x7610, R147 ;  /* 0x00007610ff937816 */ /* 0x000fe40000000093 */
[----:B-1----:R-:W-:-:S04]  /*f320*/  SHF.R.U32.HI R34, RZ, 0x6, R34 ;  /* 0x00000006ff227819 */ /* 0x002fc80000011622 */
[----:B------:R-:W-:-:S04]  /*f330*/  SGXT.U32 R34, R34, 0x1 ;  /* 0x000000012222781a */ /* 0x000fc80000000000 */
[----:B------:R-:W-:-:S04]  /*f340*/  LOP3.LUT R155, R34, 0xc, RZ, 0xfc, !PT ;  /* 0x0000000c229b7812 */ /* 0x000fc800078efcff */
[----:B------:R-:W-:Y:S02]  /*f350*/  ISETP.LT.AND P6, PT, R155, R3, P0 ;  /* 0x000000039b00720c */ /* 0x000fe400007c1270 */
[----:B------:R-:W-:-:S11]  /*f360*/  PRMT R26, RZ, 0x7610, R26 ;  /* 0x00007610ff1a7816 */ /* 0x000fd6000000001a */
[----:B0-----:R-:W-:Y:S02]  /*f370*/  @P6 IMAD.MOV.U32 R160, RZ, RZ, R149 ;  /* 0x000000ffffa06224 */ /* 0x001fe400078e0095 */
[----:B------:R-:W-:-:S05]  /*f380*/  @P6 IMAD.MOV.U32 R161, RZ, RZ, R148 ;  /* 0x000000ffffa16224 */ /* 0x000fca00078e0094 */
[----:B------:R0:W3:Y:S04]  /*f390*/  @P6 LDG.E.U16 R147, desc[UR26][R160.64] ;  /* 0x0000001aa0936981 */ /* 0x0000e8000c1e1500 */
[----:B----4-:R1:W-:Y:S02]  /*f3a0*/  STL [R1+0x51c], R152 ;  /* 0x00051c9801007387 */ /* 0x0103e40000100800 */
[----:B-1----:R-:W-:-:S04]  /*f3b0*/  LOP3.LUT R152, R34, 0x14, RZ, 0xfc, !PT ;  /* 0x0000001422987812 */ /* 0x002fc800078efcff */
[----:B------:R-:W-:Y:S01]  /*f3c0*/  ISETP.LT.AND P2, PT, R152, R3, P0 ;  /* 0x000000039800720c */ /* 0x000fe20000741270 */
[----:B--2---:R1:W-:Y:S01]  /*f3d0*/  STL [R1+0x514], R153 ;  /* 0x0005149901007387 */ /* 0x0043e20000100800 */
[----:B------:R-:W-:Y:S02]  /*f3e0*/  @P3 IMAD.MOV.U32 R152, RZ, RZ, R141 ;  /* 0x000000ffff983224 */ /* 0x000fe400078e008d */
[----:B-1----:R-:W-:-:S09]  /*f3f0*/  @P3 IMAD.MOV.U32 R153, RZ, RZ, R140 ;  /* 0x000000ffff993224 */ /* 0x002fd200078e008c */
[----:B0-----:R-:W-:Y:S01]  /*f400*/  @P2 IMAD.MOV.U32 R160, RZ, RZ, R157 ;  /* 0x000000ffffa02224 */ /* 0x001fe200078e009d */
[----:B------:R0:W2:Y:S01]  /*f410*/  @P3 LDG.E.U16 R27, desc[UR26][R152.64] ;  /* 0x0000001a981b3981 */ /* 0x0000a2000c1e1500 */
[----:B------:R-:W-:-:S05]  /*f420*/  @P2 IMAD.MOV.U32 R161, RZ, RZ, R156 ;  /* 0x000000ffffa12224 */ /* 0x000fca00078e009c */
[----:B------:R-:W4:Y:S04]  /*f430*/  @P2 LDG.E.U16 R26, desc[UR26][R160.64] ;  /* 0x0000001aa01a2981 */ /* 0x000f28000c1e1500 */
[----:B------:R-:W-:Y:S01]  /*f440*/  STL [R1+0xb38], R141 ;  /* 0x000b388d01007387 */ /* 0x000fe20000100800 */
[----:B0-----:R-:W-:-:S03]  /*f450*/  LOP3.LUT R152, R34, 0x1c, RZ, 0xfc, !PT ;  /* 0x0000001c22987812 */ /* 0x001fc600078efcff */
[----:B------:R-:W-:Y:S01]  /*f460*/  STL [R1+0xb34], R140 ;  /* 0x000b348c01007387 */ /* 0x000fe20000100800 */
[----:B------:R-:W-:-:S03]  /*f470*/  ISETP.LT.AND P3, PT, R152, R3, P0 ;  /* 0x000000039800720c */ /* 0x000fc60000761270 */
[----:B------:R-:W3:Y:S04]  /*f480*/  LDL R162, [R1+0x18] ;  /* 0x0000180001a27983 */ /* 0x000ee80000100800 */
[----:B------:R-:W3:Y:S04]  /*f490*/  LDL R153, [R1+0x1c] ;  /* 0x00001c0001997983 */ /* 0x000ee80000100800 */
[----:B--2---:R0:W-:Y:S04]  /*f4a0*/  STL [R1+0x518], R27 ;  /* 0x0005181b01007387 */ /* 0x0041e80000100800 */
[----:B------:R-:W-:Y:S04]  /*f4b0*/  STL [R1+0xb40], R149 ;  /* 0x000b409501007387 */ /* 0x000fe80000100800 */
[----:B------:R-:W-:Y:S04]  /*f4c0*/  STL [R1+0xb3c], R148 ;  /* 0x000b3c9401007387 */ /* 0x000fe80000100800 */
[----:B------:R-:W2:Y:S04]  /*f4d0*/  LDL R163, [R1+0x38] ;  /* 0x0000380001a37983 */ /* 0x000ea80000100800 */
[----:B------:R-:W2:Y:S04]  /*f4e0*/  LDL R155, [R1+0x3c] ;  /* 0x00003c00019b7983 */ /* 0x000ea80000100800 */
[----:B------:R-:W-:Y:S04]  /*f4f0*/  STL [R1+0xb48], R157 ;  /* 0x000b489d01007387 */ /* 0x000fe80000100800 */
[----:B------:R-:W-:Y:S01]  /*f500*/  STL [R1+0xb44], R156 ;  /* 0x000b449c01007387 */ /* 0x000fe20000100800 */
[----:B0-----:R-:W-:-:S03]  /*f510*/  LOP3.LUT R27, R34, 0x24, RZ, 0xfc, !PT ;  /* 0x00000024221b7812 */ /* 0x001fc600078efcff */
[----:B---3--:R0:W-:Y:S04]  /*f520*/  STL [R1+0x510], R147 ;  /* 0x0005109301007387 */ /* 0x0081e80000100800 */
[----:B------:R-:W3:Y:S04]  /*f530*/  LDL R160, [R1+0x5c] ;  /* 0x00005c0001a07983 */ /* 0x000ee80000100800 */
[----:B0-----:R-:W2:Y:S04]  /*f540*/  LDL R147, [R1+0x58] ;  /* 0x0000580001937983 */ /* 0x001ea80000100800 */
[----:B----4-:R0:W-:Y:S01]  /*f550*/  STL [R1+0x50c], R26 ;  /* 0x00050c1a01007387 */ /* 0x0101e20000100800 */
[----:B------:R-:W-:Y:S01]  /*f560*/  ISETP.LT.AND P6, PT, R27, R3, P0 ;  /* 0x000000031b00720c */ /* 0x000fe200007c1270 */
[----:B------:R-:W-:Y:S01]  /*f570*/  @P3 IMAD.MOV.U32 R27, RZ, RZ, R164 ;  /* 0x000000ffff1b3224 */ /* 0x000fe200078e00a4 */
[----:B------:R-:W-:Y:S01]  /*f580*/  PRMT R156, RZ, 0x7610, R156 ;  /* 0x00007610ff9c7816 */ /* 0x000fe2000000009c */
[----:B------:R-:W4:Y:S04]  /*f590*/  LDL R161, [R1+0x78] ;  /* 0x0000780001a17983 */ /* 0x000f280000100800 */
[----:B------:R-:W2:Y:S01]  /*f5a0*/  LDL R152, [R1+0x7c] ;  /* 0x00007c0001987983 */ /* 0x000ea20000100800 */
[----:B0-----:R-:W-:-:S04]  /*f5b0*/  LOP3.LUT R26, R34, 0x2c, RZ, 0xfc, !PT ;  /* 0x0000002c221a7812 */ /* 0x001fc800078efcff */
[----:B------:R-:W-:Y:S01]  /*f5c0*/  ISETP.LT.AND P2, PT, R26, R3, P0 ;  /* 0x000000031a00720c */ /* 0x000fe20000741270 */
[----:B------:R-:W-:-:S05]  /*f5d0*/  @P3 IMAD.MOV.U32 R26, RZ, RZ, R165 ;  /* 0x000000ffff1a3224 */ /* 0x000fca00078e00a5 */
[----:B------:R-:W2:Y:S04]  /*f5e0*/  @P3 LDG.E.U16 R156, desc[UR26][R26.64] ;  /* 0x0000001a1a9c3981 */ /* 0x000ea8000c1e1500 */
[----:B------:R-:W-:Y:S01]  /*f5f0*/  STL [R1+0xb50], R165 ;  /* 0x000b50a501007387 */ /* 0x000fe20000100800 */
[----:B------:R-:W-:-:S03]  /*f600*/  @P6 IMAD.MOV.U32 R157, RZ, RZ, R162 ;  /* 0x000000ffff9d6224 */ /* 0x000fc600078e00a2 */
[----:B------:R-:W-:Y:S04]  /*f610*/  STL [R1+0xb4c], R164 ;  /* 0x000b4ca401007387 */ /* 0x000fe80000100800 */
[----:B------:R-:W3:Y:S01]  /*f620*/  LDL.LU.64 R26, [R1+0xda0] ;  /* 0x000da000011a7983 */ /* 0x000ee20000300a00 */
[----:B------:R-:W-:-:S03]  /*f630*/  PRMT R154, RZ, 0x7610, R154 ;  /* 0x00007610ff9a7816 */ /* 0x000fc6000000009a */
[----:B--2---:R0:W-:Y:S02]  /*f640*/  STL [R1+0x508], R156 ;  /* 0x0005089c01007387 */ /* 0x0041e40000100800 */
[----:B0-----:R-:W-:Y:S01]  /*f650*/  @P6 IMAD.MOV.U32 R156, RZ, RZ, R153 ;  /* 0x000000ffff9c6224 */ /* 0x001fe200078e0099 */
[C---:B------:R-:W-:Y:S01]  /*f660*/  LOP3.LUT R149, R34.reuse, 0x34, RZ, 0xfc, !PT ;  /* 0x0000003422957812 */ /* 0x040fe200078efcff */
[----:B------:R-:W2:Y:S04]  /*f670*/  LDL R153, [R1+0x98] ;  /* 0x0000980001997983 */ /* 0x000ea80000100800 */
[----:B------:R0:W2:Y:S02]  /*f680*/  @P6 LDG.E.U16 R49, desc[UR26][R156.64] ;  /* 0x0000001a9c316981 */ /* 0x0000a4000c1e1500 */
[----:B0-----:R-:W-:Y:S01]  /*f690*/  LOP3.LUT R156, R34, 0x3c, RZ, 0xfc, !PT ;  /* 0x0000003c229c7812 */ /* 0x001fe200078efcff */
[----:B------:R-:W-:-:S03]  /*f6a0*/  @P2 IMAD.MOV.U32 R157, RZ, RZ, R163 ;  /* 0x000000ffff9d2224 */ /* 0x000fc600078e00a3 */
[----:B------:R-:W-:Y:S01]  /*f6b0*/  ISETP.LT.AND P6, PT, R156, R3, P0 ;  /* 0x000000039c00720c */ /* 0x000fe200007c1270 */
[----:B------:R-:W-:-:S05]  /*f6c0*/  @P2 IMAD.MOV.U32 R156, RZ, RZ, R155 ;  /* 0x000000ffff9c2224 */ /* 0x000fca00078e009b */
[----:B------:R-:W3:Y:S01]  /*f6d0*/  @P2 LDG.E.U16 R154, desc[UR26][R156.64] ;  /* 0x0000001a9c9a2981 */ /* 0x000ee2000c1e1500 */
[----:B------:R-:W-:Y:S02]  /*f6e0*/  ISETP.LT.AND P3, PT, R149, R3, P0 ;  /* 0x000000039500720c */ /* 0x000fe40000761270 */
[----:B------:R-:W-:-:S11]  /*f6f0*/  PRMT R145, RZ, 0x7610, R145 ;  /* 0x00007610ff917816 */ /* 0x000fd60000000091 */
[----:B------:R-:W-:Y:S01]  /*f700*/  @P3 IMAD.MOV.U32 R155, RZ, RZ, R147 ;  /* 0x000000ffff9b3224 */ /* 0x000fe200078e0093 */
[----:B--2---:R0:W-:Y:S04]  /*f710*/  STL [R1+0x504], R49 ;  /* 0x0005043101007387 */ /* 0x0041e80000100800 */
[----:B------:R-:W2:Y:S04]  /*f720*/  LDL R162, [R1+0x8b8] ;  /* 0x0008b80001a27983 */ /* 0x000ea80000100800 */
[----:B------:R-:W2:Y:S04]  /*f730*/  LDL R163, [R1+0x8bc] ;  /* 0x0008bc0001a37983 */ /* 0x000ea80000100800 */
[----:B0-----:R-:W2:Y:S04]  /*f740*/  LDL R49, [R1+0x9c] ;  /* 0x00009c0001317983 */ /* 0x001ea80000100800 */
[----:B---3--:R0:W-:Y:S02]  /*f750*/  STL [R1+0x500], R154 ;  /* 0x0005009a01007387 */ /* 0x0081e40000100800 */
[----:B0-----:R-:W-:-:S05]  /*f760*/  @P3 IMAD.MOV.U32 R154, RZ, RZ, R160 ;  /* 0x000000ffff9a3224 */ /* 0x001fca00078e00a0 */
[----:B------:R-:W3:Y:S01]  /*f770*/  @P3 LDG.E.U16 R145, desc[UR26][R154.64] ;  /* 0x0000001a9a913981 */ /* 0x000ee2000c1e1500 */
[C---:B------:R-:W-:Y:S02]  /*f780*/  LOP3.LUT R149, R34.reuse, 0x44, RZ, 0xfc, !PT ;  /* 0x0000004422957812 */ /* 0x040fe400078efcff */
[----:B------:R-:W-:Y:S02]  /*f790*/  LOP3.LUT R147, R34, 0x4c, RZ, 0xfc, !PT ;  /* 0x0000004c22937812 */ /* 0x000fe400078efcff */
[-C--:B------:R-:W-:Y:S02]  /*f7a0*/  ISETP.LT.AND P2, PT, R149, R3.reuse, P0 ;  /* 0x000000039500720c */ /* 0x080fe40000741270 */
[----:B------:R-:W-:Y:S01]  /*f7b0*/  ISETP.LT.AND P3, PT, R147, R3, P0 ;  /* 0x000000039300720c */ /* 0x000fe20000761270 */
[----:B------:R-:W-:Y:S01]  /*f7c0*/  @P6 IMAD.MOV.U32 R156, RZ, RZ, R152 ;  /* 0x000000ffff9c6224 */ /* 0x000fe200078e0098 */
[----:B------:R-:W-:Y:S01]  /*f7d0*/  PRMT R108, RZ, 0x7610, R108 ;  /* 0x00007610ff6c7816 */ /* 0x000fe2000000006c */
[----:B----4-:R-:W-:Y:S01]  /*f7e0*/  @P6 IMAD.MOV.U32 R157, RZ, RZ, R161 ;  /* 0x000000ffff9d6224 */ /* 0x010fe200078e00a1 */
[----:B------:R-:W-:Y:S01]  /*f7f0*/  PRMT R137, RZ, 0x7610, R137 ;  /* 0x00007610ff897816 */ /* 0x000fe20000000089 */
[----:B------:R-:W4:Y:S01]  /*f800*/  LDL R154, [R1+0x8d8] ;  /* 0x0008d800019a7983 */ /* 0x000f220000100800 */
[----:B------:R-:W-:-:S03]  /*f810*/  PRMT R148, RZ, 0x7610, R148 ;  /* 0x00007610ff947816 */ /* 0x000fc60000000094 */
[----:B------:R2:W4:Y:S04]  /*f820*/  @P6 LDG.E.U16 R108, desc[UR26][R156.64] ;  /* 0x0000001a9c6c6981 */ /* 0x000528000c1e1500 */
[----:B--2---:R-:W-:Y:S02]  /*f830*/  @P3 IMAD.MOV.U32 R157, RZ, RZ, R162 ;  /* 0x000000ffff9d3224 */ /* 0x004fe400078e00a2 */
[----:B------:R-:W-:Y:S02]  /*f840*/  @P3 IMAD.MOV.U32 R156, RZ, RZ, R163 ;  /* 0x000000ffff9c3224 */ /* 0x000fe400078e00a3 */
[----:B------:R-:W-:-:S03]  /*f850*/  @P2 IMAD.MOV.U32 R152, RZ, RZ, R49 ;  /* 0x000000ffff982224 */ /* 0x000fc600078e0031 */
[----:B------:R-:W2:Y:S04]  /*f860*/  @P3 LDG.E.U16 R148, desc[UR26][R156.64] ;  /* 0x0000001a9c943981 */ /* 0x000ea8000c1e1500 */
[----:B------:R-:W2:Y:S04]  /*f870*/  @P2 LDG.E.U16 R137, desc[UR26][R152.64] ;  /* 0x0000001a98892981 */ /* 0x000ea8000c1e1500 */
[----:B---3--:R0:W-:Y:S04]  /*f880*/  STL [R1+0x4fc], R145 ;  /* 0x0004fc9101007387 */ /* 0x0081e80000100800 */
[----:B------:R-:W3:Y:S04]  /*f890*/  LDL R155, [R1+0x8f8] ;  /* 0x0008f800019b7983 */ /* 0x000ee80000100800 */
[----:B------:R-:W3:Y:S04]  /*f8a0*/  LDL R147, [R1+0x8fc] ;  /* 0x0008fc0001937983 */ /* 0x000ee80000100800 */
[----:B0-----:R-:W3:Y:S01]  /*f8b0*/  LDL R145, [R1+0x8dc] ;  /* 0x0008dc0001917983 */ /* 0x001ee20000100800 */
[----:B------:R-:W-:-:S04]  /*f8c0*/  LOP3.LUT R149, R34, 0x54, RZ, 0xfc, !PT ;  /* 0x0000005422957812 */ /* 0x000fc800078efcff */
[-C--:B------:R-:W-:Y:S02]  /*f8d0*/  ISETP.LT.AND P6, PT, R149, R3.reuse, P0 ;  /* 0x000000039500720c */ /* 0x080fe400007c1270 */
[----:B------:R-:W-:Y:S01]  /*f8e0*/  LOP3.LUT R149, R34, 0x5c, RZ, 0xfc, !PT ;  /* 0x0000005c22957812 */ /* 0x000fe200078efcff */
[----:B----4-:R0:W-:Y:S03]  /*f8f0*/  STL [R1+0x4f8], R108 ;  /* 0x0004f86c01007387 */ /* 0x0101e60000100800 */
[----:B------:R-:W-:Y:S02]  /*f900*/  ISETP.LT.AND P2, PT, R149, R3, P0 ;  /* 0x000000039500720c */ /* 0x000fe40000741270 */
[----:B------:R-:W-:Y:S01]  /*f910*/  PRMT R144, RZ, 0x7610, R144 ;  /* 0x00007610ff907816 */ /* 0x000fe20000000090 */
[----:B0-----:R-:W4:Y:S04]  /*f920*/  LDL.LU R108, [R1+0x164] ;  /* 0x00016400016c7983 */ /* 0x001f280000300800 */
[----:B------:R-:W4:Y:S04]  /*f930*/  LDL R160, [R1+0x918] ;  /* 0x0009180001a07983 */ /* 0x000f280000100800 */
[----:B------:R-:W4:Y:S04]  /*f940*/  LDL R161, [R1+0x91c] ;  /* 0x00091c0001a17983 */ /* 0x000f280000100800 */
[----:B------:R-:W4:Y:S01]  /*f950*/  LDL.LU R49, [R1+0x16c] ;  /* 0x00016c0001317983 */ /* 0x000f220000300800 */
[----:B------:R-:W-:-:S03]  /*f960*/  @P6 IMAD.MOV.U32 R149, RZ, RZ, R154 ;  /* 0x000000ffff956224 */ /* 0x000fc600078e009a */
[----:B------:R-:W4:Y:S04]  /*f970*/  LDL R152, [R1+0x938] ;  /* 0x0009380001987983 */ /* 0x000f280000100800 */
[----:B------:R-:W4:Y:S01]  /*f980*/  LDL R153, [R1+0x93c] ;  /* 0x00093c0001997983 */ /* 0x000f220000100800 */
[----:B------:R-:W-:-:S03]  /*f990*/  PRMT R146, RZ, 0x7610, R146 ;  /* 0x00007610ff927816 */ /* 0x000fc60000000092 */
[----:B--2---:R-:W-:Y:S04]  /*f9a0*/  STL [R1+0x4f4], R137 ;  /* 0x0004f48901007387 */ /* 0x004fe80000100800 */
[----:B------:R3:W-:Y:S02]  /*f9b0*/  STL [R1+0x4f0], R148 ;  /* 0x0004f09401007387 */ /* 0x0007e40000100800 */
[----:B---3--:R-:W-:-:S05]  /*f9c0*/  @P6 IMAD.MOV.U32 R148, RZ, RZ, R145 ;  /* 0x000000ffff946224 */ /* 0x008fca00078e0091 */
[----:B------:R0:W2:Y:S02]  /*f9d0*/  @P6 LDG.E.U16 R144, desc[UR26][R148.64] ;  /* 0x0000001a94906981 */ /* 0x0000a4000c1e1500 */
[----:B0-----:R-:W-:Y:S02]  /*f9e0*/  @P2 IMAD.MOV.U32 R148, RZ, RZ, R147 ;  /* 0x000000ffff942224 */ /* 0x001fe400078e0093 */
[----:B------:R-:W-:-:S05]  /*f9f0*/  @P2 IMAD.MOV.U32 R149, RZ, RZ, R155 ;  /* 0x000000ffff952224 */ /* 0x000fca00078e009b */
[----:B------:R-:W3:Y:S01]  /*fa00*/  @P2 LDG.E.U16 R146, desc[UR26][R148.64] ;  /* 0x0000001a94922981 */ /* 0x000ee2000c1e1500 */
[----:B------:R-:W-:-:S04]  /*fa10*/  LOP3.LUT R137, R34, 0x64, RZ, 0xfc, !PT ;  /* 0x0000006422897812 */ /* 0x000fc800078efcff */
[----:B------:R-:W-:Y:S02]  /*fa20*/  ISETP.LT.AND P3, PT, R137, R3, P0 ;  /* 0x000000038900720c */ /* 0x000fe40000761270 */
[----:B------:R-:W-:-:S04]  /*fa30*/  LOP3.LUT R137, R34, 0x6c, RZ, 0xfc, !PT ;  /* 0x0000006c22897812 */ /* 0x000fc800078efcff */
[----:B------:R-:W-:Y:S02]  /*fa40*/  ISETP.LT.AND P6, PT, R137, R3, P0 ;  /* 0x000000038900720c */ /* 0x000fe400007c1270 */
[----:B----4-:R-:W-:Y:S02]  /*fa50*/  ISETP.GE.AND P2, PT, R108, RZ, PT ;  /* 0x000000ff6c00720c */ /* 0x010fe40003f46270 */
[----:B------:R-:W-:-:S03]  /*fa60*/  PRMT R141, RZ, 0x7610, R141 ;  /* 0x00007610ff8d7816 */ /* 0x000fc6000000008d */
[----:B------:R-:W-:Y:S01]  /*fa70*/  @P3 IMAD.MOV.U32 R147, RZ, RZ, R160 ;  /* 0x000000ffff933224 */ /* 0x000fe200078e00a0 */
[----:B------:R-:W-:Y:S01]  /*fa80*/  PRMT R140, RZ, 0x7610, R140 ;  /* 0x00007610ff8c7816 */ /* 0x000fe2000000008c */
[----:B--2---:R0:W-:Y:S04]  /*fa90*/  STL [R1+0x4ec], R144 ;  /* 0x0004ec9001007387 */ /* 0x0041e80000100800 */
[----:B0-----:R-:W2:Y:S04]  /*faa0*/  LDL.LU R144, [R1+0x174] ;  /* 0x0001740001907983 */ /* 0x001ea80000300800 */
[----:B------:R-:W4:Y:S04]  /*fab0*/  LDL R145, [R1+0x958] ;  /* 0x0009580001917983 */ /* 0x000f280000100800 */
[----:B------:R-:W2:Y:S04]  /*fac0*/  LDL R137, [R1+0x95c] ;  /* 0x00095c0001897983 */ /* 0x000ea80000100800 */
[----:B------:R-:W2:Y:S04]  /*fad0*/  LDL R108, [R1+0x978] ;  /* 0x00097800016c7983 */ /* 0x000ea80000100800 */
[----:B---3--:R0:W-:Y:S02]  /*fae0*/  STL [R1+0x4e8], R146 ;  /* 0x0004e89201007387 */ /* 0x0081e40000100800 */
[----:B0-----:R-:W-:-:S05]  /*faf0*/  @P3 IMAD.MOV.U32 R146, RZ, RZ, R161 ;  /* 0x000000ffff923224 */ /* 0x001fca00078e00a1 */
[----:B------:R0:W3:Y:S02]  /*fb00*/  @P3 LDG.E.U16 R141, desc[UR26][R146.64] ;  /* 0x0000001a928d3981 */ /* 0x0000e4000c1e1500 */
[----:B0-----:R-:W-:Y:S02]  /*fb10*/  @P6 IMAD.MOV.U32 R146, RZ, RZ, R153 ;  /* 0x000000ffff926224 */ /* 0x001fe400078e0099 */
[----:B------:R-:W-:-:S05]  /*fb20*/  @P6 IMAD.MOV.U32 R147, RZ, RZ, R152 ;  /* 0x000000ffff936224 */ /* 0x000fca00078e0098 */
[----:B------:R-:W2:Y:S01]  /*fb30*/  @P6 LDG.E.U16 R140, desc[UR26][R146.64] ;  /* 0x0000001a928c6981 */ /* 0x000ea2000c1e1500 */
[----:B------:R-:W-:Y:S02]  /*fb40*/  ISETP.GE.AND P3, PT, R49, RZ, PT ;  /* 0x000000ff3100720c */ /* 0x000fe40003f66270 */
[----:B------:R-:W-:-:S04]  /*fb50*/  LOP3.LUT R49, R34, 0x74, RZ, 0xfc, !PT ;  /* 0x0000007422317812 */ /* 0x000fc800078efcff */
[----:B------:R-:W-:Y:S01]  /*fb60*/  ISETP.LT.AND P5, PT, R49, R3, P0 ;  /* 0x000000033100720c */ /* 0x000fe200007a1270 */
[----:B------:R-:W-:Y:S01]  /*fb70*/  @!P4 IMAD.MOV R36, RZ, RZ, -R36 ;  /* 0x000000ffff24c224 */ /* 0x000fe200078e0a24 */
[----:B------:R-:W-:Y:S02]  /*fb80*/  PRMT R136, RZ, 0x7610, R136 ;  /* 0x00007610ff887816 */ /* 0x000fe40000000088 */
[----:B------:R-:W-:-:S04]  /*fb90*/  LOP3.LUT R49, R34, 0x7c, RZ, 0xfc, !PT ;  /* 0x0000007c22317812 */ /* 0x000fc800078efcff */
[----:B------:R-:W-:Y:S02]  /*fba0*/  ISETP.LT.AND P6, PT, R49, R3, P0 ;  /* 0x000000033100720c */ /* 0x000fe400007c1270 */
[----:B------:R-:W0:Y:S01]  /*fbb0*/  S2R R49, SR_TID.X ;  /* 0x0000000000317919 */ /* 0x000e220000002100 */
[----:B--2---:R1:W-:Y:S04]  /*fbc0*/  STL [R1+0x4e0], R140 ;  /* 0x0004e08c01007387 */ /* 0x0043e80000100800 */
[----:B---3--:R4:W-:Y:S01]  /*fbd0*/  STL [R1+0x4e4], R141 ;  /* 0x0004e48d01007387 */ /* 0x0089e20000100800 */
[----:B-1----:R-:W-:-:S04]  /*fbe0*/  LOP3.LUT R140, R34, 0x6, RZ, 0xfc, !PT ;  /* 0x00000006228c7812 */ /* 0x002fc800078efcff */
[----:B------:R-:W-:Y:S01]  /*fbf0*/  ISETP.LT.AND P4, PT, R140, R3, P0 ;  /* 0x000000038c00720c */ /* 0x000fe20000781270 */
[----:B------:R-:W-:Y:S02]  /*fc00*/  @P5 IMAD.MOV.U32 R140, RZ, RZ, R137 ;  /* 0x000000ffff8c5224 */ /* 0x000fe400078e0089 */
[----:B----4-:R-:W-:-:S05]  /*fc10*/  @P5 IMAD.MOV.U32 R141, RZ, RZ, R145 ;  /* 0x000000ffff8d5224 */ /* 0x010fca00078e0091 */
[----:B------:R1:W2:Y:S01]  /*fc20*/  @P5 LDG.E.U16 R136, desc[UR26][R140.64] ;  /* 0x0000001a8c885981 */ /* 0x0002a2000c1e1500 */
[----:B------:R-:W-:Y:S01]  /*fc30*/  @P6 IMAD.MOV.U32 R137, RZ, RZ, R108 ;  /* 0x000000ffff896224 */ /* 0x000fe200078e006c */
[----:B0-----:R-:W-:Y:S01]  /*fc40*/  LEA.HI R49, R49, 0xe, RZ, 0x1a ;  /* 0x0000000e31317811 */ /* 0x001fe200078fd0ff */
[----:B------:R-:W-:Y:S01]  /*fc50*/  @!P2 IMAD.MOV R4, RZ, RZ, -R4 ;  /* 0x000000ffff04a224 */ /* 0x000fe200078e0a04 */
[----:B------:R-:W-:Y:S02]  /*fc60*/  ISETP.GE.AND P2, PT, R144, RZ, PT ;  /* 0x000000ff9000720c */ /* 0x000fe40003f46270 */
[----:B------:R-:W-:Y:S01]  /*fc70*/  ISETP.LT.AND P5, PT, R49, R3, P0 ;  /* 0x000000033100720c */ /* 0x000fe200007a1270 */
[----:B-1----:R-:W-:Y:S02]  /*fc80*/  @P4 IMAD.MOV.U32 R140, RZ, RZ, R143 ;  /* 0x000000ffff8c4224 */ /* 0x002fe400078e008f */
[----:B------:R-:W-:-:S05]  /*fc90*/  @P4 IMAD.MOV.U32 R141, RZ, RZ, R142 ;  /* 0x000000ffff8d4224 */ /* 0x000fca00078e008e */
[----:B------:R0:W3:Y:S05]  /*fca0*/  @P4 LDG.E.U16 R51, desc[UR26][R140.64] ;  /* 0x0000001a8c334981 */ /* 0x0000ea000c1e1500 */
[----:B0-----:R-:W-:Y:S02]  /*fcb0*/  @P5 IMAD.MOV.U32 R140, RZ, RZ, R151 ;  /* 0x000000ffff8c5224 */ /* 0x001fe400078e0097 */
[----:B------:R-:W-:-:S05]  /*fcc0*/  @P5 IMAD.MOV.U32 R141, RZ, RZ, R150 ;  /* 0x000000ffff8d5224 */ /* 0x000fca00078e0096 */
[----:B------:R-:W4:Y:S01]  /*fcd0*/  @P5 LDG.E.U16 R63, desc[UR26][R140.64] ;  /* 0x0000001a8c3f5981 */ /* 0x000f22000c1e1500 */
[----:B------:R-:W-:-:S03]  /*fce0*/  LOP3.LUT R49, R34, 0x16, RZ, 0xfc, !PT ;  /* 0x0000001622317812 */ /* 0x000fc600078efcff */
[----:B--2---:R0:W-:Y:S04]  /*fcf0*/  STL [R1+0x4dc], R136 ;  /* 0x0004dc8801007387 */ /* 0x0041e80000100800 */
[----:B------:R-:W2:Y:S04]  /*fd00*/  LDL R144, [R1] ;  /* 0x0000000001907983 */ /* 0x000ea80000100800 */
[----:B------:R-:W2:Y:S01]  /*fd10*/  LDL R145, [R1+0x4] ;  /* 0x0000040001917983 */ /* 0x000ea20000100800 */
[----:B0-----:R-:W-:-:S03]  /*fd20*/  @P6 IMAD.MOV.U32 R136, RZ, RZ, R79 ;  /* 0x000000ffff886224 */ /* 0x001fc600078e004f */
[----:B------:R-:W2:Y:S04]  /*fd30*/  LDL.LU R108, [R1+0x180] ;  /* 0x00018000016c7983 */ /* 0x000ea80000300800 */
[----:B------:R-:W2:Y:S04]  /*fd40*/  @P6 LDG.E.U16 R59, desc[UR26][R136.64] ;  /* 0x0000001a883b6981 */ /* 0x000ea8000c1e1500 */
[----:B------:R-:W3:Y:S04]  /*fd50*/  LDL R136, [R1+0x20] ;  /* 0x0000200001887983 */ /* 0x000ee80000100800 */
[----:B------:R-:W3:Y:S01]  /*fd60*/  LDL R137, [R1+0x24] ;  /* 0x0000240001897983 */ /* 0x000ee20000100800 */
[----:B------:R-:W-:-:S02]  /*fd70*/  ISETP.LT.AND P6, PT, R49, R3, P0 ;  /* 0x000000033100720c */ /* 0x000fc400007c1270 */
[----:B------:R-:W0:Y:S01]  /*fd80*/  S2R R49, SR_TID.X ;  /* 0x0000000000317919 */ /* 0x000e220000002100 */
[----:B------:R-:W-:Y:S02]  /*fd90*/  PRMT R109, RZ, 0x7610, R109 ;  /* 0x00007610ff6d7816 */ /* 0x000fe4000000006d */
[----:B0-----:R-:W-:-:S04]  /*fda0*/  LEA.HI R49, R49, 0x1e, RZ, 0x1a ;  /* 0x0000001e31317811 */ /* 0x001fc800078fd0ff */
[----:B------:R-:W-:Y:S02]  /*fdb0*/  ISETP.LT.AND P4, PT, R49, R3, P0 ;  /* 0x000000033100720c */ /* 0x000fe40000781270 */
[----:B------:R-:W-:-:S04]  /*fdc0*/  LOP3.LUT R49, R34, 0x26, RZ, 0xfc, !PT ;  /* 0x0000002622317812 */ /* 0x000fc800078efcff */
[----:B------:R-:W-:Y:S01]  /*fdd0*/  ISETP.LT.AND P5, PT, R49, R3, P0 ;  /* 0x000000033100720c */ /* 0x000fe200007a1270 */
[----:B------:R-:W-:Y:S04]  /*fde0*/  STL [R1+0xb58], R143 ;  /* 0x000b588f01007387 */ /* 0x000fe80000100800 */
[----:B------:R-:W-:Y:S04]  /*fdf0*/  STL [R1+0xb54], R142 ;  /* 0x000b548e01007387 */ /* 0x000fe80000100800 */
[----:B--2---:R0:W-:Y:S04]  /*fe00*/  STL [R1+0x4d4], R59 ;  /* 0x0004d43b01007387 */ /* 0x0041e80000100800 */
[----:B0-----:R-:W2:Y:S01]  /*fe10*/  LDL R59, [R1+0x40] ;  /* 0x00004000013b7983 */ /* 0x001ea20000100800 */
[----:B---3--:R-:W-:-:S04]  /*fe20*/  @P5 LOP3.LUT R137, R137, R136, RZ, 0x3c, !PT ;  /* 0x0000008889895212 */ /* 0x008fc800078e3cff */
[----:B------:R-:W-:-:S04]  /*fe30*/  @P5 LOP3.LUT R136, R137, R136, RZ, 0x3c, !PT ;  /* 0x0000008889885212 */ /* 0x000fc800078e3cff */
[----:B------:R-:W-:Y:S01]  /*fe40*/  @P5 LOP3.LUT R137, R137, R136, RZ, 0x3c, !PT ;  /* 0x0000008889895212 */ /* 0x000fe200078e3cff */
[----:B------:R0:W-:Y:S04]  /*fe50*/  STL [R1+0x4d8], R51 ;  /* 0x0004d83301007387 */ /* 0x0001e80000100800 */
[----:B------:R-:W3:Y:S04]  /*fe60*/  @P5 LDG.E.U16 R109, desc[UR26][R136.64] ;  /* 0x0000001a886d5981 */ /* 0x000ee8000c1e1500 */
[----:B0-----:R-:W2:Y:S04]  /*fe70*/  LDL R51, [R1+0x44] ;  /* 0x0000440001337983 */ /* 0x001ea80000100800 */
[----:B------:R-:W-:Y:S04]  /*fe80*/  STL [R1+0xb60], R151 ;  /* 0x000b609701007387 */ /* 0x000fe80000100800 */
[----:B------:R-:W-:Y:S04]  /*fe90*/  STL [R1+0xb5c], R150 ;  /* 0x000b5c9601007387 */ /* 0x000fe80000100800 */
[----:B------:R-:W2:Y:S04]  /*fea0*/  LDL.LU R79, [R1+0x188] ;  /* 0x00018800014f7983 */ /* 0x000ea80000300800 */
[----:B----4-:R0:W-:Y:S04]  /*feb0*/  STL [R1+0x4d0], R63 ;  /* 0x0004d03f01007387 */ /* 0x0101e80000100800 */
[----:B------:R-:W4:Y:S04]  /*fec0*/  LDL R49, [R1+0x64] ;  /* 0x0000640001317983 */ /* 0x000f280000100800 */
[----:B0-----:R-:W4:Y:S01]  /*fed0*/  LDL R63, [R1+0x60] ;  /* 0x00006000013f7983 */ /* 0x001f220000100800 */
[----:B------:R-:W0:Y:S01]  /*fee0*/  S2R R153, SR_TID.X ;  /* 0x0000000000997919 */ /* 0x000e220000002100 */
[----:B------:R-:W-:Y:S01]  /*fef0*/  PRMT R139, RZ, 0x7610, R139 ;  /* 0x00007610ff8b7816 */ /* 0x000fe2000000008b */
[----:B------:R-:W-:-:S02]  /*ff00*/  @P6 IMAD.MOV.U32 R140, RZ, RZ, R159 ;  /* 0x000000ffff8c6224 */ /* 0x000fc400078e009f */
[----:B------:R-:W-:Y:S01]  /*ff10*/  @P6 IMAD.MOV.U32 R141, RZ, RZ, R158 ;  /* 0x000000ffff8d6224 */ /* 0x000fe200078e009e */
[----:B------:R-:W-:-:S04]  /*ff20*/  PRMT R138, RZ, 0x7610, R138 ;  /* 0x00007610ff8a7816 */ /* 0x000fc8000000008a */
[----:B------:R1:W4:Y:S02]  /*ff30*/  @P6 LDG.E.U16 R139, desc[UR26][R140.64] ;  /* 0x0000001a8c8b6981 */ /* 0x000324000c1e1500 */
[----:B-1----:R-:W-:Y:S02]  /*ff40*/  @P4 IMAD.MOV.U32 R140, RZ, RZ, R145 ;  /* 0x000000ffff8c4224 */ /* 0x002fe400078e0091 */
[----:B------:R-:W-:-:S05]  /*ff50*/  @P4 IMAD.MOV.U32 R141, RZ, RZ, R144 ;  /* 0x000000ffff8d4224 */ /* 0x000fca00078e0090 */
[----:B------:R-:W4:Y:S01]  /*ff60*/  @P4 LDG.E.U16 R138, desc[UR26][R140.64] ;  /* 0x0000001a8c8a4981 */ /* 0x000f22000c1e1500 */
[----:B------:R-:W-:Y:S02]  /*ff70*/  ISETP.GE.AND P4, PT, R108, RZ, PT ;  /* 0x000000ff6c00720c */ /* 0x000fe40003f86270 */
[----:B0-----:R-:W-:Y:S02]  /*ff80*/  LEA.HI R153, R153, 0x2e, RZ, 0x1a ;  /* 0x0000002e99997811 */ /* 0x001fe400078fd0ff */
[----:B------:R-:W-:Y:S02]  /*ff90*/  LOP3.LUT R108, R34, 0x36, RZ, 0xfc, !PT ;  /* 0x00000036226c7812 */ /* 0x000fe400078efcff */
[-C--:B------:R-:W-:Y:S02]  /*ffa0*/  ISETP.LT.AND P6, PT, R153, R3.reuse, P0 ;  /* 0x000000039900720c */ /* 0x080fe400007c1270 */
[----:B------:R-:W-:Y:S01]  /*ffb0*/  ISETP.LT.AND P5, PT, R108, R3, P0 ;  /* 0x000000036c00720c */ /* 0x000fe200007a1270 */
[----:B------:R-:W-:Y:S04]  /*ffc0*/  STL [R1+0xb68], R159 ;  /* 0x000b689f01007387 */ /* 0x000fe80000100800 */
[----:B------:R-:W-:Y:S04]  /*ffd0*/  STL [R1+0xb64], R158 ;  /* 0x000b649e01007387 */ /* 0x000fe80000100800 */
[----:B---3--:R0:W-:Y:S02]  /*ffe0*/  STL [R1+0x4c4], R109 ;  /* 0x0004c46d01007387 */ /* 0x0081e40000100800 */
[----:B--2---:R-:W-:-:S02]  /*fff0*/  @P6 IMAD.MOV.U32 R108, RZ, RZ, R51 ;  /* 0x000000ffff6c6224 */ /* 0x004fc400078e0033 */
[----:B------:R-:W2:Y:S01]  /*10000*/  LDL R51, [R1+0x84] ;  /* 0x0000840001337983 */ /* 0x000ea20000100800 */
[----:B0-----:R-:W-:-:S03]  /*10010*/  @P6 IMAD.MOV.U32 R109, RZ, RZ, R59 ;  /* 0x000000ffff6d6224 */ /* 0x001fc600078e003b */
[----:B------:R-:W3:Y:S04]  /*10020*/  LDL R59, [R1+0x80] ;  /* 0x00008000013b7983 */ /* 0x000ee80000100800 */
[----:B------:R4:W2:Y:S02]  /*10030*/  @P6 LDG.E.U16 R43, desc[UR26][R108.64] ;  /* 0x0000001a6c2b6981 */ /* 0x0008a4000c1e1500 */
[----:B----4-:R-:W-:Y:S02]  /*10040*/  @P5 IMAD.MOV.U32 R108, RZ, RZ, R49 ;  /* 0x000000ffff6c5224 */ /* 0x010fe400078e0031 */
[----:B------:R-:W-:-:S05]  /*10050*/  @P5 IMAD.MOV.U32 R109, RZ, RZ, R63 ;  /* 0x000000ffff6d5224 */ /* 0x000fca00078e003f */
[----:B------:R-:W4:Y:S01]  /*10060*/  @P5 LDG.E.U16 R45, desc[UR26][R108.64] ;  /* 0x0000001a6c2d5981 */ /* 0x000f22000c1e1500 */
[----:B------:R-:W-:Y:S01]  /*10070*/  @!P3 IMAD.MOV R13, RZ, RZ, -R13 ;  /* 0x000000ffff0db224 */ /* 0x000fe200078e0a0d */
[----:B------:R-:W-:Y:S01]  /*10080*/  ISETP.NE.AND P3, PT, R11, RZ, PT ;  /* 0x000000ff0b00720c */ /* 0x000fe20003f65270 */
[----:B------:R-:W-:Y:S01]  /*10090*/  @!P2 IMAD.MOV R12, RZ, RZ, -R12 ;  /* 0x000000ffff0ca224 */ /* 0x000fe200078e0a0c */
[----:B--2---:R0:W-:Y:S04]  /*100a0*/  STL [R1+0x4c0], R43 ;  /* 0x0004c02b01007387 */ /* 0x0041e80000100800 */
[----:B------:R-:W-:Y:S01]  /*100b0*/  STL [R1+0x4cc], R139 ;  /* 0x0004cc8b01007387 */ /* 0x000fe20000100800 */
[----:B0-----:R-:W-:Y:S02]  /*100c0*/  LOP3.LUT R43, RZ, R11, RZ, 0x33, !PT ;  /* 0x0000000bff2b7212 */ /* 0x001fe400078e33ff */
[----:B------:R-:W-:-:S04]  /*100d0*/  LOP3.LUT R11, R34, 0x46, RZ, 0xfc, !PT ;  /* 0x00000046220b7812 */ /* 0x000fc800078efcff */
[----:B------:R-:W-:Y:S01]  /*100e0*/  ISETP.LT.AND P2, PT, R11, R3, P0 ;  /* 0x000000030b00720c */ /* 0x000fe20000741270 */
[----:B----4-:R0:W-:Y:S01]  /*100f0*/  STL [R1+0x4bc], R45 ;  /* 0x0004bc2d01007387 */ /* 0x0101e20000100800 */
[C---:B------:R-:W-:Y:S01]  /*10100*/  SEL R40, R43.reuse, R40, !P3 ;  /* 0x000000282b287207 */ /* 0x040fe20005800000 */
[----:B0-----:R-:W0:Y:S01]  /*10110*/  S2R R45, SR_TID.X ;  /* 0x00000000002d7919 */ /* 0x001e220000002100 */
[C---:B------:R-:W-:Y:S02]  /*10120*/  SEL R11, R43.reuse, R54, !P3 ;  /* 0x000000362b0b7207 */ /* 0x040fe40005800000 */
[----:B------:R-:W-:Y:S01]  /*10130*/  SEL R53, R43, R53, !P3 ;  /* 0x000000352b357207 */ /* 0x000fe20005800000 */
[----:B------:R1:W-:Y:S01]  /*10140*/  STL [R1+0x4c8], R138 ;  /* 0x0004c88a01007387 */ /* 0x0003e20000100800 */
[----:B------:R-:W-:Y:S01]  /*10150*/  IMAD R143, R40, UR17, RZ ;  /* 0x00000011288f7c24 */ /* 0x000fe2000f8e02ff */
[----:B------:R-:W-:Y:S01]  /*10160*/  PRMT R40, RZ, 0x7610, R40 ;  /* 0x00007610ff287816 */ /* 0x000fe20000000028 */
[----:B------:R-:W-:Y:S01]  /*10170*/  @!P4 IMAD.MOV R14, RZ, RZ, -R14 ;  /* 0x000000ffff0ec224 */ /* 0x000fe200078e0a0e */
[----:B------:R-:W2:Y:S01]  /*10180*/  S2R R49, SR_TID.X ;  /* 0x0000000000317919 */ /* 0x000ea20000002100 */
[----:B------:R-:W-:Y:S01]  /*10190*/  IMAD R137, R53, UR39, RZ ;  /* 0x0000002735897c24 */ /* 0x000fe2000f8e02ff */
[----:B------:R-:W-:Y:S01]  /*101a0*/  SEL R55, R43, R55, !P3 ;  /* 0x000000372b377207 */ /* 0x000fe20005800000 */
[----:B------:R-:W-:-:S02]  /*101b0*/  @P2 IMAD.MOV.U32 R53, RZ, RZ, R131 ;  /* 0x000000ffff352224 */ /* 0x000fc400078e0083 */
[----:B-1----:R-:W-:Y:S01]  /*101c0*/  IMAD R138, R11, UR8, RZ ;  /* 0x000000080b8a7c24 */ /* 0x002fe2000f8e02ff */
[----:B------:R-:W-:Y:S01]  /*101d0*/  SEL R11, R43, R52, !P3 ;  /* 0x000000342b0b7207 */ /* 0x000fe20005800000 */
[----:B------:R-:W-:Y:S01]  /*101e0*/  @P2 IMAD.MOV.U32 R52, RZ, RZ, R127 ;  /* 0x000000ffff342224 */ /* 0x000fe200078e007f */
[----:B0-----:R-:W-:-:S04]  /*101f0*/  LEA.HI R45, R45, 0x3e, RZ, 0x1a ;  /* 0x0000003e2d2d7811 */ /* 0x001fc800078fd0ff */
[----:B------:R-:W4:Y:S01]  /*10200*/  @P2 LDG.E.U16 R40, desc[UR26][R52.64] ;  /* 0x0000001a34282981 */ /* 0x000f22000c1e1500 */
[----:B------:R-:W-:Y:S01]  /*10210*/  IMAD R139, R55, UR12, RZ ;  /* 0x0000000c378b7c24 */ /* 0x000fe2000f8e02ff */
[----:B------:R-:W-:Y:S01]  /*10220*/  SEL R44, R43, R44, !P3 ;  /* 0x0000002c2b2c7207 */ /* 0x000fe20005800000 */
[----:B------:R-:W0:Y:S01]  /*10230*/  LDCU UR17, c[0x0][0x3b0] ;  /* 0x00007600ff1177ac */ /* 0x000e220008000800 */
[----:B------:R-:W-:Y:S02]  /*10240*/  ISETP.LT.AND P5, PT, R45, R3, P0 ;  /* 0x000000032d00720c */ /* 0x000fe400007a1270 */
[----:B------:R-:W4:Y:S01]  /*10250*/  LDL.LU R45, [R1+0x18c] ;  /* 0x00018c00012d7983 */ /* 0x000f220000300800 */
[----:B--2---:R-:W-:Y:S01]  /*10260*/  LEA.HI R49, R49, 0x4e, RZ, 0x1a ;  /* 0x0000004e31317811 */ /* 0x004fe200078fd0ff */
[----:B------:R-:W-:Y:S01]  /*10270*/  IMAD R136, R11, UR38, RZ ;  /* 0x000000260b887c24 */ /* 0x000fe2000f8e02ff */
[C---:B------:R-:W-:Y:S01]  /*10280*/  SEL R39, R43.reuse, R39, !P3 ;  /* 0x000000272b277207 */ /* 0x040fe20005800000 */
[----:B------:R-:W-:Y:S01]  /*10290*/  IMAD R131, R44, UR34, RZ ;  /* 0x000000222c837c24 */ /* 0x000fe2000f8e02ff */
[----:B------:R-:W-:Y:S01]  /*102a0*/  SEL R10, R43, R10, !P3 ;  /* 0x0000000a2b0a7207 */ /* 0x000fe20005800000 */
[----:B------:R-:W1:Y:S01]  /*102b0*/  LDCU UR12, c[0x0][0x3b0] ;  /* 0x00007600ff0c77ac */ /* 0x000e620008000800 */
[----:B------:R-:W-:-:S02]  /*102c0*/  PRMT R8, RZ, 0x7610, R8 ;  /* 0x00007610ff087816 */ /* 0x000fc40000000008 */
[----:B------:R-:W-:Y:S01]  /*102d0*/  ISETP.GE.AND P6, PT, R79, RZ, PT ;  /* 0x000000ff4f00720c */ /* 0x000fe20003fc6270 */
[----:B------:R-:W2:Y:S01]  /*102e0*/  LDCU UR8, c[0x0][0x3b0] ;  /* 0x00007600ff0877ac */ /* 0x000ea20008000800 */
[----:B------:R-:W-:Y:S02]  /*102f0*/  @P5 IMAD.MOV.U32 R54, RZ, RZ, R51 ;  /* 0x000000ffff365224 */ /* 0x000fe400078e0033 */
[----:B---3--:R-:W-:Y:S01]  /*10300*/  @P5 IMAD.MOV.U32 R55, RZ, RZ, R59 ;  /* 0x000000ffff375224 */ /* 0x008fe200078e003b */
[----:B------:R-:W-:Y:S01]  /*10310*/  SEL R11, R43, R48, !P3 ;  /* 0x000000302b0b7207 */ /* 0x000fe20005800000 */
[----:B------:R-:W3:Y:S03]  /*10320*/  LDCU UR39, c[0x0][0x3b0] ;  /* 0x00007600ff2777ac */ /* 0x000ee60008000800 */
[----:B------:R-:W2:Y:S01]  /*10330*/  @P5 LDG.E.U16 R47, desc[UR26][R54.64] ;  /* 0x0000001a362f5981 */ /* 0x000ea2000c1e1500 */
[----:B------:R-:W-:Y:S01]  /*10340*/  ISETP.LT.AND P5, PT, R49, R3, P0 ;  /* 0x000000033100720c */ /* 0x000fe200007a1270 */
[----:B------:R-:W-:Y:S01]  /*10350*/  IMAD R108, R11, UR36, RZ ;  /* 0x000000240b6c7c24 */ /* 0x000fe2000f8e02ff */
[----:B------:R-:W-:Y:S01]  /*10360*/  PRMT R11, RZ, 0x7610, R11 ;  /* 0x00007610ff0b7816 */ /* 0x000fe2000000000b */
[----:B----4-:R4:W-:Y:S10]  /*10370*/  STL [R1+0x4b4], R40 ;  /* 0x0004b42801007387 */ /* 0x0109f40000100800 */
[----:B------:R-:W-:Y:S01]  /*10380*/  @P5 IMAD.MOV.U32 R48, RZ, RZ, R119 ;  /* 0x000000ffff305224 */ /* 0x000fe200078e0077 */
[----:B------:R-:W-:Y:S01]  /*10390*/  PRMT R7, RZ, 0x7610, R7 ;  /* 0x00007610ff077816 */ /* 0x000fe20000000007 */
[----:B------:R-:W-:Y:S01]  /*103a0*/  @P5 IMAD.MOV.U32 R49, RZ, RZ, R123 ;  /* 0x000000ffff315224 */ /* 0x000fe200078e007b */
[----:B------:R-:W2:Y:S01]  /*103b0*/  LDL R51, [R1+0x900] ;  /* 0x0009000001337983 */ /* 0x000ea20000100800 */
[----:B------:R-:W-:Y:S01]  /*103c0*/  IMAD R142, R39, UR16, RZ ;  /* 0x00000010278e7c24 */ /* 0x000fe2000f8e02ff */
[----:B------:R-:W-:-:S02]  /*103d0*/  PRMT R0, RZ, 0x7610, R0 ;  /* 0x00007610ff007816 */ /* 0x000fc40000000000 */
[C---:B------:R-:W-:Y:S01]  /*103e0*/  SEL R57, R43.reuse, R57, !P3 ;  /* 0x000000392b397207 */ /* 0x040fe20005800000 */
[----:B------:R-:W2:Y:S01]  /*103f0*/  @P5 LDG.E.U16 R9, desc[UR26][R48.64] ;  /* 0x0000001a30095981 */ /* 0x000ea2000c1e1500 */
[----:B----4-:R-:W-:Y:S02]  /*10400*/  LOP3.LUT R40, R34, 0x56, RZ, 0xfc, !PT ;  /* 0x0000005622287812 */ /* 0x010fe400078efcff */
[C---:B------:R-:W-:Y:S01]  /*10410*/  SEL R14, R43.reuse, R14, !P3 ;  /* 0x0000000e2b0e7207 */ /* 0x040fe20005800000 */
[----:B------:R-:W4:Y:S01]  /*10420*/  S2R R59, SR_TID.X ;  /* 0x00000000003b7919 */ /* 0x000f220000002100 */
[----:B------:R-:W-:Y:S02]  /*10430*/  ISETP.LT.AND P2, PT, R40, R3, P0 ;  /* 0x000000032800720c */ /* 0x000fe40000741270 */
[C---:B------:R-:W-:Y:S02]  /*10440*/  SEL R15, R43.reuse, R15, !P3 ;  /* 0x0000000f2b0f7207 */ /* 0x040fe40005800000 */
[----:B------:R-:W-:-:S02]  /*10450*/  SEL R16, R43, R16, !P3 ;  /* 0x000000102b107207 */ /* 0x000fc40005800000 */
[C---:B------:R-:W-:Y:S02]  /*10460*/  SEL R72, R43.reuse, R72, !P3 ;  /* 0x000000482b487207 */ /* 0x040fe40005800000 */
[----:B------:R-:W-:Y:S01]  /*10470*/  SEL R71, R43, R71, !P3 ;  /* 0x000000472b477207 */ /* 0x000fe20005800000 */
[----:B------:R-:W-:Y:S01]  /*10480*/  @!P6 IMAD.MOV R17, RZ, RZ, -R17 ;  /* 0x000000ffff11e224 */ /* 0x000fe200078e0a11 */
[----:B------:R-:W-:Y:S01]  /*10490*/  ISETP.GE.AND P5, PT, R45, RZ, PT ;  /* 0x000000ff2d00720c */ /* 0x000fe20003fa6270 */
[----:B------:R-:W0:Y:S02]  /*104a0*/  LDCU UR16, c[0x0][0x3b0] ;  /* 0x00007600ff1077ac */ /* 0x000e240008000800 */
[----:B------:R-:W-:Y:S02]  /*104b0*/  @P2 IMAD.MOV.U32 R44, RZ, RZ, R111 ;  /* 0x000000ffff2c2224 */ /* 0x000fe400078e006f */
[----:B------:R-:W-:Y:S01]  /*104c0*/  @P2 IMAD.MOV.U32 R45, RZ, RZ, R115 ;  /* 0x000000ffff2d2224 */ /* 0x000fe200078e0073 */
[C---:B------:R-:W-:Y:S01]  /*104d0*/  SEL R56, R43.reuse, R56, !P3 ;  /* 0x000000382b387207 */ /* 0x040fe20005800000 */
[----:B------:R-:W0:Y:S03]  /*104e0*/  LDCU UR38, c[0x0][0x3b0] ;  /* 0x00007600ff2677ac */ /* 0x000e260008000800 */
[----:B------:R-:W3:Y:S01]  /*104f0*/  @P2 LDG.E.U16 R11, desc[UR26][R44.64] ;  /* 0x0000001a2c0b2981 */ /* 0x000ee2000c1e1500 */
[C---:B------:R-:W-:Y:S01]  /*10500*/  SEL R50, R43.reuse, R50, !P3 ;  /* 0x000000322b327207 */ /* 0x040fe20005800000 */
[----:B------:R-:W0:Y:S01]  /*10510*/  LDCU UR36, c[0x0][0x3b0] ;  /* 0x00007600ff2477ac */ /* 0x000e220008000800 */
[----:B------:R-:W-:-:S02]  /*10520*/  SEL R46, R43, R46, !P3 ;  /* 0x0000002e2b2e7207 */ /* 0x000fc40005800000 */
[----:B------:R-:W-:Y:S01]  /*10530*/  SEL R42, R43, R42, !P3 ;  /* 0x0000002a2b2a7207 */ /* 0x000fe20005800000 */
[----:B------:R-:W0:Y:S01]  /*10540*/  LDCU UR34, c[0x0][0x3b0] ;  /* 0x00007600ff2277ac */ /* 0x000e220008000800 */
[----:B----4-:R-:W-:-:S04]  /*10550*/  LEA.HI R59, R59, 0x5e, RZ, 0x1a ;  /* 0x0000005e3b3b7811 */ /* 0x010fc800078fd0ff */
[----:B------:R-:W-:Y:S01]  /*10560*/  ISETP.LT.AND P4, PT, R59, R3, P0 ;  /* 0x000000033b00720c */ /* 0x000fe20000781270 */
[----:B------:R-:W-:Y:S01]  /*10570*/  IMAD R111, R10, UR29, RZ ;  /* 0x0000001d0a6f7c24 */ /* 0x000fe2000f8e02ff */
[----:B------:R-:W-:Y:S01]  /*10580*/  PRMT R39, RZ, 0x7610, R39 ;  /* 0x00007610ff277816 */ /* 0x000fe20000000027 */
[----:B--2---:R2:W-:Y:S10]  /*10590*/  STL [R1+0x4b0], R9 ;  /* 0x0004b00901007387 */ /* 0x0045f40000100800 */
[----:B------:R-:W-:-:S02]  /*105a0*/  @P4 IMAD.MOV.U32 R10, RZ, RZ, R103 ;  /* 0x000000ffff0a4224 */ /* 0x000fc400078e0067 */
[----:B------:R-:W-:Y:S01]  /*105b0*/  IMAD R141, R57, UR15, RZ ;  /* 0x0000000f398d7c24 */ /* 0x000fe2000f8e02ff */
[----:B------:R-:W-:Y:S01]  /*105c0*/  STL [R1+0x4b8], R47 ;  /* 0x0004b82f01007387 */ /* 0x000fe20000100800 */
[----:B------:R-:W-:Y:S01]  /*105d0*/  IMAD R103, R15, UR25, RZ ;  /* 0x000000190f677c24 */ /* 0x000fe2000f8e02ff */
[C---:B------:R-:W-:Y:S01]  /*105e0*/  SEL R41, R43.reuse, R41, !P3 ;  /* 0x000000292b297207 */ /* 0x040fe20005800000 */
[----:B------:R-:W-:Y:S01]  /*105f0*/  @!P5 IMAD.MOV R18, RZ, RZ, -R18 ;  /* 0x000000ffff12d224 */ /* 0x000fe200078e0a12 */
[C---:B------:R-:W-:Y:S02]  /*10600*/  SEL R62, R43.reuse, R62, !P3 ;  /* 0x0000003e2b3e7207 */ /* 0x040fe40005800000 */
[C---:B------:R-:W-:Y:S02]  /*10610*/  SEL R38, R43.reuse, R38, !P3 ;  /* 0x000000262b267207 */ /* 0x040fe40005800000 */
[C---:B------:R-:W-:Y:S02]  /*10620*/  SEL R35, R43.reuse, R35, !P3 ;  /* 0x000000232b237207 */ /* 0x040fe40005800000 */
[----:B------:R-:W-:-:S02]  /*10630*/  SEL R36, R43, R36, !P3 ;  /* 0x000000242b247207 */ /* 0x000fc40005800000 */
[C---:B------:R-:W-:Y:S01]  /*10640*/  SEL R70, R43.reuse, R70, !P3 ;  /* 0x000000462b467207 */ /* 0x040fe20005800000 */
[----:B------:R-:W-:Y:S01]  /*10650*/  IMAD R140, R56, UR13, RZ ;  /* 0x0000000d388c7c24 */ /* 0x000fe2000f8e02ff */
[C---:B------:R-:W-:Y:S01]  /*10660*/  SEL R135, R43.reuse, R135, !P3 ;  /* 0x000000872b877207 */ /* 0x040fe20005800000 */
[----:B------:R-:W-:Y:S01]  /*10670*/  IMAD R109, R50, UR37, RZ ;  /* 0x00000025326d7c24 */ /* 0x000fe2000f8e02ff */
[C---:B------:R-:W-:Y:S01]  /*10680*/  SEL R133, R43.reuse, R133, !P3 ;  /* 0x000000852b857207 */ /* 0x040fe20005800000 */
[----:B--2---:R-:W-:Y:S01]  /*10690*/  IMAD R9, R46, UR35, RZ ;  /* 0x000000232e097c24 */ /* 0x004fe2000f8e02ff */
[C---:B------:R-:W-:Y:S01]  /*106a0*/  SEL R132, R43.reuse, R132, !P3 ;  /* 0x000000842b847207 */ /* 0x040fe20005800000 */
[----:B------:R-:W-:Y:S01]  /*106b0*/  IMAD R127, R42, UR33, RZ ;  /* 0x000000212a7f7c24 */ /* 0x000fe2000f8e02ff */
[----:B------:R-:W-:Y:S01]  /*106c0*/  SEL R130, R43, R130, !P3 ;  /* 0x000000822b827207 */ /* 0x000fe20005800000 */
[----:B---3--:R2:W-:Y:S01]  /*106d0*/  STL [R1+0x4ac], R11 ;  /* 0x0004ac0b01007387 */ /* 0x0085e20000100800 */
[----:B------:R-:W-:Y:S01]  /*106e0*/  IMAD R123, R41, UR32, RZ ;  /* 0x00000020297b7c24 */ /* 0x000fe2000f8e02ff */
[C---:B------:R-:W-:Y:S01]  /*106f0*/  SEL R128, R43.reuse, R128, !P3 ;  /* 0x000000802b807207 */ /* 0x040fe20005800000 */
[----:B------:R-:W-:Y:S01]  /*10700*/  IMAD R119, R62, UR31, RZ ;  /* 0x0000001f3e777c24 */ /* 0x000fe2000f8e02ff */
[----:B------:R-:W3:Y:S01]  /*10710*/  LDL.LU R79, [R1+0x190] ;  /* 0x00019000014f7983 */ /* 0x000ee20000300800 */
[----:B------:R-:W-:Y:S01]  /*10720*/  IMAD R115, R38, UR30, RZ ;  /* 0x0000001e26737c24 */ /* 0x000fe2000f8e02ff */
[----:B------:R-:W-:Y:S01]  /*10730*/  SEL R126, R43, R126, !P3 ;  /* 0x0000007e2b7e7207 */ /* 0x000fe20005800000 */
[----:B------:R-:W4:Y:S01]  /*10740*/  LDCU UR15, c[0x0][0x3b0] ;  /* 0x00007600ff0f77ac */ /* 0x000f220008000800 */
[----:B------:R-:W3:Y:S01]  /*10750*/  LDL.LU R63, [R1+0x130] ;  /* 0x00013000013f7983 */ /* 0x000ee20000300800 */
[----:B--2---:R-:W-:Y:S01]  /*10760*/  LOP3.LUT R11, R34, 0x66, RZ, 0xfc, !PT ;  /* 0x00000066220b7812 */ /* 0x004fe200078efcff */
[----:B------:R-:W2:Y:S02]  /*10770*/  LDCU UR29, c[0x0][0x3b0] ;  /* 0x00007600ff1d77ac */ /* 0x000ea40008000800 */
[----:B------:R-:W2:Y:S01]  /*10780*/  LDL.LU R59, [R1+0x12c] ;  /* 0x00012c00013b7983 */ /* 0x000ea20000300800 */
[----:B------:R-:W-:Y:S01]  /*10790*/  ISETP.LT.AND P2, PT, R11, R3, P0 ;  /* 0x000000030b00720c */ /* 0x000fe20000741270 */
[----:B------:R-:W-:Y:S01]  /*107a0*/  @P4 IMAD.MOV.U32 R11, RZ, RZ, R51 ;  /* 0x000000ffff0b4224 */ /* 0x000fe200078e0033 */
[C---:B------:R-:W-:Y:S01]  /*107b0*/  SEL R38, R43.reuse, R129, !P3 ;  /* 0x000000812b267207 */ /* 0x040fe20005800000 */
[----:B------:R-:W0:Y:S03]  /*107c0*/  LDCU UR25, c[0x0][0x3b0] ;  /* 0x00007600ff1977ac */ /* 0x000e260008000800 */
[----:B------:R1:W2:Y:S01]  /*107d0*/  @P4 LDG.E.U16 R39, desc[UR26][R10.64] ;  /* 0x0000001a0a274981 */ /* 0x0002a2000c1e1500 */
[----:B------:R-:W-:-:S02]  /*107e0*/  SEL R125, R43, R125, !P3 ;  /* 0x0000007d2b7d7207 */ /* 0x000fc40005800000 */
[C---:B------:R-:W-:Y:S02]  /*107f0*/  SEL R122, R43.reuse, R122, !P3 ;  /* 0x0000007a2b7a7207 */ /* 0x040fe40005800000 */
[C---:B------:R-:W-:Y:S02]  /*10800*/  SEL R121, R43.reuse, R121, !P3 ;  /* 0x000000792b797207 */ /* 0x040fe40005800000 */
[C---:B------:R-:W-:Y:S02]  /*10810*/  SEL R120, R43.reuse, R120, !P3 ;  /* 0x000000782b787207 */ /* 0x040fe40005800000 */
[C---:B------:R-:W-:Y:S01]  /*10820*/  SEL R118, R43.reuse, R118, !P3 ;  /* 0x000000762b767207 */ /* 0x040fe20005800000 */
[----:B-1----:R-:W-:Y:S01]  /*10830*/  @P2 IMAD.MOV.U32 R10, RZ, RZ, R95 ;  /* 0x000000ffff0a2224 */ /* 0x002fe200078e005f */
[C---:B------:R-:W-:Y:S01]  /*10840*/  SEL R117, R43.reuse, R117, !P3 ;  /* 0x000000752b757207 */ /* 0x040fe20005800000 */
[----:B------:R-:W-:Y:S01]  /*10850*/  @P2 IMAD.MOV.U32 R11, RZ, RZ, R99 ;  /* 0x000000ffff0b2224 */ /* 0x000fe200078e0063 */
[----:B------:R-:W-:-:S02]  /*10860*/  SEL R116, R43, R116, !P3 ;  /* 0x000000742b747207 */ /* 0x000fc40005800000 */
[C---:B------:R-:W-:Y:S02]  /*10870*/  SEL R114, R43.reuse, R114, !P3 ;  /* 0x000000722b727207 */ /* 0x040fe40005800000 */
[----:B------:R-:W-:Y:S01]  /*10880*/  SEL R113, R43, R113, !P3 ;  /* 0x000000712b717207 */ /* 0x000fe20005800000 */
[----:B------:R1:W2:Y:S01]  /*10890*/  @P2 LDG.E.U16 R8, desc[UR26][R10.64] ;  /* 0x0000001a0a082981 */ /* 0x0002a2000c1e1500 */
[----:B------:R-:W-:Y:S02]  /*108a0*/  LEA.HI R51, R107, 0x6e, RZ, 0x1a ;  /* 0x0000006e6b337811 */ /* 0x000fe400078fd0ff */
[C---:B------:R-:W-:Y:S02]  /*108b0*/  SEL R112, R43.reuse, R112, !P3 ;  /* 0x000000702b707207 */ /* 0x040fe40005800000 */
[C---:B------:R-:W-:Y:S02]  /*108c0*/  SEL R110, R43.reuse, R110, !P3 ;  /* 0x0000006e2b6e7207 */ /* 0x040fe40005800000 */
[----:B------:R-:W-:-:S02]  /*108d0*/  SEL R106, R43, R106, !P3 ;  /* 0x0000006a2b6a7207 */ /* 0x000fc40005800000 */
[C---:B------:R-:W-:Y:S02]  /*108e0*/  SEL R105, R43.reuse, R105, !P3 ;  /* 0x000000692b697207 */ /* 0x040fe40005800000 */
[C---:B------:R-:W-:Y:S02]  /*108f0*/  SEL R104, R43.reuse, R104, !P3 ;  /* 0x000000682b687207 */ /* 0x040fe40005800000 */
[C---:B------:R-:W-:Y:S02]  /*10900*/  SEL R102, R43.reuse, R102, !P3 ;  /* 0x000000662b667207 */ /* 0x040fe40005800000 */
        /* <DEDUP_REMOVED lines=50> */
[----:B------:R-:W-:Y:S01]  /*10c30*/  SEL R18, R43, R18, !P3 ;  /* 0x000000122b127207 */ /* 0x000fe20005800000 */
[----:B------:R-:W-:Y:S01]  /*10c40*/  IMAD R133, R133, UR5, RZ ;  /* 0x0000000585857c24 */ /* 0x000fe2000f8e02ff */
[----:B------:R-:W-:Y:S01]  /*10c50*/  ISETP.LT.AND P4, PT, R51, R3, P0 ;  /* 0x000000033300720c */ /* 0x000fe20000781270 */
[----:B------:R-:W-:Y:S01]  /*10c60*/  IMAD R128, R128, UR5, RZ ;  /* 0x0000000580807c24 */ /* 0x000fe2000f8e02ff */
[----:B------:R-:W4:Y:S01]  /*10c70*/  LDL.LU R51, [R1+0x128] ;  /* 0x0001280001337983 */ /* 0x000f220000300800 */
[----:B------:R-:W-:Y:S01]  /*10c80*/  IMAD R132, R132, UR5, RZ ;  /* 0x0000000584847c24 */ /* 0x000fe2000f8e02ff */
[----:B------:R-:W0:Y:S01]  /*10c90*/  LDCU UR13, c[0x0][0x3b0] ;  /* 0x00007600ff0d77ac */ /* 0x000e220008000800 */
[----:B------:R-:W-:Y:S01]  /*10ca0*/  IMAD R130, R130, UR5, RZ ;  /* 0x0000000582827c24 */ /* 0x000fe2000f8e02ff */
[----:B------:R-:W0:Y:S01]  /*10cb0*/  LDCU UR37, c[0x0][0x3b0] ;  /* 0x00007600ff2577ac */ /* 0x000e220008000800 */
[----:B------:R-:W0:Y:S06]  /*10cc0*/  LDCU UR35, c[0x0][0x3b0] ;  /* 0x00007600ff2377ac */ /* 0x000e2c0008000800 */
[----:B-1----:R-:W-:-:S02]  /*10cd0*/  @P4 IMAD.MOV.U32 R10, RZ, RZ, R83 ;  /* 0x000000ffff0a4224 */ /* 0x002fc400078e0053 */
[----:B------:R-:W-:Y:S01]  /*10ce0*/  @P4 IMAD.MOV.U32 R11, RZ, RZ, R91 ;  /* 0x000000ffff0b4224 */ /* 0x000fe200078e005b */
[----:B------:R-:W1:Y:S04]  /*10cf0*/  LDCU UR33, c[0x0][0x3b0] ;  /* 0x00007600ff2177ac */ /* 0x000e680008000800 */
[----:B------:R0:W4:Y:S01]  /*10d00*/  @P4 LDG.E.U16 R7, desc[UR26][R10.64] ;  /* 0x0000001a0a074981 */ /* 0x000122000c1e1500 */
[----:B------:R-:W0:Y:S01]  /*10d10*/  LDCU UR32, c[0x0][0x3b0] ;  /* 0x00007600ff2077ac */ /* 0x000e220008000800 */
[----:B------:R-:W0:Y:S01]  /*10d20*/  LDCU UR31, c[0x0][0x3b0] ;  /* 0x00007600ff1f77ac */ /* 0x000e220008000800 */
[----:B------:R-:W0:Y:S01]  /*10d30*/  LDCU UR30, c[0x0][0x3b0] ;  /* 0x00007600ff1e77ac */ /* 0x000e220008000800 */
[----:B--2---:R2:W-:Y:S02]  /*10d40*/  STL [R1+0x4a4], R8 ;  /* 0x0004a40801007387 */ /* 0x0045e40000100800 */
[----:B--2---:R-:W-:-:S04]  /*10d50*/  LOP3.LUT R8, R34, 0x76, RZ, 0xfc, !PT ;  /* 0x0000007622087812 */ /* 0x004fc800078efcff */
[----:B------:R-:W-:-:S13]  /*10d60*/  ISETP.LT.AND P2, PT, R8, R3, P0 ;  /* 0x000000030800720c */ /* 0x000fda0000741270 */
[----:B0-----:R-:W-:Y:S02]  /*10d70*/  @P2 IMAD.MOV.U32 R10, RZ, RZ, R67 ;  /* 0x000000ffff0a2224 */ /* 0x001fe400078e0043 */
[----:B------:R-:W-:-:S05]  /*10d80*/  @P2 IMAD.MOV.U32 R11, RZ, RZ, R75 ;  /* 0x000000ffff0b2224 */ /* 0x000fca00078e004b */
[----:B------:R3:W2:Y:S04]  /*10d90*/  @P2 LDG.E.U16 R0, desc[UR26][R10.64] ;  /* 0x0000001a0a002981 */ /* 0x0006a8000c1e1500 */
[----:B------:R0:W-:Y:S01]  /*10da0*/  STL [R1+0x4a8], R39 ;  /* 0x0004a82701007387 */ /* 0x0001e20000100800 */
[C---:B------:R-:W-:Y:S02]  /*10db0*/  SEL R83, R43.reuse, R59, !P3 ;  /* 0x0000003b2b537207 */ /* 0x040fe40005800000 */
[----:B---3--:R-:W-:Y:S02]  /*10dc0*/  SEL R10, R43, R63, !P3 ;  /* 0x0000003f2b0a7207 */ /* 0x008fe40005800000 */
[----:B------:R-:W-:Y:S01]  /*10dd0*/  ISETP.GE.AND P4, PT, R79, RZ, PT ;  /* 0x000000ff4f00720c */ /* 0x000fe20003f86270 */
[----:B----4-:R3:W-:Y:S01]  /*10de0*/  STL [R1+0x4a0], R7 ;  /* 0x0004a00701007387 */ /* 0x0107e20000100800 */
[----:B------:R-:W-:-:S03]  /*10df0*/  SEL R79, R43, R51, !P3 ;  /* 0x000000332b4f7207 */ /* 0x000fc60005800000 */
[----:B--2---:R2:W-:Y:S04]  /*10e00*/  STL [R1+0x49c], R0 ;  /* 0x00049c0001007387 */ /* 0x0045e80000100800 */
[----:B------:R-:W-:Y:S04]  /*10e10*/  STL [R1+0xbb0], R2 ;  /* 0x000bb00201007387 */ /* 0x000fe80000100800 */
[----:B------:R-:W-:Y:S04]  /*10e20*/  STL [R1+0xd04], R2 ;  /* 0x000d040201007387 */ /* 0x000fe80000100800 */
[----:B------:R-:W4:Y:S04]  /*10e30*/  LDL.LU R75, [R1+0x124] ;  /* 0x00012400014b7983 */ /* 0x000f280000300800 */
[----:B------:R-:W4:Y:S04]  /*10e40*/  LDL.LU R57, [R1+0x120] ;  /* 0x0001200001397983 */ /* 0x000f280000300800 */
[----:B0-----:R-:W4:Y:S04]  /*10e50*/  LDL.LU R39, [R1+0x11c] ;  /* 0x00011c0001277983 */ /* 0x001f280000300800 */
[----:B------:R-:W4:Y:S04]  /*10e60*/  LDL.LU R40, [R1+0x118] ;  /* 0x0001180001287983 */ /* 0x000f280000300800 */
        /* <DEDUP_REMOVED lines=26> */
[----:B------:R-:W4:Y:S01]  /*11010*/  LDL.LU R145, [R1+0xac] ;  /* 0x0000ac0001917983 */ /* 0x000f220000300800 */
[----:B------:R-:W-:Y:S01]  /*11020*/  IMAD R91, R14, UR22, RZ ;  /* 0x000000160e5b7c24 */ /* 0x000fe2000f8e02ff */
[----:B------:R-:W-:Y:S01]  /*11030*/  ISETP.LT.AND P2, PT, R2, R3, P0 ;  /* 0x000000030200720c */ /* 0x000fe20000741270 */
[----:B------:R-:W-:-:S02]  /*11040*/  IMAD R10, R10, UR5, RZ ;  /* 0x000000050a0a7c24 */ /* 0x000fc4000f8e02ff */
[----:B------:R-:W-:Y:S01]  /*11050*/  @!P4 IMAD.MOV R24, RZ, RZ, -R24 ;  /* 0x000000ffff18c224 */ /* 0x000fe200078e0a18 */
[----:B------:R-:W-:Y:S01]  /*11060*/  STL [R1+0xd00], R134 ;  /* 0x000d008601007387 */ /* 0x000fe20000100800 */
[----:B------:R-:W-:Y:S01]  /*11070*/  IMAD R107, R16, UR28, RZ ;  /* 0x0000001c106b7c24 */ /* 0x000fe2000f8e02ff */
[----:B------:R-:W-:Y:S01]  /*11080*/  LEA R3, P4, R10, R6, 0x1 ;  /* 0x000000060a037211 */ /* 0x000fe200078808ff */
[----:B------:R-:W-:Y:S01]  /*11090*/  IMAD R8, R72, UR21, RZ ;  /* 0x0000001548087c24 */ /* 0x000fe2000f8e02ff */
[----:B------:R-:W-:Y:S01]  /*110a0*/  STL [R1+0xcf4], R129 ;  /* 0x000cf48101007387 */ /* 0x000fe20000100800 */
[----:B---3--:R-:W-:Y:S01]  /*110b0*/  IMAD R7, R71, UR20, RZ ;  /* 0x0000001447077c24 */ /* 0x008fe2000f8e02ff */
[----:B------:R-:W-:Y:S01]  /*110c0*/  SEL R24, R43, R24, !P3 ;  /* 0x000000182b187207 */ /* 0x000fe20005800000 */
[----:B------:R-:W-:Y:S01]  /*110d0*/  IMAD R99, R35, UR24, RZ ;  /* 0x0000001823637c24 */ /* 0x000fe2000f8e02ff */
[----:B------:R-:W-:Y:S01]  /*110e0*/  STL [R1+0xcec], R124 ;  /* 0x000cec7c01007387 */ /* 0x000fe20000100800 */
[----:B------:R-:W-:Y:S01]  /*110f0*/  IMAD R95, R36, UR23, RZ ;  /* 0x00000017245f7c24 */ /* 0x000fe2000f8e02ff */
[----:B------:R-:W-:Y:S01]  /*11100*/  SEL R36, R43, R134, !P3 ;  /* 0x000000862b247207 */ /* 0x000fe20005800000 */
[----:B--2---:R-:W-:Y:S01]  /*11110*/  IMAD R0, R70, UR19, RZ ;  /* 0x0000001346007c24 */ /* 0x004fe2000f8e02ff */
[----:B------:R-:W-:Y:S01]  /*11120*/  STL [R1+0xc44], R43 ;  /* 0x000c442b01007387 */ /* 0x000fe20000100800 */
[----:B------:R-:W-:Y:S01]  /*11130*/  IMAD R38, R38, UR5, RZ ;  /* 0x0000000526267c24 */ /* 0x000fe2000f8e02ff */
[----:B------:R-:W0:Y:S02]  /*11140*/  LDCU UR28, c[0x0][0x3b0] ;  /* 0x00007600ff1c77ac */ /* 0x000e240008000800 */
[----:B------:R2:W-:Y:S01]  /*11150*/  STL [R1+0xb0], R3 ;  /* 0x0000b00301007387 */ /* 0x0005e20000100800 */
[----:B------:R-:W-:Y:S01]  /*11160*/  IMAD R36, R36, UR5, RZ ;  /* 0x0000000524247c24 */ /* 0x000fe2000f8e02ff */
[----:B------:R-:W3:Y:S01]  /*11170*/  LDCU UR24, c[0x0][0x3b0] ;  /* 0x00007600ff1877ac */ /* 0x000ee20008000800 */
[----:B------:R-:W-:-:S02]  /*11180*/  IMAD R83, R83, UR5, RZ ;  /* 0x0000000553537c24 */ /* 0x000fc4000f8e02ff */
[----:B------:R-:W-:Y:S01]  /*11190*/  IMAD R122, R122, UR5, RZ ;  /* 0x000000057a7a7c24 */ /* 0x000fe2000f8e02ff */
[----:B------:R-:W0:Y:S01]  /*111a0*/  LDCU UR23, c[0x0][0x3b0] ;  /* 0x00007600ff1777ac */ /* 0x000e220008000800 */
[----:B--2---:R-:W-:Y:S01]  /*111b0*/  LEA.HI.X.SX32 R3, R10, R5, 0x1, P4 ;  /* 0x000000050a037211 */ /* 0x004fe200020f0eff */
[----:B------:R-:W-:Y:S01]  /*111c0*/  IMAD R110, R110, UR18, RZ ;  /* 0x000000126e6e7c24 */ /* 0x000fe2000f8e02ff */
[----:B------:R-:W2:Y:S01]  /*111d0*/  LDCU UR22, c[0x0][0x3b0] ;  /* 0x00007600ff1677ac */ /* 0x000ea20008000800 */
[----:B------:R-:W-:Y:S02]  /*111e0*/  IMAD R104, R104, UR76, RZ ;  /* 0x0000004c68687c24 */ /* 0x000fe4000f8e02ff */
[----:B------:R-:W-:Y:S01]  /*111f0*/  IMAD R100, R100, UR75, RZ ;  /* 0x0000004b64647c24 */ /* 0x000fe2000f8e02ff */
[----:B------:R-:W0:Y:S01]  /*11200*/  LDCU UR21, c[0x0][0x3b0] ;  /* 0x00007600ff1577ac */ /* 0x000e220008000800 */
[----:B------:R-:W-:Y:S02]  /*11210*/  IMAD R96, R96, UR74, RZ ;  /* 0x0000004a60607c24 */ /* 0x000fe4000f8e02ff */
[----:B------:R-:W-:Y:S01]  /*11220*/  IMAD R92, R92, UR73, RZ ;  /* 0x000000495c5c7c24 */ /* 0x000fe2000f8e02ff */
[----:B------:R-:W0:Y:S01]  /*11230*/  LDCU UR20, c[0x0][0x3b0] ;  /* 0x00007600ff1477ac */ /* 0x000e220008000800 */
[----:B----4-:R-:W-:-:S02]  /*11240*/  SEL R11, R43, R39, !P3 ;  /* 0x000000272b0b7207 */ /* 0x010fc40005800000 */
[C---:B------:R-:W-:Y:S02]  /*11250*/  SEL R72, R43.reuse, R57, !P3 ;  /* 0x000000392b487207 */ /* 0x040fe40005800000 */
[----:B------:R-:W-:Y:S01]  /*11260*/  SEL R71, R43, R40, !P3 ;  /* 0x000000282b477207 */ /* 0x000fe20005800000 */
[----:B------:R-:W-:Y:S01]  /*11270*/  IMAD R11, R11, UR5, RZ ;  /* 0x000000050b0b7c24 */ /* 0x000fe2000f8e02ff */
[C---:B------:R-:W-:Y:S02]  /*11280*/  SEL R75, R43.reuse, R75, !P3 ;  /* 0x0000004b2b4b7207 */ /* 0x040fe40005800000 */
[C---:B------:R-:W-:Y:S02]  /*11290*/  SEL R70, R43.reuse, R158, !P3 ;  /* 0x0000009e2b467207 */ /* 0x040fe40005800000 */
[C---:B------:R-:W-:Y:S02]  /*112a0*/  SEL R14, R43.reuse, R159, !P3 ;  /* 0x0000009f2b0e7207 */ /* 0x040fe40005800000 */
[----:B------:R-:W-:-:S02]  /*112b0*/  SEL R67, R43, R67, !P3 ;  /* 0x000000432b437207 */ /* 0x000fc40005800000 */
[----:B------:R-:W-:Y:S01]  /*112c0*/  SEL R63, R43, R63, !P3 ;  /* 0x0000003f2b3f7207 */ /* 0x000fe20005800000 */
[----:B------:R-:W-:Y:S01]  /*112d0*/  IMAD R14, R14, UR5, RZ ;  /* 0x000000050e0e7c24 */ /* 0x000fe2000f8e02ff */
[----:B------:R-:W-:Y:S02]  /*112e0*/  LEA R2, P5, R11, R6, 0x1 ;  /* 0x000000060b027211 */ /* 0x000fe400078a08ff */
[C---:B------:R-:W-:Y:S02]  /*112f0*/  SEL R62, R43.reuse, R150, !P3 ;  /* 0x000000962b3e7207 */ /* 0x040fe40005800000 */
[C---:B------:R-:W-:Y:S02]  /*11300*/  SEL R59, R43.reuse, R59, !P3 ;  /* 0x0000003b2b3b7207 */ /* 0x040fe40005800000 */
[C---:B------:R-:W-:Y:S02]  /*11310*/  SEL R15, R43.reuse, R165, !P3 ;  /* 0x000000a52b0f7207 */ /* 0x040fe40005800000 */
[----:B------:R-:W-:-:S02]  /*11320*/  SEL R56, R43, R164, !P3 ;  /* 0x000000a42b387207 */ /* 0x000fc40005800000 */
[----:B------:R-:W-:Y:S01]  /*11330*/  SEL R55, R43, R156, !P3 ;  /* 0x0000009c2b377207 */ /* 0x000fe20005800000 */
[----:B------:R-:W-:Y:S01]  /*11340*/  IMAD R15, R15, UR5, RZ ;  /* 0x000000050f0f7c24 */ /* 0x000fe2000f8e02ff */
        /* <DEDUP_REMOVED lines=16> */
[C---:B------:R-:W-:Y:S01]  /*11450*/  SEL R41, R43.reuse, R144, !P3 ;  /* 0x000000902b297207 */ /* 0x040fe20005800000 */
[----:B------:R-:W-:Y:S01]  /*11460*/  IMAD R88, R88, UR72, RZ ;  /* 0x0000004858587c24 */ /* 0x000fe2000f8e02ff */
[----:B------:R-:W-:Y:S01]  /*11470*/  SEL R39, R43, R124, !P3 ;  /* 0x0000007c2b277207 */ /* 0x000fe20005800000 */
[----:B------:R-:W-:Y:S01]  /*11480*/  IMAD R85, R85, UR71, RZ ;  /* 0x0000004755557c24 */ /* 0x000fe2000f8e02ff */
[----:B------:R-:W-:Y:S01]  /*11490*/  SEL R40, R43, R145, !P3 ;  /* 0x000000912b287207 */ /* 0x000fe20005800000 */
[----:B------:R4:W-:Y:S01]  /*114a0*/  STL [R1+0xf0], R2 ;  /* 0x0000f00201007387 */ /* 0x0009e20000100800 */
[----:B------:R-:W-:Y:S01]  /*114b0*/  LEA R43, P6, R14, R6, 0x1 ;  /* 0x000000060e2b7211 */ /* 0x000fe200078c08ff */
[----:B------:R-:W-:Y:S01]  /*114c0*/  IMAD R16, R16, UR5, RZ ;  /* 0x0000000510107c24 */ /* 0x000fe2000f8e02ff */
[----:B------:R-:W-:Y:S01]  /*114d0*/  LEA.HI.X.SX32 R10, R11, R5, 0x1, P5 ;  /* 0x000000050b0a7211 */ /* 0x000fe200028f0eff */
[----:B------:R-:W-:Y:S01]  /*114e0*/  IMAD R81, R81, UR70, RZ ;  /* 0x0000004651517c24 */ /* 0x000fe2000f8e02ff */
[----:B------:R-:W0:Y:S01]  /*114f0*/  LDCU UR19, c[0x0][0x3b0] ;  /* 0x00007600ff1377ac */ /* 0x000e220008000800 */
[----:B------:R-:W-:Y:S01]  /*11500*/  STL [R1+0x130], R43 ;  /* 0x0001302b01007387 */ /* 0x000fe20000100800 */
[----:B------:R-:W-:-:S02]  /*11510*/  IMAD R77, R77, UR69, RZ ;  /* 0x000000454d4d7c24 */ /* 0x000fc4000f8e02ff */
[----:B------:R-:W-:Y:S01]  /*11520*/  IMAD R73, R73, UR68, RZ ;  /* 0x0000004449497c24 */ /* 0x000fe2000f8e02ff */
[-C--:B----4-:R-:W-:Y:S01]  /*11530*/  LEA R2, P4, R15, R6.reuse, 0x1 ;  /* 0x000000060f027211 */ /* 0x090fe200078808ff */
[----:B------:R4:W-:Y:S01]  /*11540*/  STL [R1+0xac], R3 ;  /* 0x0000ac0301007387 */ /* 0x0009e20000100800 */
[----:B------:R-:W-:Y:S01]  /*11550*/  IMAD R34, R34, UR5, RZ ;  /* 0x0000000522227c24 */ /* 0x000fe2000f8e02ff */
[----:B------:R-:W0:Y:S02]  /*11560*/  LDCU UR18, c[0x0][0x3b0] ;  /* 0x00007600ff1277ac */ /* 0x000e240008000800 */
[----:B------:R1:W-:Y:S01]  /*11570*/  STL [R1+0x170], R2 ;  /* 0x0001700201007387 */ /* 0x0003e20000100800 */
[----:B----4-:R-:W-:-:S03]  /*11580*/  LEA R3, P5, R16, R6, 0x1 ;  /* 0x0000000610037211 */ /* 0x010fc600078a08ff */
[----:B------:R-:W-:Y:S01]  /*11590*/  STL [R1+0xec], R10 ;  /* 0x0000ec0a01007387 */ /* 0x000fe20000100800 */
[----:B-1----:R-:W-:-:S03]  /*115a0*/  LEA.HI.X.SX32 R2, R14, R5, 0x1, P6 ;  /* 0x000000050e027211 */ /* 0x002fc600030f0eff */
[----:B------:R-:W-:Y:S01]  /*115b0*/  STL [R1+0xc48], R14 ;  /* 0x000c480e01007387 */ /* 0x000fe20000100800 */
[----:B------:R-:W-:-:S03]  /*115c0*/  IMAD R35, R35, UR5, RZ ;  /* 0x0000000523237c24 */ /* 0x000fc6000f8e02ff */
[----:B------:R1:W-:Y:S04]  /*115d0*/  STL [R1+0x1b0], R3 ;  /* 0x0001b00301007387 */ /* 0x0003e80000100800 */
[----:B------:R4:W-:Y:S01]  /*115e0*/  STL [R1+0x12c], R2 ;  /* 0x00012c0201007387 */ /* 0x0009e20000100800 */
[----:B-1----:R-:W-:-:S03]  /*115f0*/  LEA R3, P6, R34, R6, 0x1 ;  /* 0x0000000622037211 */ /* 0x002fc600078c08ff */
[----:B------:R-:W-:Y:S01]  /*11600*/  STL [R1+0xcb4], R15 ;  /* 0x000cb40f01007387 */ /* 0x000fe20000100800 */
[----:B----4-:R-:W-:-:S03]  /*11610*/  LEA.HI.X.SX32 R2, R15, R5, 0x1, P4 ;  /* 0x000000050f027211 */ /* 0x010fc600020f0eff */
        /* <DEDUP_REMOVED lines=10> */
[----:B------:R1:W-:Y:S01]  /*116c0*/  STL [R1+0x290], R3 ;  /* 0x0002900301007387 */ /* 0x0003e20000100800 */
[----:B------:R-:W-:-:S03]  /*116d0*/  IMAD R39, R39, UR5, RZ ;  /* 0x0000000527277c24 */ /* 0x000fc6000f8e02ff */
        /* <DEDUP_REMOVED lines=19> */
[----:B------:R-:W-:Y:S01]  /*11810*/  STL [R1+0x610], R3 ;  /* 0x0006100301007387 */ /* 0x000fe20000100800 */
[----:B------:R-:W-:-:S03]  /*11820*/  LEA R10, P4, R141, R6, 0x1 ;  /* 0x000000068d0a7211 */ /* 0x000fc600078808ff */
[----:B------:R1:W-:Y:S04]  /*11830*/  STL [R1+0x5cc], R2 ;  /* 0x0005cc0201007387 */ /* 0x0003e80000100800 */
[----:B------:R4:W-:Y:S01]  /*11840*/  STL [R1+0x630], R10 ;  /* 0x0006300a01007387 */ /* 0x0009e20000100800 */
[-C--:B-1----:R-:W-:Y:S02]  /*11850*/  LEA.HI.X.SX32 R2, R143, R5.reuse, 0x1, P5 ;  /* 0x000000058f027211 */ /* 0x082fe400028f0eff */
[-C--:B------:R-:W-:Y:S02]  /*11860*/  LEA R3, P5, R140, R6.reuse, 0x1 ;  /* 0x000000068c037211 */ /* 0x080fe400078a08ff */
[----:B----4-:R-:W-:Y:S01]  /*11870*/  LEA.HI.X.SX32 R10, R142, R5, 0x1, P6 ;  /* 0x000000058e0a7211 */ /* 0x010fe200030f0eff */
[----:B------:R1:W-:Y:S04]  /*11880*/  STL [R1+0x5ec], R2 ;  /* 0x0005ec0201007387 */ /* 0x0003e80000100800 */
[----:B------:R4:W-:Y:S01]  /*11890*/  STL [R1+0x650], R3 ;  /* 0x0006500301007387 */ /* 0x0009e20000100800 */
[----:B-1----:R-:W-:-:S03]  /*118a0*/  LEA R2, P6, R139, R6, 0x1 ;  /* 0x000000068b027211 */ /* 0x002fc600078c08ff */
[----:B------:R1:W-:Y:S01]  /*118b0*/  STL [R1+0x60c], R10 ;  /* 0x00060c0a01007387 */ /* 0x0003e20000100800 */
[----:B----4-:R-:W-:-:S03]  /*118c0*/  LEA.HI.X.SX32 R3, R141, R5, 0x1, P4 ;  /* 0x000000058d037211 */ /* 0x010fc600020f0eff */
[----:B------:R4:W-:Y:S01]  /*118d0*/  STL [R1+0x670], R2 ;  /* 0x0006700201007387 */ /* 0x0009e20000100800 */
[----:B-1----:R-:W-:-:S03]  /*118e0*/  LEA R10, P4, R138, R6, 0x1 ;  /* 0x000000068a0a7211 */ /* 0x002fc600078808ff */
[----:B------:R1:W-:Y:S01]  /*118f0*/  STL [R1+0x62c], R3 ;  /* 0x00062c0301007387 */ /* 0x0003e20000100800 */
[----:B----4-:R-:W-:-:S03]  /*11900*/  LEA.HI.X.SX32 R2, R140, R5, 0x1, P5 ;  /* 0x000000058c027211 */ /* 0x010fc600028f0eff */
[----:B------:R4:W-:Y:S04]  /*11910*/  STL [R1+0x690], R10 ;  /* 0x0006900a01007387 */ /* 0x0009e80000100800 */
[----:B------:R0:W-:Y:S01]  /*11920*/  STL [R1+0x64c], R2 ;  /* 0x00064c0201007387 */ /* 0x0001e20000100800 */
[----:B-1----:R-:W-:Y:S02]  /*11930*/  LEA R3, P5, R137, R6, 0x1 ;  /* 0x0000000689037211 */ /* 0x002fe400078a08ff */
[----:B----4-:R-:W-:-:S03]  /*11940*/  LEA.HI.X.SX32 R10, R139, R5, 0x1, P6 ;  /* 0x000000058b0a7211 */ /* 0x010fc600030f0eff */
[----:B------:R1:W-:Y:S01]  /*11950*/  STL [R1+0x6b0], R3 ;  /* 0x0006b00301007387 */ /* 0x0003e20000100800 */
[----:B0-----:R-:W-:-:S03]  /*11960*/  LEA R2, P6, R136, R6, 0x1 ;  /* 0x0000000688027211 */ /* 0x001fc600078c08ff */
[----:B------:R0:W-:Y:S04]  /*11970*/  STL [R1+0x66c], R10 ;  /* 0x00066c0a01007387 */ /* 0x0001e80000100800 */
[----:B------:R4:W-:Y:S01]  /*11980*/  STL [R1+0x6d0], R2 ;  /* 0x0006d00201007387 */ /* 0x0009e20000100800 */
[----:B-1----:R-:W-:Y:S02]  /*11990*/  LEA.HI.X.SX32 R3, R138, R5, 0x1, P4 ;  /* 0x000000058a037211 */ /* 0x002fe400020f0eff */
[----:B0-----:R-:W-:-:S03]  /*119a0*/  LEA R10, P4, R109, R6, 0x1 ;  /* 0x000000066d0a7211 */ /* 0x001fc600078808ff */
[----:B------:R0:W-:Y:S01]  /*119b0*/  STL [R1+0x68c], R3 ;  /* 0x00068c0301007387 */ /* 0x0001e20000100800 */
[----:B----4-:R-:W-:-:S03]  /*119c0*/  LEA.HI.X.SX32 R2, R137, R5, 0x1, P5 ;  /* 0x0000000589027211 */ /* 0x010fc600028f0eff */
[----:B------:R1:W-:Y:S04]  /*119d0*/  STL [R1+0x6f0], R10 ;  /* 0x0006f00a01007387 */ /* 0x0003e80000100800 */
[----:B------:R4:W-:Y:S01]  /*119e0*/  STL [R1+0x6ac], R2 ;  /* 0x0006ac0201007387 */ /* 0x0009e20000100800 */
[----:B0-----:R-:W-:Y:S02]  /*119f0*/  LEA R3, P5, R108, R6, 0x1 ;  /* 0x000000066c037211 */ /* 0x001fe400078a08ff */
[----:B-1----:R-:W-:-:S03]  /*11a00*/  LEA.HI.X.SX32 R10, R136, R5, 0x1, P6 ;  /* 0x00000005880a7211 */ /* 0x002fc600030f0eff */
[----:B------:R0:W-:Y:S01]  /*11a10*/  STL [R1+0x710], R3 ;  /* 0x0007100301007387 */ /* 0x0001e20000100800 */
[----:B----4-:R-:W-:-:S03]  /*11a20*/  LEA R2, P6, R9, R6, 0x1 ;  /* 0x0000000609027211 */ /* 0x010fc600078c08ff */
[----:B------:R1:W-:Y:S04]  /*11a30*/  STL [R1+0x6cc], R10 ;  /* 0x0006cc0a01007387 */ /* 0x0003e80000100800 */
[----:B------:R4:W-:Y:S01]  /*11a40*/  STL [R1+0x730], R2 ;  /* 0x0007300201007387 */ /* 0x0009e20000100800 */
[----:B0-----:R-:W-:Y:S02]  /*11a50*/  LEA.HI.X.SX32 R3, R109, R5, 0x1, P4 ;  /* 0x000000056d037211 */ /* 0x001fe400020f0eff */
[----:B-1----:R-:W-:-:S03]  /*11a60*/  LEA R10, P4, R131, R6, 0x1 ;  /* 0x00000006830a7211 */ /* 0x002fc600078808ff */
[----:B------:R0:W-:Y:S01]  /*11a70*/  STL [R1+0x6ec], R3 ;  /* 0x0006ec0301007387 */ /* 0x0001e20000100800 */
[----:B----4-:R-:W-:-:S03]  /*11a80*/  LEA.HI.X.SX32 R2, R108, R5, 0x1, P5 ;  /* 0x000000056c027211 */ /* 0x010fc600028f0eff */
[----:B------:R-:W-:Y:S01]  /*11a90*/  STL [R1+0x750], R10 ;  /* 0x0007500a01007387 */ /* 0x000fe20000100800 */
[----:B------:R-:W-:-:S03]  /*11aa0*/  LEA.HI.X.SX32 R9, R9, R5, 0x1, P6 ;  /* 0x0000000509097211 */ /* 0x000fc600030f0eff */
[----:B------:R1:W-:Y:S01]  /*11ab0*/  STL [R1+0x70c], R2 ;  /* 0x00070c0201007387 */ /* 0x0003e20000100800 */
[----:B0-----:R-:W-:-:S05]  /*11ac0*/  LEA R3, P5, R127, R6, 0x1 ;  /* 0x000000067f037211 */ /* 0x001fca00078a08ff */
[----:B------:R0:W-:Y:S01]  /*11ad0*/  STL [R1+0x770], R3 ;  /* 0x0007700301007387 */ /* 0x0001e20000100800 */
[----:B-1----:R-:W-:-:S03]  /*11ae0*/  LEA R2, P6, R123, R6, 0x1 ;  /* 0x000000067b027211 */ /* 0x002fc600078c08ff */
[----:B------:R-:W-:Y:S04]  /*11af0*/  STL [R1+0x72c], R9 ;  /* 0x00072c0901007387 */ /* 0x000fe80000100800 */
[----:B------:R-:W-:Y:S01]  /*11b00*/  STL [R1+0xcf8], R131 ;  /* 0x000cf88301007387 */ /* 0x000fe20000100800 */
[----:B0-----:R-:W-:-:S03]  /*11b10*/  LEA.HI.X.SX32 R3, R131, R5, 0x1, P4 ;  /* 0x0000000583037211 */ /* 0x001fc600020f0eff */
[----:B------:R0:W-:Y:S04]  /*11b20*/  STL [R1+0x790], R2 ;  /* 0x0007900201007387 */ /* 0x0001e80000100800 */
[----:B------:R1:W-:Y:S01]  /*11b30*/  STL [R1+0x74c], R3 ;  /* 0x00074c0301007387 */ /* 0x0003e20000100800 */
[----:B0-----:R-:W-:-:S03]  /*11b40*/  LEA R2, P4, R119, R6, 0x1 ;  /* 0x0000000677027211 */ /* 0x001fc600078808ff */
[----:B------:R-:W-:Y:S01]  /*11b50*/  STL [R1+0xcf0], R127 ;  /* 0x000cf07f01007387 */ /* 0x000fe20000100800 */
[----:B-1----:R-:W-:-:S03]  /*11b60*/  LEA.HI.X.SX32 R3, R127, R5, 0x1, P5 ;  /* 0x000000057f037211 */ /* 0x002fc600028f0eff */
        /* <DEDUP_REMOVED lines=15> */
[----:B------:R0:W-:Y:S01]  /*11c60*/  STL [R1+0x810], R2 ;  /* 0x0008100201007387 */ /* 0x0001e20000100800 */
[----:B------:R-:W-:-:S03]  /*11c70*/  LEA.HI.X.SX32 R9, R111, R5, 0x1, P6 ;  /* 0x000000056f097211 */ /* 0x000fc600030f0eff */
[----:B------:R1:W-:Y:S01]  /*11c80*/  STL [R1+0x7cc], R3 ;  /* 0x0007cc0301007387 */ /* 0x0003e20000100800 */
[-C--:B0-----:R-:W-:Y:S02]  /*11c90*/  LEA R2, P5, R103, R6.reuse, 0x1 ;  /* 0x0000000667027211 */ /* 0x081fe400078a08ff */
[----:B-1----:R-:W-:-:S03]  /*11ca0*/  LEA R3, P6, R99, R6, 0x1 ;  /* 0x0000000663037211 */ /* 0x002fc600078c08ff */
[----:B------:R0:W-:Y:S04]  /*11cb0*/  STL [R1+0x830], R2 ;  /* 0x0008300201007387 */ /* 0x0001e80000100800 */
[----:B------:R1:W-:Y:S04]  /*11cc0*/  STL [R1+0x7ec], R9 ;  /* 0x0007ec0901007387 */ /* 0x0003e80000100800 */
[----:B------:R-:W-:Y:S01]  /*11cd0*/  STL [R1+0xcdc], R107 ;  /* 0x000cdc6b01007387 */ /* 0x000fe20000100800 */
[----:B0-----:R-:W-:-:S03]  /*11ce0*/  LEA.HI.X.SX32 R2, R107, R5, 0x1, P4 ;  /* 0x000000056b027211 */ /* 0x001fc600020f0eff */
[----:B------:R0:W-:Y:S01]  /*11cf0*/  STL [R1+0x850], R3 ;  /* 0x0008500301007387 */ /* 0x0001e20000100800 */
[----:B-1----:R-:W-:-:S03]  /*11d00*/  LEA R9, P4, R95, R6, 0x1 ;  /* 0x000000065f097211 */ /* 0x002fc600078808ff */
[----:B------:R1:W-:Y:S01]  /*11d10*/  STL [R1+0x80c], R2 ;  /* 0x00080c0201007387 */ /* 0x0003e20000100800 */
[----:B------:R-:W-:Y:S01]  /*11d20*/  IMAD R71, R71, UR5, RZ ;  /* 0x0000000547477c24 */ /* 0x000fe2000f8e02ff */
[----:B0-----:R-:W-:Y:S02]  /*11d30*/  LEA.HI.X.SX32 R3, R103, R5, 0x1, P5 ;  /* 0x0000000567037211 */ /* 0x001fe400028f0eff */
[----:B------:R0:W-:Y:S01]  /*11d40*/  STL [R1+0x870], R9 ;  /* 0x0008700901007387 */ /* 0x0001e20000100800 */
[----:B-1----:R-:W-:-:S03]  /*11d50*/  LEA R2, P5, R91, R6, 0x1 ;  /* 0x000000065b027211 */ /* 0x002fc600078a08ff */
[----:B------:R1:W-:Y:S01]  /*11d60*/  STL [R1+0x82c], R3 ;  /* 0x00082c0301007387 */ /* 0x0003e20000100800 */
[----:B0-----:R-:W-:-:S03]  /*11d70*/  LEA.HI.X.SX32 R9, R99, R5, 0x1, P6 ;  /* 0x0000000563097211 */ /* 0x001fc600030f0eff */
[----:B------:R0:W-:Y:S01]  /*11d80*/  STL [R1+0x890], R2 ;  /* 0x0008900201007387 */ /* 0x0001e20000100800 */
[----:B-1----:R-:W-:-:S03]  /*11d90*/  LEA R3, P6, R83, R6, 0x1 ;  /* 0x0000000653037211 */ /* 0x002fc600078c08ff */
[----:B------:R1:W-:Y:S01]  /*11da0*/  STL [R1+0x84c], R9 ;  /* 0x00084c0901007387 */ /* 0x0003e20000100800 */
[----:B------:R-:W-:-:S03]  /*11db0*/  IMAD R62, R62, UR5, RZ ;  /* 0x000000053e3e7c24 */ /* 0x000fc6000f8e02ff */
[----:B------:R4:W-:Y:S01]  /*11dc0*/  STL [R1+0xb8], R3 ;  /* 0x0000b80301007387 */ /* 0x0009e20000100800 */
[----:B0-----:R-:W-:Y:S01]  /*11dd0*/  LEA.HI.X.SX32 R2, R95, R5, 0x1, P4 ;  /* 0x000000055f027211 */ /* 0x001fe200020f0eff */
[----:B------:R-:W-:Y:S01]  /*11de0*/  IMAD R55, R55, UR5, RZ ;  /* 0x0000000537377c24 */ /* 0x000fe2000f8e02ff */
[----:B-1----:R-:W-:-:S03]  /*11df0*/  LEA R9, P4, R71, R6, 0x1 ;  /* 0x0000000647097211 */ /* 0x002fc600078808ff */
[----:B------:R0:W-:Y:S01]  /*11e00*/  STL [R1+0x86c], R2 ;  /* 0x00086c0201007387 */ /* 0x0001e20000100800 */
[----:B----4-:R-:W-:-:S03]  /*11e10*/  LEA.HI.X.SX32 R3, R91, R5, 0x1, P5 ;  /* 0x000000055b037211 */ /* 0x010fc600028f0eff */
[----:B------:R1:W-:Y:S01]  /*11e20*/  STL [R1+0xf8], R9 ;  /* 0x0000f80901007387 */ /* 0x0003e20000100800 */
[----:B------:R-:W-:-:S03]  /*11e30*/  IMAD R51, R51, UR5, RZ ;  /* 0x0000000533337c24 */ /* 0x000fc6000f8e02ff */
[----:B------:R4:W-:Y:S01]  /*11e40*/  STL [R1+0x88c], R3 ;  /* 0x00088c0301007387 */ /* 0x0009e20000100800 */
[----:B0-----:R-:W-:Y:S02]  /*11e50*/  LEA R2, P5, R62, R6, 0x1 ;  /* 0x000000063e027211 */ /* 0x001fe400078a08ff */
[----:B-1----:R-:W-:-:S03]  /*11e60*/  LEA.HI.X.SX32 R9, R83, R5, 0x1, P6 ;  /* 0x0000000553097211 */ /* 0x002fc600030f0eff */
[----:B------:R0:W-:Y:S01]  /*11e70*/  STL [R1+0x138], R2 ;  /* 0x0001380201007387 */ /* 0x0001e20000100800 */
[----:B----4-:R-:W-:-:S03]  /*11e80*/  LEA R3, P6, R55, R6, 0x1 ;  /* 0x0000000637037211 */ /* 0x010fc600078c08ff */
[----:B------:R-:W-:Y:S01]  /*11e90*/  STL [R1+0xb4], R9 ;  /* 0x0000b40901007387 */ /* 0x000fe20000100800 */
[----:B------:R-:W-:-:S03]  /*11ea0*/  IMAD R47, R47, UR5, RZ ;  /* 0x000000052f2f7c24 */ /* 0x000fc6000f8e02ff */
[----:B------:R-:W-:Y:S01]  /*11eb0*/  STL [R1+0xc5c], R71 ;  /* 0x000c5c4701007387 */ /* 0x000fe20000100800 */
[----:B0-----:R-:W-:-:S03]  /*11ec0*/  LEA.HI.X.SX32 R2, R71, R5, 0x1, P4 ;  /* 0x0000000547027211 */ /* 0x001fc600020f0eff */
[----:B------:R0:W-:Y:S04]  /*11ed0*/  STL [R1+0x178], R3 ;  /* 0x0001780301007387 */ /* 0x0001e80000100800 */
[----:B------:R1:W-:Y:S01]  /*11ee0*/  STL [R1+0xf4], R2 ;  /* 0x0000f40201007387 */ /* 0x0003e20000100800 */
[----:B0-----:R-:W-:-:S03]  /*11ef0*/  LEA R3, P4, R51, R6, 0x1 ;  /* 0x0000000633037211 */ /* 0x001fc600078808ff */
[----:B------:R-:W-:Y:S01]  /*11f00*/  STL [R1+0xca0], R62 ;  /* 0x000ca03e01007387 */ /* 0x000fe20000100800 */
[----:B-1----:R-:W-:-:S03]  /*11f10*/  LEA.HI.X.SX32 R2, R62, R5, 0x1, P5 ;  /* 0x000000053e027211 */ /* 0x002fc600028f0eff */
[----:B------:R0:W-:Y:S01]  /*11f20*/  STL [R1+0x1b8], R3 ;  /* 0x0001b80301007387 */ /* 0x0001e20000100800 */
[----:B------:R-:W-:-:S03]  /*11f30*/  IMAD R42, R42, UR5, RZ ;  /* 0x000000052a2a7c24 */ /* 0x000fc6000f8e02ff */
        /* <DEDUP_REMOVED lines=15> */
[----:B------:R-:W-:-:S03]  /*12030*/  LEA R136, P5, R128, R6, 0x1 ;  /* 0x0000000680887211 */ /* 0x000fc600078a08ff */
[----:B------:R1:W-:Y:S01]  /*12040*/  STL [R1+0x1f4], R2 ;  /* 0x0001f40201007387 */ /* 0x0003e20000100800 */
[----:B0-----:R-:W-:-:S03]  /*12050*/  LEA.HI.X.SX32 R3, R42, R5, 0x1, P6 ;  /* 0x000000052a037211 */ /* 0x001fc600030f0eff */
[----:B------:R-:W-:Y:S04]  /*12060*/  STL [R1+0xc6c], R42 ;  /* 0x000c6c2a01007387 */ /* 0x000fe80000100800 */
[----:B------:R0:W-:Y:S04]  /*12070*/  STL [R1+0x254], R3 ;  /* 0x0002540301007387 */ /* 0x0001e80000100800 */
[----:B------:R-:W-:Y:S04]  /*12080*/  STL [R1+0x2d8], R136 ;  /* 0x0002d88801007387 */ /* 0x000fe80000100800 */
        /* <DEDUP_REMOVED lines=11> */
[----:B------:R-:W-:Y:S01]  /*12140*/  STL [R1+0xd5c], R136 ;  /* 0x000d5c8801007387 */ /* 0x000fe20000100800 */
[----:B------:R-:W-:-:S03]  /*12150*/  LEA.HI.X.SX32 R9, R133, R5, 0x1, P4 ;  /* 0x0000000585097211 */ /* 0x000fc600020f0eff */
[----:B------:R-:W-:Y:S01]  /*12160*/  STL [R1+0xd64], R136 ;  /* 0x000d648801007387 */ /* 0x000fe20000100800 */
[----:B-1----:R-:W-:-:S03]  /*12170*/  LEA R2, P6, R122, R6, 0x1 ;  /* 0x000000067a027211 */ /* 0x002fc600078c08ff */
[----:B------:R-:W-:Y:S04]  /*12180*/  STL [R1+0xd6c], R136 ;  /* 0x000d6c8801007387 */ /* 0x000fe80000100800 */
[----:B------:R-:W-:Y:S01]  /*12190*/  STL [R1+0xd74], R136 ;  /* 0x000d748801007387 */ /* 0x000fe20000100800 */
[----:B0-----:R-:W-:-:S03]  /*121a0*/  LEA R3, P4, R8, R6, 0x1 ;  /* 0x0000000608037211 */ /* 0x001fc600078808ff */
[----:B------:R-:W-:Y:S04]  /*121b0*/  STL [R1+0xd7c], R136 ;  /* 0x000d7c8801007387 */ /* 0x000fe80000100800 */
[----:B------:R-:W-:Y:S04]  /*121c0*/  STL [R1+0xd84], R136 ;  /* 0x000d848801007387 */ /* 0x000fe80000100800 */
[----:B------:R-:W-:Y:S04]  /*121d0*/  STL [R1+0xd8c], R136 ;  /* 0x000d8c8801007387 */ /* 0x000fe80000100800 */
[----:B------:R-:W-:Y:S04]  /*121e0*/  STL [R1+0xd94], R136 ;  /* 0x000d948801007387 */ /* 0x000fe80000100800 */
[----:B------:R-:W-:Y:S04]  /*121f0*/  STL [R1+0xcfc], R133 ;  /* 0x000cfc8501007387 */ /* 0x000fe80000100800 */
[----:B------:R0:W-:Y:S04]  /*12200*/  STL [R1+0x294], R9 ;  /* 0x0002940901007387 */ /* 0x0001e80000100800 */
[----:B------:R-:W-:Y:S04]  /*12210*/  STL [R1+0x5d8], R2 ;  /* 0x0005d80201007387 */ /* 0x000fe80000100800 */
        /* <DEDUP_REMOVED lines=14> */
[----:B0-----:R-:W-:-:S03]  /*12300*/  LEA.HI.X.SX32 R9, R128, R5, 0x1, P5 ;  /* 0x0000000580097211 */ /* 0x001fc600028f0eff */
[----:B------:R-:W-:Y:S04]  /*12310*/  STL [R1+0xd80], R2 ;  /* 0x000d800201007387 */ /* 0x000fe80000100800 */
[----:B------:R-:W-:Y:S04]  /*12320*/  STL [R1+0xd88], R2 ;  /* 0x000d880201007387 */ /* 0x000fe80000100800 */
[----:B------:R-:W-:Y:S04]  /*12330*/  STL [R1+0xd90], R2 ;  /* 0x000d900201007387 */ /* 0x000fe80000100800 */
[----:B------:R0:W-:Y:S01]  /*12340*/  STL [R1+0xd98], R2 ;  /* 0x000d980201007387 */ /* 0x0001e20000100800 */
[----:B-1----:R-:W-:-:S03]  /*12350*/  LEA.HI.X.SX32 R3, R122, R5, 0x1, P6 ;  /* 0x000000057a037211 */ /* 0x002fc600030f0eff */
[----:B------:R-:W-:Y:S01]  /*12360*/  STL [R1+0x2d4], R9 ;  /* 0x0002d40901007387 */ /* 0x000fe20000100800 */
[----:B0-----:R-:W-:-:S05]  /*12370*/  LEA R2, P5, R7, R6, 0x1 ;  /* 0x0000000607027211 */ /* 0x001fca00078a08ff */
[----:B------:R0:W-:Y:S01]  /*12380*/  STL [R1+0x618], R2 ;  /* 0x0006180201007387 */ /* 0x0001e20000100800 */
[----:B------:R-:W-:-:S03]  /*12390*/  LEA R134, P6, R0, R6, 0x1 ;  /* 0x0000000600867211 */ /* 0x000fc600078c08ff */
[----:B------:R1:W-:Y:S01]  /*123a0*/  STL [R1+0x5d4], R3 ;  /* 0x0005d40301007387 */ /* 0x0003e20000100800 */
[-C--:B0-----:R-:W-:Y:S02]  /*123b0*/  LEA.HI.X.SX32 R2, R8, R5.reuse, 0x1, P4 ;  /* 0x0000000508027211 */ /* 0x081fe400020f0eff */
[----:B------:R-:W-:Y:S02]  /*123c0*/  LEA R131, P4, R110, R6, 0x1 ;  /* 0x000000066e837211 */ /* 0x000fe400078808ff */
[-C--:B-1----:R-:W-:Y:S01]  /*123d0*/  LEA.HI.X.SX32 R3, R7, R5.reuse, 0x1, P5 ;  /* 0x0000000507037211 */ /* 0x082fe200028f0eff */
[----:B------:R0:W-:Y:S01]  /*123e0*/  STL [R1+0x5f4], R2 ;  /* 0x0005f40201007387 */ /* 0x0001e20000100800 */
[----:B------:R-:W-:-:S03]  /*123f0*/  LEA.HI.X.SX32 R0, R0, R5, 0x1, P6 ;  /* 0x0000000500007211 */ /* 0x000fc600030f0eff */
[----:B------:R-:W-:Y:S01]  /*12400*/  STL [R1+0x638], R134 ;  /* 0x0006388601007387 */ /* 0x000fe20000100800 */
[-C--:B------:R-:W-:Y:S02]  /*12410*/  LEA R129, P6, R100, R6.reuse, 0x1 ;  /* 0x0000000664817211 */ /* 0x080fe400078c08ff */
[----:B0-----:R-:W-:Y:S01]  /*12420*/  LEA R2, P5, R104, R6, 0x1 ;  /* 0x0000000668027211 */ /* 0x001fe200078a08ff */
[----:B------:R-:W-:Y:S01]  /*12430*/  STL [R1+0x614], R3 ;  /* 0x0006140301007387 */ /* 0x000fe20000100800 */
[----:B------:R-:W-:-:S03]  /*12440*/  LEA.HI.X.SX32 R133, R110, R5, 0x1, P4 ;  /* 0x000000056e857211 */ /* 0x000fc600020f0eff */
[----:B------:R-:W-:Y:S04]  /*12450*/  STL [R1+0x658], R131 ;  /* 0x0006588301007387 */ /* 0x000fe80000100800 */
[----:B------:R-:W-:Y:S04]  /*12460*/  STL [R1+0x678], R2 ;  /* 0x0006780201007387 */ /* 0x000fe80000100800 */
[----:B------:R0:W-:Y:S01]  /*12470*/  STL [R1+0x634], R0 ;  /* 0x0006340001007387 */ /* 0x0001e20000100800 */
[----:B------:R-:W-:-:S03]  /*12480*/  LEA R127, P4, R96, R6, 0x1 ;  /* 0x00000006607f7211 */ /* 0x000fc600078808ff */
[----:B------:R-:W-:Y:S01]  /*12490*/  STL [R1+0x698], R129 ;  /* 0x0006988101007387 */ /* 0x000fe20000100800 */
[----:B0-----:R-:W-:-:S03]  /*124a0*/  LEA.HI.X.SX32 R0, R104, R5, 0x1, P5 ;  /* 0x0000000568007211 */ /* 0x001fc600028f0eff */
[----:B------:R-:W-:Y:S01]  /*124b0*/  STL [R1+0x654], R133 ;  /* 0x0006548501007387 */ /* 0x000fe20000100800 */
[----:B------:R-:W-:-:S03]  /*124c0*/  LEA R2, P5, R92, R6, 0x1 ;  /* 0x000000065c027211 */ /* 0x000fc600078a08ff */
[----:B------:R0:W-:Y:S04]  /*124d0*/  STL [R1+0x674], R0 ;  /* 0x0006740001007387 */ /* 0x0001e80000100800 */
[----:B------:R-:W-:Y:S04]  /*124e0*/  STL [R1+0xcd8], R104 ;  /* 0x000cd86801007387 */ /* 0x000fe80000100800 */
[----:B------:R-:W-:Y:S01]  /*124f0*/  STL [R1+0x6b8], R127 ;  /* 0x0006b87f01007387 */ /* 0x000fe20000100800 */
[----:B0-----:R-:W-:-:S03]  /*12500*/  LEA.HI.X.SX32 R0, R100, R5, 0x1, P6 ;  /* 0x0000000564007211 */ /* 0x001fc600030f0eff */
[----:B------:R0:W-:Y:S04]  /*12510*/  STL [R1+0x6d8], R2 ;  /* 0x0006d80201007387 */ /* 0x0001e80000100800 */
[----:B------:R-:W-:Y:S04]  /*12520*/  STL [R1+0xcd4], R100 ;  /* 0x000cd46401007387 */ /* 0x000fe80000100800 */
        /* <DEDUP_REMOVED lines=12> */
[-C--:B------:R-:W-:Y:S01]  /*125f0*/  LEA.HI.X.SX32 R3, R85, R5.reuse, 0x1, P4 ;  /* 0x0000000555037211 */ /* 0x080fe200020f0eff */
[----:B------:R-:W-:Y:S02]  /*12600*/  IMAD R66, R66, UR67, RZ ;  /* 0x0000004342427c24 */ /* 0x000fe4000f8e02ff */
[----:B------:R-:W-:Y:S01]  /*12610*/  STL [R1+0xcc8], R88 ;  /* 0x000cc85801007387 */ /* 0x000fe20000100800 */
[----:B------:R-:W-:Y:S01]  /*12620*/  IMAD R61, R61, UR66, RZ ;  /* 0x000000423d3d7c24 */ /* 0x000fe2000f8e02ff */
[-C--:B0-----:R-:W-:Y:S02]  /*12630*/  LEA R2, P4, R73, R6.reuse, 0x1 ;  /* 0x0000000649027211 */ /* 0x081fe400078808ff */
[----:B-1----:R-:W-:Y:S02]  /*12640*/  LEA.HI.X.SX32 R0, R88, R5, 0x1, P6 ;  /* 0x0000000558007211 */ /* 0x002fe400030f0eff */
[----:B------:R-:W-:-:S03]  /*12650*/  LEA R123, P6, R77, R6, 0x1 ;  /* 0x000000064d7b7211 */ /* 0x000fc600078c08ff */
[----:B------:R0:W-:Y:S04]  /*12660*/  STL [R1+0x6f4], R0 ;  /* 0x0006f40001007387 */ /* 0x0001e80000100800 */
[----:B------:R-:W-:Y:S04]  /*12670*/  STL [R1+0x738], R124 ;  /* 0x0007387c01007387 */ /* 0x000fe80000100800 */
[----:B------:R1:W-:Y:S01]  /*12680*/  STL [R1+0x714], R3 ;  /* 0x0007140301007387 */ /* 0x0003e20000100800 */
[----:B0-----:R-:W-:-:S03]  /*12690*/  LEA.HI.X.SX32 R0, R81, R5, 0x1, P5 ;  /* 0x0000000551007211 */ /* 0x001fc600028f0eff */
[----:B------:R-:W-:Y:S01]  /*126a0*/  STL [R1+0x758], R123 ;  /* 0x0007587b01007387 */ /* 0x000fe20000100800 */
[----:B------:R-:W-:-:S03]  /*126b0*/  LEA R119, P5, R66, R6, 0x1 ;  /* 0x0000000642777211 */ /* 0x000fc600078a08ff */
[----:B------:R0:W-:Y:S01]  /*126c0*/  STL [R1+0x778], R2 ;  /* 0x0007780201007387 */ /* 0x0001e20000100800 */
[----:B-1----:R-:W-:Y:S01]  /*126d0*/  LEA.HI.X.SX32 R3, R77, R5, 0x1, P6 ;  /* 0x000000054d037211 */ /* 0x002fe200030f0eff */
[----:B------:R-:W-:Y:S02]  /*126e0*/  IMAD R29, R29, UR65, RZ ;  /* 0x000000411d1d7c24 */ /* 0x000fe4000f8e02ff */
[----:B------:R1:W-:Y:S01]  /*126f0*/  STL [R1+0x734], R0 ;  /* 0x0007340001007387 */ /* 0x0003e20000100800 */
[----:B0-----:R-:W-:-:S03]  /*12700*/  LEA R2, P6, R61, R6, 0x1 ;  /* 0x000000063d027211 */ /* 0x001fc600078c08ff */
[----:B------:R-:W-:Y:S01]  /*12710*/  STL [R1+0x754], R3 ;  /* 0x0007540301007387 */ /* 0x000fe20000100800 */
[----:B-1----:R-:W-:-:S03]  /*12720*/  LEA.HI.X.SX32 R0, R73, R5, 0x1, P4 ;  /* 0x0000000549007211 */ /* 0x002fc600020f0eff */
[----:B------:R-:W-:Y:S04]  /*12730*/  STL [R1+0x798], R119 ;  /* 0x0007987701007387 */ /* 0x000fe80000100800 */
[----:B------:R0:W-:Y:S04]  /*12740*/  STL [R1+0x7b8], R2 ;  /* 0x0007b80201007387 */ /* 0x0001e80000100800 */
[----:B------:R-:W-:Y:S04]  /*12750*/  STL [R1+0xc70], R73 ;  /* 0x000c704901007387 */ /* 0x000fe80000100800 */
[----:B------:R1:W-:Y:S01]  /*12760*/  STL [R1+0x774], R0 ;  /* 0x0007740001007387 */ /* 0x0003e20000100800 */
[----:B0-----:R-:W-:Y:S01]  /*12770*/  LEA R2, P4, R29, R6, 0x1 ;  /* 0x000000061d027211 */ /* 0x001fe200078808ff */
[----:B------:R-:W-:-:S02]  /*12780*/  IMAD R30, R30, UR64, RZ ;  /* 0x000000401e1e7c24 */ /* 0x000fc4000f8e02ff */
[----:B------:R-:W-:Y:S01]  /*12790*/  STL [R1+0xc74], R66 ;  /* 0x000c744201007387 */ /* 0x000fe20000100800 */
[----:B------:R-:W-:Y:S01]  /*127a0*/  IMAD R31, R31, UR63, RZ ;  /* 0x0000003f1f1f7c24 */ /* 0x000fe2000f8e02ff */
[----:B-1----:R-:W-:Y:S02]  /*127b0*/  LEA.HI.X.SX32 R0, R66, R5, 0x1, P5 ;  /* 0x0000000542007211 */ /* 0x002fe400028f0eff */
[----:B------:R-:W-:Y:S04]  /*127c0*/  STL [R1+0x7d8], R2 ;  /* 0x0007d80201007387 */ /* 0x000fe80000100800 */
[----:B------:R0:W-:Y:S01]  /*127d0*/  STL [R1+0x794], R0 ;  /* 0x0007940001007387 */ /* 0x0001e20000100800 */
[----:B------:R-:W-:Y:S01]  /*127e0*/  LEA R115, P5, R30, R6, 0x1 ;  /* 0x000000061e737211 */ /* 0x000fe200078a08ff */
[----:B------:R-:W-:-:S02]  /*127f0*/  IMAD R32, R32, UR62, RZ ;  /* 0x0000003e20207c24 */ /* 0x000fc4000f8e02ff */
[----:B------:R-:W-:Y:S01]  /*12800*/  STL [R1+0xc98], R61 ;  /* 0x000c983d01007387 */ /* 0x000fe20000100800 */
[----:B0-----:R-:W-:Y:S02]  /*12810*/  LEA.HI.X.SX32 R0, R61, R5, 0x1, P6 ;  /* 0x000000053d007211 */ /* 0x001fe400030f0eff */
[----:B------:R-:W-:-:S03]  /*12820*/  LEA R2, P6, R31, R6, 0x1 ;  /* 0x000000061f027211 */ /* 0x000fc600078c08ff */
[----:B------:R0:W-:Y:S04]  /*12830*/  STL [R1+0x7b4], R0 ;  /* 0x0007b40001007387 */ /* 0x0001e80000100800 */
[----:B------:R-:W-:Y:S01]  /*12840*/  STL [R1+0x7f8], R115 ;  /* 0x0007f87301007387 */ /* 0x000fe20000100800 */
[----:B0-----:R-:W-:-:S03]  /*12850*/  LEA.HI.X.SX32 R0, R29, R5, 0x1, P4 ;  /* 0x000000051d007211 */ /* 0x001fc600020f0eff */
[----:B------:R0:W-:Y:S01]  /*12860*/  STL [R1+0x818], R2 ;  /* 0x0008180201007387 */ /* 0x0001e20000100800 */
[----:B------:R-:W-:-:S03]  /*12870*/  IMAD R33, R33, UR61, RZ ;  /* 0x0000003d21217c24 */ /* 0x000fc6000f8e02ff */
[----:B------:R-:W-:Y:S04]  /*12880*/  STL [R1+0xcc0], R29 ;  /* 0x000cc01d01007387 */ /* 0x000fe80000100800 */
        /* <DEDUP_REMOVED lines=10> */
[----:B------:R0:W-:Y:S01]  /*12930*/  STL [R1+0x858], R2 ;  /* 0x0008580201007387 */ /* 0x0001e20000100800 */
[----:B------:R-:W-:Y:S01]  /*12940*/  IMAD R17, R17, UR59, RZ ;  /* 0x0000003b11117c24 */ /* 0x000fe2000f8e02ff */
[----:B------:R-:W-:Y:S02]  /*12950*/  LEA R107, P6, R4, R6, 0x1 ;  /* 0x00000006046b7211 */ /* 0x000fe400078c08ff */
[----:B------:R1:W-:Y:S01]  /*12960*/  STL [R1+0x814], R0 ;  /* 0x0008140001007387 */ /* 0x0003e20000100800 */
[----:B------:R-:W-:-:S03]  /*12970*/  IMAD R79, R79, UR5, RZ ;  /* 0x000000054f4f7c24 */ /* 0x000fc6000f8e02ff */
[----:B------:R-:W-:Y:S01]  /*12980*/  STL [R1+0xca8], R32 ;  /* 0x000ca82001007387 */ /* 0x000fe20000100800 */
[-C--:B0-----:R-:W-:Y:S02]  /*12990*/  LEA.HI.X.SX32 R2, R33, R5.reuse, 0x1, P5 ;  /* 0x0000000521027211 */ /* 0x081fe400028f0eff */
[----:B-1----:R-:W-:Y:S02]  /*129a0*/  LEA.HI.X.SX32 R0, R32, R5, 0x1, P4 ;  /* 0x0000000520007211 */ /* 0x002fe400020f0eff */
[----:B------:R-:W-:-:S03]  /*129b0*/  LEA R104, P4, R17, R6, 0x1 ;  /* 0x0000000611687211 */ /* 0x000fc600078808ff */
[----:B------:R0:W-:Y:S01]  /*129c0*/  STL [R1+0x834], R0 ;  /* 0x0008340001007387 */ /* 0x0001e20000100800 */
[----:B------:R-:W-:-:S03]  /*129d0*/  IMAD R70, R70, UR5, RZ ;  /* 0x0000000546467c24 */ /* 0x000fc6000f8e02ff */
[----:B------:R-:W-:Y:S04]  /*129e0*/  STL [R1+0x878], R107 ;  /* 0x0008786b01007387 */ /* 0x000fe80000100800 */
[----:B------:R-:W-:Y:S01]  /*129f0*/  STL [R1+0xcac], R33 ;  /* 0x000cac2101007387 */ /* 0x000fe20000100800 */
[----:B0-----:R-:W-:-:S03]  /*12a00*/  LEA R0, P5, R79, R6, 0x1 ;  /* 0x000000064f007211 */ /* 0x001fc600078a08ff */
[----:B------:R0:W-:Y:S01]  /*12a10*/  STL [R1+0x854], R2 ;  /* 0x0008540201007387 */ /* 0x0001e20000100800 */
[----:B------:R-:W-:-:S03]  /*12a20*/  IMAD R59, R59, UR5, RZ ;  /* 0x000000053b3b7c24 */ /* 0x000fc6000f8e02ff */
[----:B------:R-:W-:Y:S04]  /*12a30*/  STL [R1+0x898], R104 ;  /* 0x0008986801007387 */ /* 0x000fe80000100800 */
[----:B------:R1:W-:Y:S01]  /*12a40*/  STL [R1+0xc0], R0 ;  /* 0x0000c00001007387 */ /* 0x0003e20000100800 */
[----:B0-----:R-:W-:Y:S02]  /*12a50*/  LEA.HI.X.SX32 R2, R4, R5, 0x1, P6 ;  /* 0x0000000504027211 */ /* 0x001fe400030f0eff */
[----:B------:R-:W-:-:S03]  /*12a60*/  LEA R100, P6, R70, R6, 0x1 ;  /* 0x0000000646647211 */ /* 0x000fc600078c08ff */
[----:B------:R0:W-:Y:S01]  /*12a70*/  STL [R1+0x874], R2 ;  /* 0x0008740201007387 */ /* 0x0001e20000100800 */
[----:B-1----:R-:W-:-:S03]  /*12a80*/  LEA.HI.X.SX32 R0, R17, R5, 0x1, P4 ;  /* 0x0000000511007211 */ /* 0x002fc600020f0eff */
[----:B------:R-:W-:Y:S01]  /*12a90*/  STL [R1+0xcbc], R17 ;  /* 0x000cbc1101007387 */ /* 0x000fe20000100800 */
[----:B------:R-:W-:Y:S01]  /*12aa0*/  LEA R92, P4, R59, R6, 0x1 ;  /* 0x000000063b5c7211 */ /* 0x000fe200078808ff */
[----:B------:R-:W-:Y:S02]  /*12ab0*/  IMAD R54, R54, UR5, RZ ;  /* 0x0000000536367c24 */ /* 0x000fe4000f8e02ff */
[----:B------:R1:W-:Y:S01]  /*12ac0*/  STL [R1+0x894], R0 ;  /* 0x0008940001007387 */ /* 0x0003e20000100800 */
[----:B0-----:R-:W-:Y:S01]  /*12ad0*/  LEA.HI.X.SX32 R2, R79, R5, 0x1, P5 ;  /* 0x000000054f027211 */ /* 0x001fe200028f0eff */
[----:B------:R-:W-:Y:S02]  /*12ae0*/  IMAD R50, R50, UR5, RZ ;  /* 0x0000000532327c24 */ /* 0x000fe4000f8e02ff */
[----:B------:R-:W-:Y:S01]  /*12af0*/  STL [R1+0x100], R100 ;  /* 0x0001006401007387 */ /* 0x000fe20000100800 */
[----:B------:R-:W-:-:S03]  /*12b00*/  IMAD R46, R46, UR5, RZ ;  /* 0x000000052e2e7c24 */ /* 0x000fc6000f8e02ff */
[----:B------:R0:W-:Y:S01]  /*12b10*/  STL [R1+0xbc], R2 ;  /* 0x0000bc0201007387 */ /* 0x0001e20000100800 */
[----:B-1----:R-:W-:-:S03]  /*12b20*/  LEA.HI.X.SX32 R0, R70, R5, 0x1, P6 ;  /* 0x0000000546007211 */ /* 0x002fc600030f0eff */
[----:B------:R-:W-:Y:S01]  /*12b30*/  STL [R1+0x140], R92 ;  /* 0x0001405c01007387 */ /* 0x000fe20000100800 */
[----:B------:R-:W-:-:S03]  /*12b40*/  LEA R88, P5, R54, R6, 0x1 ;  /* 0x0000000636587211 */ /* 0x000fc600078a08ff */
[----:B------:R-:W-:Y:S04]  /*12b50*/  STL [R1+0xc78], R70 ;  /* 0x000c784601007387 */ /* 0x000fe80000100800 */
[----:B------:R1:W-:Y:S01]  /*12b60*/  STL [R1+0xfc], R0 ;  /* 0x0000fc0001007387 */ /* 0x0003e20000100800 */
[----:B------:R-:W-:Y:S02]  /*12b70*/  LEA.HI.X.SX32 R96, R59, R5, 0x1, P4 ;  /* 0x000000053b607211 */ /* 0x000fe400020f0eff */
[-C--:B0-----:R-:W-:Y:S01]  /*12b80*/  LEA R2, P4, R46, R6.reuse, 0x1 ;  /* 0x000000062e027211 */ /* 0x081fe200078808ff */
[----:B------:R-:W-:Y:S01]  /*12b90*/  STL [R1+0x180], R88 ;  /* 0x0001805801007387 */ /* 0x000fe20000100800 */
[----:B-1----:R-:W-:Y:S01]  /*12ba0*/  LEA R0, P6, R50, R6, 0x1 ;  /* 0x0000000632007211 */ /* 0x002fe200078c08ff */
[----:B------:R-:W-:-:S04]  /*12bb0*/  IMAD R41, R41, UR5, RZ ;  /* 0x0000000529297c24 */ /* 0x000fc8000f8e02ff */
        /* <DEDUP_REMOVED lines=17> */
[----:B------:R-:W-:-:S03]  /*12cd0*/  IMAD R121, R121, UR5, RZ ;  /* 0x0000000579797c24 */ /* 0x000fc6000f8e02ff */
[----:B------:R1:W-:Y:S01]  /*12ce0*/  STL [R1+0x21c], R0 ;  /* 0x00021c0001007387 */ /* 0x0003e20000100800 */
[----:B------:R-:W-:Y:S01]  /*12cf0*/  IMAD R118, R118, UR58, RZ ;  /* 0x0000003a76767c24 */ /* 0x000fe2000f8e02ff */
[----:B0-----:R-:W-:Y:S02]  /*12d00*/  LEA R2, P4, R126, R6, 0x1 ;  /* 0x000000067e027211 */ /* 0x001fe400078808ff */
[----:B------:R-:W-:Y:S01]  /*12d10*/  STL [R1+0xc8c], R41 ;  /* 0x000c8c2901007387 */ /* 0x000fe20000100800 */
[----:B-1----:R-:W-:-:S03]  /*12d20*/  LEA.HI.X.SX32 R0, R41, R5, 0x1, P5 ;  /* 0x0000000529007211 */ /* 0x002fc600028f0eff */
[----:B------:R-:W-:Y:S01]  /*12d30*/  STL [R1+0x2e0], R2 ;  /* 0x0002e00201007387 */ /* 0x000fe20000100800 */
[----:B------:R-:W-:Y:S02]  /*12d40*/  LEA.HI.X.SX32 R3, R132, R5, 0x1, P6 ;  /* 0x0000000584037211 */ /* 0x000fe400030f0eff */
[----:B------:R-:W-:Y:S01]  /*12d50*/  LEA R29, P5, R121, R6, 0x1 ;  /* 0x00000006791d7211 */ /* 0x000fe200078a08ff */
[----:B------:R0:W-:Y:S01]  /*12d60*/  STL [R1+0x25c], R0 ;  /* 0x00025c0001007387 */ /* 0x0001e20000100800 */
[----:B------:R-:W-:-:S03]  /*12d70*/  IMAD R116, R116, UR57, RZ ;  /* 0x0000003974747c24 */ /* 0x000fc6000f8e02ff */
[----:B------:R1:W-:Y:S01]  /*12d80*/  STL [R1+0x29c], R3 ;  /* 0x00029c0301007387 */ /* 0x0003e20000100800 */
[----:B------:R-:W-:Y:S01]  /*12d90*/  IMAD R113, R113, UR56, RZ ;  /* 0x0000003871717c24 */ /* 0x000fe2000f8e02ff */
[----:B0-----:R-:W-:Y:S02]  /*12da0*/  LEA R0, P6, R118, R6, 0x1 ;  /* 0x0000000676007211 */ /* 0x001fe400078c08ff */
[----:B------:R-:W-:Y:S01]  /*12db0*/  STL [R1+0x5e0], R29 ;  /* 0x0005e01d01007387 */ /* 0x000fe20000100800 */
[----:B------:R-:W-:-:S03]  /*12dc0*/  LEA.HI.X.SX32 R2, R126, R5, 0x1, P4 ;  /* 0x000000057e027211 */ /* 0x000fc600020f0eff */
[----:B------:R0:W-:Y:S01]  /*12dd0*/  STL [R1+0x600], R0 ;  /* 0x0006000001007387 */ /* 0x0001e20000100800 */
[----:B------:R-:W-:Y:S01]  /*12de0*/  LEA.HI.X.SX32 R30, R121, R5, 0x1, P5 ;  /* 0x00000005791e7211 */ /* 0x000fe200028f0eff */
[----:B------:R-:W-:Y:S01]  /*12df0*/  IMAD R106, R106, UR55, RZ ;  /* 0x000000376a6a7c24 */ /* 0x000fe2000f8e02ff */
[-C--:B-1----:R-:W-:Y:S01]  /*12e00*/  LEA R3, P5, R113, R6.reuse, 0x1 ;  /* 0x0000000671037211 */ /* 0x082fe200078a08ff */
[----:B------:R-:W-:Y:S01]  /*12e10*/  STL [R1+0x2dc], R2 ;  /* 0x0002dc0201007387 */ /* 0x000fe20000100800 */
[----:B0-----:R-:W-:Y:S01]  /*12e20*/  LEA R0, P4, R116, R6, 0x1 ;  /* 0x0000000674007211 */ /* 0x001fe200078808ff */
[----:B------:R-:W-:-:S04]  /*12e30*/  IMAD R102, R102, UR54, RZ ;  /* 0x0000003666667c24 */ /* 0x000fc8000f8e02ff */
[----:B------:R0:W-:Y:S04]  /*12e40*/  STL [R1+0x620], R0 ;  /* 0x0006200001007387 */ /* 0x0001e80000100800 */
[----:B------:R-:W-:Y:S01]  /*12e50*/  STL [R1+0x640], R3 ;  /* 0x0006400301007387 */ /* 0x000fe20000100800 */
[----:B0-----:R-:W-:-:S03]  /*12e60*/  LEA.HI.X.SX32 R0, R118, R5, 0x1, P6 ;  /* 0x0000000576007211 */ /* 0x001fc600030f0eff */
[----:B------:R-:W-:Y:S01]  /*12e70*/  STL [R1+0x5dc], R30 ;  /* 0x0005dc1e01007387 */ /* 0x000fe20000100800 */
[----:B------:R-:W-:Y:S01]  /*12e80*/  LEA R2, P6, R106, R6, 0x1 ;  /* 0x000000066a027211 */ /* 0x000fe200078c08ff */
[----:B------:R-:W-:Y:S02]  /*12e90*/  IMAD R98, R98, UR53, RZ ;  /* 0x0000003562627c24 */ /* 0x000fe4000f8e02ff */
[----:B------:R0:W-:Y:S01]  /*12ea0*/  STL [R1+0x5fc], R0 ;  /* 0x0005fc0001007387 */ /* 0x0001e20000100800 */
[----:B------:R-:W-:-:S03]  /*12eb0*/  IMAD R94, R94, UR52, RZ ;  /* 0x000000345e5e7c24 */ /* 0x000fc6000f8e02ff */
[----:B------:R1:W-:Y:S01]  /*12ec0*/  STL [R1+0x660], R2 ;  /* 0x0006600201007387 */ /* 0x0003e20000100800 */
[-C--:B0-----:R-:W-:Y:S02]  /*12ed0*/  LEA.HI.X.SX32 R0, R116, R5.reuse, 0x1, P4 ;  /* 0x0000000574007211 */ /* 0x081fe400020f0eff */
[----:B------:R-:W-:Y:S02]  /*12ee0*/  LEA R3, P4, R102, R6, 0x1 ;  /* 0x0000000666037211 */ /* 0x000fe400078808ff */
[----:B-1----:R-:W-:Y:S01]  /*12ef0*/  LEA.HI.X.SX32 R2, R113, R5, 0x1, P5 ;  /* 0x0000000571027211 */ /* 0x002fe200028f0eff */
[----:B------:R0:W-:Y:S01]  /*12f00*/  STL [R1+0x61c], R0 ;  /* 0x00061c0001007387 */ /* 0x0001e20000100800 */
[----:B------:R-:W-:-:S03]  /*12f10*/  IMAD R90, R90, UR51, RZ ;  /* 0x000000335a5a7c24 */ /* 0x000fc6000f8e02ff */
[----:B------:R1:W-:Y:S01]  /*12f20*/  STL [R1+0x680], R3 ;  /* 0x0006800301007387 */ /* 0x0003e20000100800 */
[----:B0-----:R-:W-:-:S03]  /*12f30*/  LEA R0, P5, R98, R6, 0x1 ;  /* 0x0000000662007211 */ /* 0x001fc600078a08ff */
[----:B------:R0:W-:Y:S01]  /*12f40*/  STL [R1+0x63c], R2 ;  /* 0x00063c0201007387 */ /* 0x0001e20000100800 */
[----:B-1----:R-:W-:-:S03]  /*12f50*/  LEA.HI.X.SX32 R3, R106, R5, 0x1, P6 ;  /* 0x000000056a037211 */ /* 0x002fc600030f0eff */
[----:B------:R1:W-:Y:S01]  /*12f60*/  STL [R1+0x6a0], R0 ;  /* 0x0006a00001007387 */ /* 0x0003e20000100800 */
[----:B------:R-:W-:Y:S01]  /*12f70*/  IMAD R87, R87, UR50, RZ ;  /* 0x0000003257577c24 */ /* 0x000fe2000f8e02ff */
[----:B0-----:R-:W-:Y:S02]  /*12f80*/  LEA R2, P6, R94, R6, 0x1 ;  /* 0x000000065e027211 */ /* 0x001fe400078c08ff */
        /* <DEDUP_REMOVED lines=9> */
[-C--:B0-----:R-:W-:Y:S02]  /*13020*/  LEA R0, P5, R87, R6.reuse, 0x1 ;  /* 0x0000000657007211 */ /* 0x081fe400078a08ff */
[----:B------:R0:W-:Y:S01]  /*13030*/  STL [R1+0x69c], R2 ;  /* 0x00069c0201007387 */ /* 0x0001e20000100800 */
[----:B-1----:R-:W-:Y:S01]  /*13040*/  LEA.HI.X.SX32 R3, R94, R5, 0x1, P6 ;  /* 0x000000055e037211 */ /* 0x002fe200030f0eff */
[----:B------:R-:W-:Y:S02]  /*13050*/  IMAD R76, R76, UR47, RZ ;  /* 0x0000002f4c4c7c24 */ /* 0x000fe4000f8e02ff */
[----:B------:R1:W-:Y:S01]  /*13060*/  STL [R1+0x700], R0 ;  /* 0x0007000001007387 */ /* 0x0003e20000100800 */
[----:B0-----:R-:W-:-:S03]  /*13070*/  LEA R2, P6, R84, R6, 0x1 ;  /* 0x0000000654027211 */ /* 0x001fc600078c08ff */
[----:B------:R0:W-:Y:S01]  /*13080*/  STL [R1+0x6bc], R3 ;  /* 0x0006bc0301007387 */ /* 0x0001e20000100800 */
[----:B-1----:R-:W-:-:S03]  /*13090*/  LEA.HI.X.SX32 R0, R90, R5, 0x1, P4 ;  /* 0x000000055a007211 */ /* 0x002fc600020f0eff */
[----:B------:R1:W-:Y:S01]  /*130a0*/  STL [R1+0x720], R2 ;  /* 0x0007200201007387 */ /* 0x0003e20000100800 */
[-C--:B------:R-:W-:Y:S02]  /*130b0*/  LEA R17, P4, R80, R6.reuse, 0x1 ;  /* 0x0000000650117211 */ /* 0x080fe400078808ff */
[-C--:B0-----:R-:W-:Y:S01]  /*130c0*/  LEA.HI.X.SX32 R3, R87, R5.reuse, 0x1, P5 ;  /* 0x0000000557037211 */ /* 0x081fe200028f0eff */
[----:B------:R0:W-:Y:S01]  /*130d0*/  STL [R1+0x6dc], R0 ;  /* 0x0006dc0001007387 */ /* 0x0001e20000100800 */
[----:B------:R-:W-:Y:S01]  /*130e0*/  IMAD R69, R69, UR46, RZ ;  /* 0x0000002e45457c24 */ /* 0x000fe2000f8e02ff */
[----:B-1----:R-:W-:Y:S02]  /*130f0*/  LEA R2, P5, R76, R6, 0x1 ;  /* 0x000000064c027211 */ /* 0x002fe400078a08ff */
[----:B------:R-:W-:Y:S01]  /*13100*/  STL [R1+0x6fc], R3 ;  /* 0x0006fc0301007387 */ /* 0x000fe20000100800 */
[----:B0-----:R-:W-:-:S03]  /*13110*/  LEA.HI.X.SX32 R0, R84, R5, 0x1, P6 ;  /* 0x0000000554007211 */ /* 0x001fc600030f0eff */
[----:B------:R-:W-:Y:S01]  /*13120*/  STL [R1+0x740], R17 ;  /* 0x0007401101007387 */ /* 0x000fe20000100800 */
[----:B------:R-:W-:Y:S01]  /*13130*/  IMAD R65, R65, UR45, RZ ;  /* 0x0000002d41417c24 */ /* 0x000fe2000f8e02ff */
[----:B------:R-:W-:Y:S02]  /*13140*/  LEA R16, P6, R69, R6, 0x1 ;  /* 0x0000000645107211 */ /* 0x000fe400078c08ff */
[----:B------:R0:W-:Y:S04]  /*13150*/  STL [R1+0x760], R2 ;  /* 0x0007600201007387 */ /* 0x0001e80000100800 */
[----:B------:R1:W-:Y:S01]  /*13160*/  STL [R1+0x71c], R0 ;  /* 0x00071c0001007387 */ /* 0x0003e20000100800 */
[-C--:B0-----:R-:W-:Y:S02]  /*13170*/  LEA.HI.X.SX32 R2, R80, R5.reuse, 0x1, P4 ;  /* 0x0000000550027211 */ /* 0x081fe400020f0eff */
[----:B-1----:R-:W-:-:S03]  /*13180*/  LEA.HI.X.SX32 R0, R76, R5, 0x1, P5 ;  /* 0x000000054c007211 */ /* 0x002fc600028f0eff */
[----:B------:R-:W-:Y:S01]  /*13190*/  STL [R1+0x73c], R2 ;  /* 0x00073c0201007387 */ /* 0x000fe20000100800 */
[-C--:B------:R-:W-:Y:S01]  /*131a0*/  LEA R15, P4, R65, R6.reuse, 0x1 ;  /* 0x00000006410f7211 */ /* 0x080fe200078808ff */
[----:B------:R-:W-:Y:S02]  /*131b0*/  IMAD R60, R60, UR44, RZ ;  /* 0x0000002c3c3c7c24 */ /* 0x000fe4000f8e02ff */
[----:B------:R-:W-:Y:S04]  /*131c0*/  STL [R1+0x780], R16 ;  /* 0x0007801001007387 */ /* 0x000fe80000100800 */
[----:B------:R0:W-:Y:S01]  /*131d0*/  STL [R1+0x75c], R0 ;  /* 0x00075c0001007387 */ /* 0x0001e20000100800 */
[----:B------:R-:W-:Y:S01]  /*131e0*/  IMAD R19, R19, UR43, RZ ;  /* 0x0000002b13137c24 */ /* 0x000fe2000f8e02ff */
[----:B------:R-:W-:-:S02]  /*131f0*/  LEA R33, P5, R60, R6, 0x1 ;  /* 0x000000063c217211 */ /* 0x000fc400078a08ff */
[----:B------:R-:W-:Y:S01]  /*13200*/  STL [R1+0x7a0], R15 ;  /* 0x0007a00f01007387 */ /* 0x000fe20000100800 */
[----:B------:R-:W-:Y:S01]  /*13210*/  IMAD R20, R20, UR42, RZ ;  /* 0x0000002a14147c24 */ /* 0x000fe2000f8e02ff */
[-C--:B0-----:R-:W-:Y:S02]  /*13220*/  LEA.HI.X.SX32 R0, R69, R5.reuse, 0x1, P6 ;  /* 0x0000000545007211 */ /* 0x081fe400030f0eff */
[----:B------:R-:W-:Y:S01]  /*13230*/  STL [R1+0xc90], R69 ;  /* 0x000c904501007387 */ /* 0x000fe20000100800 */
[----:B------:R-:W-:Y:S01]  /*13240*/  IMAD R21, R21, UR41, RZ ;  /* 0x0000002915157c24 */ /* 0x000fe2000f8e02ff */
[----:B------:R-:W-:Y:S01]  /*13250*/  LEA R32, P6, R19, R6, 0x1 ;  /* 0x0000000613207211 */ /* 0x000fe200078c08ff */
[----:B------:R-:W-:Y:S01]  /*13260*/  IMAD R22, R22, UR40, RZ ;  /* 0x0000002816167c24 */ /* 0x000fe2000f8e02ff */
[----:B------:R0:W-:Y:S01]  /*13270*/  STL [R1+0x77c], R0 ;  /* 0x00077c0001007387 */ /* 0x0001e20000100800 */
[-C--:B------:R-:W-:Y:S01]  /*13280*/  LEA.HI.X.SX32 R34, R60, R5.reuse, 0x1, P5 ;  /* 0x000000053c227211 */ /* 0x080fe200028f0eff */
[----:B------:R-:W-:Y:S01]  /*13290*/  IMAD R23, R23, UR17, RZ ;  /* 0x0000001117177c24 */ /* 0x000fe2000f8e02ff */
[----:B------:R-:W-:Y:S01]  /*132a0*/  LEA.HI.X.SX32 R3, R19, R5, 0x1, P6 ;  /* 0x0000000513037211 */ /* 0x000fe200030f0eff */
[----:B------:R-:W-:Y:S01]  /*132b0*/  STL [R1+0x7c0], R33 ;  /* 0x0007c02101007387 */ /* 0x000fe20000100800 */
[----:B------:R-:W-:-:S02]  /*132c0*/  IMAD R13, R13, UR16, RZ ;  /* 0x000000100d0d7c24 */ /* 0x000fc4000f8e02ff */
[----:B------:R-:W-:Y:S02]  /*132d0*/  IMAD R18, R18, UR15, RZ ;  /* 0x0000000f12127c24 */ /* 0x000fe4000f8e02ff */
[----:B------:R-:W-:Y:S01]  /*132e0*/  IMAD R75, R75, UR5, RZ ;  /* 0x000000054b4b7c24 */ /* 0x000fe2000f8e02ff */
[----:B0-----:R-:W-:Y:S01]  /*132f0*/  LEA.HI.X.SX32 R0, R65, R5, 0x1, P4 ;  /* 0x0000000541007211 */ /* 0x001fe200020f0eff */
[----:B------:R-:W-:Y:S01]  /*13300*/  STL [R1+0xc94], R65 ;  /* 0x000c944101007387 */ /* 0x000fe20000100800 */
[-C--:B------:R-:W-:Y:S01]  /*13310*/  LEA R31, P4, R20, R6.reuse, 0x1 ;  /* 0x00000006141f7211 */ /* 0x080fe200078808ff */
[----:B------:R-:W-:Y:S01]  /*13320*/  IMAD R67, R67, UR5, RZ ;  /* 0x0000000543437c24 */ /* 0x000fe2000f8e02ff */
[----:B------:R-:W-:Y:S01]  /*13330*/  LEA R2, P6, R22, R6, 0x1 ;  /* 0x0000000616027211 */ /* 0x000fe200078c08ff */
[----:B------:R0:W-:Y:S01]  /*13340*/  STL [R1+0x79c], R0 ;  /* 0x00079c0001007387 */ /* 0x0001e20000100800 */
[----:B------:R-:W-:Y:S02]  /*13350*/  IMAD R57, R57, UR5, RZ ;  /* 0x0000000539397c24 */ /* 0x000fe4000f8e02ff */
[----:B------:R-:W-:Y:S01]  /*13360*/  IMAD R53, R53, UR5, RZ ;  /* 0x0000000535357c24 */ /* 0x000fe2000f8e02ff */
[----:B------:R-:W-:Y:S01]  /*13370*/  STL [R1+0x7e0], R32 ;  /* 0x0007e02001007387 */ /* 0x000fe20000100800 */
[----:B------:R-:W-:-:S02]  /*13380*/  IMAD R49, R49, UR5, RZ ;  /* 0x0000000531317c24 */ /* 0x000fc4000f8e02ff */
[----:B------:R-:W-:Y:S01]  /*13390*/  IMAD R45, R45, UR5, RZ ;  /* 0x000000052d2d7c24 */ /* 0x000fe2000f8e02ff */
[----:B------:R-:W-:Y:S01]  /*133a0*/  STL [R1+0xc9c], R60 ;  /* 0x000c9c3c01007387 */ /* 0x000fe20000100800 */
[----:B------:R-:W-:Y:S01]  /*133b0*/  IMAD R40, R40, UR5, RZ ;  /* 0x0000000528287c24 */ /* 0x000fe2000f8e02ff */
[----:B0-----:R-:W-:Y:S01]  /*133c0*/  LEA R0, P5, R21, R6, 0x1 ;  /* 0x0000000615007211 */ /* 0x001fe200078a08ff */
[----:B------:R-:W-:Y:S01]  /*133d0*/  IMAD R125, R125, UR5, RZ ;  /* 0x000000057d7d7c24 */ /* 0x000fe2000f8e02ff */
[----:B------:R-:W-:Y:S01]  /*133e0*/  STL [R1+0x800], R31 ;  /* 0x0008001f01007387 */ /* 0x000fe20000100800 */
[----:B------:R-:W-:Y:S02]  /*133f0*/  IMAD R120, R120, UR5, RZ ;  /* 0x0000000578787c24 */ /* 0x000fe4000f8e02ff */
[----:B------:R-:W-:Y:S01]  /*13400*/  IMAD R117, R117, UR13, RZ ;  /* 0x0000000d75757c24 */ /* 0x000fe2000f8e02ff */
[----:B------:R-:W-:Y:S01]  /*13410*/  STL [R1+0x7bc], R34 ;  /* 0x0007bc2201007387 */ /* 0x000fe20000100800 */
[----:B------:R-:W-:-:S02]  /*13420*/  IMAD R114, R114, UR12, RZ ;  /* 0x0000000c72727c24 */ /* 0x000fc4000f8e02ff */
[----:B------:R-:W-:Y:S01]  /*13430*/  IMAD R112, R112, UR8, RZ ;  /* 0x0000000870707c24 */ /* 0x000fe2000f8e02ff */
[----:B------:R0:W-:Y:S01]  /*13440*/  STL [R1+0x820], R0 ;  /* 0x0008200001007387 */ /* 0x0001e20000100800 */
[----:B------:R-:W-:Y:S02]  /*13450*/  IMAD R105, R105, UR39, RZ ;  /* 0x0000002769697c24 */ /* 0x000fe4000f8e02ff */
[----:B------:R-:W-:Y:S01]  /*13460*/  IMAD R101, R101, UR38, RZ ;  /* 0x0000002665657c24 */ /* 0x000fe2000f8e02ff */
[----:B------:R-:W-:Y:S01]  /*13470*/  STL [R1+0x7dc], R3 ;  /* 0x0007dc0301007387 */ /* 0x000fe20000100800 */
[----:B------:R-:W-:Y:S02]  /*13480*/  IMAD R97, R97, UR37, RZ ;  /* 0x0000002561617c24 */ /* 0x000fe4000f8e02ff */
[----:B------:R-:W-:Y:S02]  /*13490*/  IMAD R93, R93, UR36, RZ ;  /* 0x000000245d5d7c24 */ /* 0x000fe4000f8e02ff */
[----:B------:R-:W-:Y:S01]  /*134a0*/  IMAD R89, R89, UR35, RZ ;  /* 0x0000002359597c24 */ /* 0x000fe2000f8e02ff */
[----:B0-----:R-:W-:Y:S01]  /*134b0*/  LEA.HI.X.SX32 R0, R20, R5, 0x1, P4 ;  /* 0x0000000514007211 */ /* 0x001fe200020f0eff */
[----:B------:R0:W-:Y:S01]  /*134c0*/  STL [R1+0x840], R2 ;  /* 0x0008400201007387 */ /* 0x0001e20000100800 */
[----:B------:R-:W-:Y:S01]  /*134d0*/  LEA R62, P4, R23, R6, 0x1 ;  /* 0x00000006173e7211 */ /* 0x000fe200078808ff */
[----:B------:R-:W-:-:S02]  /*134e0*/  IMAD R86, R86, UR34, RZ ;  /* 0x0000002256567c24 */ /* 0x000fc4000f8e02ff */
[----:B------:R-:W-:Y:S01]  /*134f0*/  IMAD R82, R82, UR33, RZ ;  /* 0x0000002152527c24 */ /* 0x000fe2000f8e02ff */
[----:B------:R1:W-:Y:S01]  /*13500*/  STL [R1+0x7fc], R0 ;  /* 0x0007fc0001007387 */ /* 0x0003e20000100800 */
[----:B------:R-:W-:Y:S02]  /*13510*/  IMAD R78, R78, UR32, RZ ;  /* 0x000000204e4e7c24 */ /* 0x000fe4000f8e02ff */
[----:B------:R-:W-:Y:S02]  /*13520*/  IMAD R74, R74, UR31, RZ ;  /* 0x0000001f4a4a7c24 */ /* 0x000fe4000f8e02ff */
[----:B------:R-:W-:Y:S01]  /*13530*/  IMAD R68, R68, UR30, RZ ;  /* 0x0000001e44447c24 */ /* 0x000fe2000f8e02ff */
[-C--:B0-----:R-:W-:Y:S01]  /*13540*/  LEA.HI.X.SX32 R2, R21, R5.reuse, 0x1, P5 ;  /* 0x0000000515027211 */ /* 0x081fe200028f0eff */
[----:B------:R-:W-:Y:S02]  /*13550*/  IMAD R64, R64, UR29, RZ ;  /* 0x0000001d40407c24 */ /* 0x000fe4000f8e02ff */
[----:B------:R-:W-:Y:S01]  /*13560*/  IMAD R58, R58, UR28, RZ ;  /* 0x0000001c3a3a7c24 */ /* 0x000fe2000f8e02ff */
[-C--:B-1----:R-:W-:Y:S01]  /*13570*/  LEA.HI.X.SX32 R0, R22, R5.reuse, 0x1, P6 ;  /* 0x0000000516007211 */ /* 0x082fe200030f0eff */
[----:B------:R0:W-:Y:S01]  /*13580*/  STL [R1+0x81c], R2 ;  /* 0x00081c0201007387 */ /* 0x0001e20000100800 */
[-C--:B------:R-:W-:Y:S01]  /*13590*/  LEA R61, P5, R13, R6.reuse, 0x1 ;  /* 0x000000060d3d7211 */ /* 0x080fe200078a08ff */
[----:B------:R-:W-:Y:S01]  /*135a0*/  IMAD R25, R25, UR25, RZ ;  /* 0x0000001919197c24 */ /* 0x000fe2000f8e02ff */
[----:B------:R-:W-:Y:S01]  /*135b0*/  LEA R69, P6, R18, R6, 0x1 ;  /* 0x0000000612457211 */ /* 0x000fe200078c08ff */
[----:B------:R-:W-:Y:S01]  /*135c0*/  STL [R1+0x860], R62 ;  /* 0x0008603e01007387 */ /* 0x000fe20000100800 */
[----:B------:R-:W-:Y:S01]  /*135d0*/  LEA.HI.X.SX32 R60, R13, R5, 0x1, P5 ;  /* 0x000000050d3c7211 */ /* 0x000fe200028f0eff */
[----:B---3--:R-:W-:-:S02]  /*135e0*/  IMAD R26, R26, UR24, RZ ;  /* 0x000000181a1a7c24 */ /* 0x008fc4000f8e02ff */
[----:B------:R-:W-:Y:S01]  /*135f0*/  IMAD R27, R27, UR23, RZ ;  /* 0x000000171b1b7c24 */ /* 0x000fe2000f8e02ff */
[----:B------:R1:W-:Y:S01]  /*13600*/  STL [R1+0x83c], R0 ;  /* 0x00083c0001007387 */ /* 0x0003e20000100800 */
[-C--:B------:R-:W-:Y:S01]  /*13610*/  LEA R50, P5, R67, R6.reuse, 0x1 ;  /* 0x0000000643327211 */ /* 0x080fe200078a08ff */
[----:B--2---:R-:W-:Y:S01]  /*13620*/  IMAD R28, R28, UR22, RZ ;  /* 0x000000161c1c7c24 */ /* 0x004fe2000f8e02ff */
[-C--:B------:R-:W-:Y:S01]  /*13630*/  LEA.HI.X.SX32 R65, R18, R5.reuse, 0x1, P6 ;  /* 0x0000000512417211 */ /* 0x080fe200030f0eff */
[----:B0-----:R-:W2:Y:S01]  /*13640*/  LDL.LU R2, [R1+0x194] ;  /* 0x0001940001027983 */ /* 0x001ea20000300800 */
[----:B------:R-:W-:Y:S02]  /*13650*/  IMAD R37, R37, UR21, RZ ;  /* 0x0000001525257c24 */ /* 0x000fe4000f8e02ff */
[----:B------:R-:W-:Y:S01]  /*13660*/  IMAD R12, R12, UR20, RZ ;  /* 0x000000140c0c7c24 */ /* 0x000fe2000f8e02ff */
[----:B------:R-:W3:Y:S01]  /*13670*/  LDL.LU R3, [R1+0x19c] ;  /* 0x00019c0001037983 */ /* 0x000ee20000300800 */
[----:B------:R-:W-:Y:S01]  /*13680*/  PRMT R136, RZ, 0x7610, R136 ;  /* 0x00007610ff887816 */ /* 0x000fe20000000088 */
[----:B------:R-:W-:Y:S01]  /*13690*/  IMAD R72, R72, UR5, RZ ;  /* 0x0000000548487c24 */ /* 0x000fe2000f8e02ff */
[-C--:B-1----:R-:W-:Y:S01]  /*136a0*/  LEA.HI.X.SX32 R0, R23, R5.reuse, 0x1, P4 ;  /* 0x0000000517007211 */ /* 0x082fe200020f0eff */
[----:B------:R-:W-:Y:S01]  /*136b0*/  IMAD R52, R52, UR5, RZ ;  /* 0x0000000534347c24 */ /* 0x000fe2000f8e02ff */
[-C--:B------:R-:W-:Y:S01]  /*136c0*/  LEA R70, P6, R57, R6.reuse, 0x1 ;  /* 0x0000000639467211 */ /* 0x080fe200078c08ff */
[----:B------:R-:W-:Y:S01]  /*136d0*/  IMAD R24, R24, UR19, RZ ;  /* 0x0000001318187c24 */ /* 0x000fe2000f8e02ff */
[----:B------:R-:W-:Y:S01]  /*136e0*/  LEA R59, P4, R75, R6, 0x1 ;  /* 0x000000064b3b7211 */ /* 0x000fe200078808ff */
[----:B------:R0:W-:Y:S01]  /*136f0*/  STL [R1+0x85c], R0 ;  /* 0x00085c0001007387 */ /* 0x0001e20000100800 */
[-C--:B------:R-:W-:Y:S01]  /*13700*/  LEA.HI.X.SX32 R46, R67, R5.reuse, 0x1, P5 ;  /* 0x00000005432e7211 */ /* 0x080fe200028f0eff */
[----:B------:R-:W-:Y:S01]  /*13710*/  IMAD R63, R63, UR5, RZ ;  /* 0x000000053f3f7c24 */ /* 0x000fe2000f8e02ff */
[----:B------:R-:W-:Y:S01]  /*13720*/  LEA.HI.X.SX32 R54, R57, R5, 0x1, P6 ;  /* 0x0000000539367211 */ /* 0x000fe200030f0eff */
[----:B------:R-:W4:Y:S01]  /*13730*/  LDL R11, [R1+0xac] ;  /* 0x0000ac00010b7983 */ /* 0x000f220000100800 */
[----:B------:R-:W-:-:S02]  /*13740*/  IMAD R56, R56, UR5, RZ ;  /* 0x0000000538387c24 */ /* 0x000fc4000f8e02ff */
[----:B------:R-:W-:Y:S01]  /*13750*/  IMAD R48, R48, UR5, RZ ;  /* 0x0000000530307c24 */ /* 0x000fe2000f8e02ff */
[----:B------:R-:W4:Y:S01]  /*13760*/  LDL R10, [R1+0xb0] ;  /* 0x0000b000010a7983 */ /* 0x000f220000100800 */
[-C--:B------:R-:W-:Y:S01]  /*13770*/  LEA.HI.X.SX32 R41, R75, R5.reuse, 0x1, P4 ;  /* 0x000000054b297211 */ /* 0x080fe200020f0eff */
[----:B------:R-:W-:Y:S02]  /*13780*/  IMAD R44, R44, UR5, RZ ;  /* 0x000000052c2c7c24 */ /* 0x000fe4000f8e02ff */
[----:B------:R-:W-:Y:S01]  /*13790*/  IMAD R135, R135, UR5, RZ ;  /* 0x0000000587877c24 */ /* 0x000fe2000f8e02ff */
[----:B------:R-:W-:Y:S01]  /*137a0*/  STL [R1+0x880], R61 ;  /* 0x0008803d01007387 */ /* 0x000fe20000100800 */
[-C--:B------:R-:W-:Y:S01]  /*137b0*/  LEA R73, P4, R53, R6.reuse, 0x1 ;  /* 0x0000000635497211 */ /* 0x080fe200078808ff */
[----:B------:R-:W1:Y:S02]  /*137c0*/  LDCU UR8, c[0x0][0x3b0] ;  /* 0x00007600ff0877ac */ /* 0x000e640008000800 */
[----:B------:R-:W-:Y:S01]  /*137d0*/  STL [R1+0x8a0], R69 ;  /* 0x0008a04501007387 */ /* 0x000fe20000100800 */
[-C--:B------:R-:W-:Y:S01]  /*137e0*/  LEA R55, P5, R49, R6.reuse, 0x1 ;  /* 0x0000000631377211 */ /* 0x080fe200078a08ff */
[----:B------:R-:W0:Y:S02]  /*137f0*/  LDCU UR12, c[0x0][0x3b0] ;  /* 0x00007600ff0c77ac */ /* 0x000e240008000800 */
[----:B------:R-:W-:Y:S01]  /*13800*/  STL [R1+0x87c], R60 ;  /* 0x00087c3c01007387 */ /* 0x000fe20000100800 */
[----:B------:R-:W-:Y:S01]  /*13810*/  PRMT R126, RZ, 0x7610, R126 ;  /* 0x00007610ff7e7816 */ /* 0x000fe2000000007e */
[----:B------:R-:W0:Y:S02]  /*13820*/  LDCU UR13, c[0x0][0x3b0] ;  /* 0x00007600ff0d77ac */ /* 0x000e240008000800 */
[----:B------:R-:W-:Y:S01]  /*13830*/  STL [R1+0xc8], R59 ;  /* 0x0000c83b01007387 */ /* 0x000fe20000100800 */
[-C--:B------:R-:W-:Y:S01]  /*13840*/  LEA R51, P6, R45, R6.reuse, 0x1 ;  /* 0x000000062d337211 */ /* 0x080fe200078c08ff */
[----:B------:R-:W0:Y:S02]  /*13850*/  LDCU UR15, c[0x0][0x3b0] ;  /* 0x00007600ff0f77ac */ /* 0x000e240008000800 */
[----:B------:R-:W-:Y:S01]  /*13860*/  STL [R1+0x89c], R65 ;  /* 0x00089c4101007387 */ /* 0x000fe20000100800 */
[-C--:B------:R-:W-:Y:S01]  /*13870*/  LEA.HI.X.SX32 R66, R53, R5.reuse, 0x1, P4 ;  /* 0x0000000535427211 */ /* 0x080fe200020f0eff */
        /* <DEDUP_REMOVED lines=30> */
[----:B------:R-:W1:Y:S02]  /*13a60*/  LDCU UR25, c[0x0][0x3b0] ;  /* 0x00007600ff1977ac */ /* 0x000e640008000800 */
[----:B------:R-:W-:Y:S01]  /*13a70*/  STL [R1+0x268], R39 ;  /* 0x0002682701007387 */ /* 0x000fe20000100800 */
[-C--:B------:R-:W-:Y:S01]  /*13a80*/  LEA R7, P6, R114, R6.reuse, 0x1 ;  /* 0x0000000672077211 */ /* 0x080fe200078c08ff */
[----:B------:R-:W1:Y:S02]  /*13a90*/  LDCU UR33, c[0x0][0x3b0] ;  /* 0x00007600ff2177ac */ /* 0x000e640008000800 */
[----:B------:R-:W-:Y:S01]  /*13aa0*/  STL [R1+0x224], R47 ;  /* 0x0002242f01007387 */ /* 0x000fe20000100800 */
[-C--:B------:R-:W-:Y:S01]  /*13ab0*/  LEA.HI.X.SX32 R43, R120, R5.reuse, 0x1, P4 ;  /* 0x00000005782b7211 */ /* 0x080fe200020f0eff */
[----:B------:R-:W1:Y:S02]  /*13ac0*/  LDCU UR30, c[0x0][0x3b0] ;  /* 0x00007600ff1e77ac */ /* 0x000e640008000800 */
[----:B------:R-:W-:Y:S01]  /*13ad0*/  STL [R1+0x2a8], R36 ;  /* 0x0002a82401007387 */ /* 0x000fe20000100800 */
[-C--:B------:R-:W-:Y:S01]  /*13ae0*/  LEA R87, P4, R112, R6.reuse, 0x1 ;  /* 0x0000000670577211 */ /* 0x080fe200078808ff */
[----:B------:R-:W1:Y:S02]  /*13af0*/  LDCU UR29, c[0x0][0x3b0] ;  /* 0x00007600ff1d77ac */ /* 0x000e640008000800 */
[----:B------:R-:W-:Y:S01]  /*13b00*/  STL [R1+0x264], R71 ;  /* 0x0002644701007387 */ /* 0x000fe20000100800 */
[-C--:B0-----:R-:W-:Y:S01]  /*13b10*/  LEA.HI.X.SX32 R0, R117, R5.reuse, 0x1, P5 ;  /* 0x0000000575007211 */ /* 0x081fe200028f0eff */
        /* <DEDUP_REMOVED lines=23> */
[----:B------:R-:W-:Y:S01]  /*13c90*/  LEA.HI.X.SX32 R98, R101, R5, 0x1, P6 ;  /* 0x0000000565627211 */ /* 0x000fe200030f0eff */
[----:B------:R-:W0:Y:S02]  /*13ca0*/  LDCU UR41, c[0x0][0x3b0] ;  /* 0x00007600ff2977ac */ /* 0x000e240008000800 */
[----:B------:R-:W-:Y:S01]  /*13cb0*/  STL [R1+0x648], R87 ;  /* 0x0006485701007387 */ /* 0x000fe20000100800 */
[----:B------:R-:W-:-:S03]  /*13cc0*/  LEA R85, P6, R89, R6, 0x1 ;  /* 0x0000000659557211 */ /* 0x000fc600078c08ff */
[----:B------:R-:W-:Y:S01]  /*13cd0*/  STL [R1+0x624], R8 ;  /* 0x0006240801007387 */ /* 0x000fe20000100800 */
[----:B------:R-:W-:-:S03]  /*13ce0*/  LEA.HI.X.SX32 R106, R97, R5, 0x1, P4 ;  /* 0x00000005616a7211 */ /* 0x000fc600020f0eff */
        /* <DEDUP_REMOVED lines=52> */
[----:B------:R-:W-:Y:S04]  /*14030*/  STL [R1+0x808], R149 ;  /* 0x0008089501007387 */ /* 0x000fe80000100800 */
[----:B------:R-:W-:Y:S04]  /*14040*/  STL [R1+0x7e4], R152 ;  /* 0x0007e49801007387 */ /* 0x000fe80000100800 */
[----:B------:R-:W-:Y:S04]  /*14050*/  STL [R1+0x828], R147 ;  /* 0x0008289301007387 */ /* 0x000fe80000100800 */
[----:B------:R-:W-:Y:S04]  /*14060*/  STL [R1+0x804], R150 ;  /* 0x0008049601007387 */ /* 0x000fe80000100800 */
[----:B------:R-:W-:Y:S01]  /*14070*/  STL [R1+0x848], R145 ;  /* 0x0008489101007387 */ /* 0x000fe20000100800 */
[----:B------:R-:W-:-:S03]  /*14080*/  LEA.HI.X.SX32 R142, R12, R5, 0x1, P4 ;  /* 0x000000050c8e7211 */ /* 0x000fc600020f0eff */
[----:B------:R-:W-:Y:S04]  /*14090*/  STL [R1+0x824], R148 ;  /* 0x0008249401007387 */ /* 0x000fe80000100800 */
[----:B------:R-:W-:Y:S04]  /*140a0*/  STL [R1+0x868], R143 ;  /* 0x0008688f01007387 */ /* 0x000fe80000100800 */
[----:B------:R-:W-:Y:S04]  /*140b0*/  STL [R1+0x844], R146 ;  /* 0x0008449201007387 */ /* 0x000fe80000100800 */
[----:B------:R-:W-:Y:S04]  /*140c0*/  STL [R1+0x888], R141 ;  /* 0x0008888d01007387 */ /* 0x000fe80000100800 */
[----:B------:R-:W3:Y:S04]  /*140d0*/  LDL.LU R12, [R1+0x198] ;  /* 0x00019800010c7983 */ /* 0x000ee80000300800 */
[----:B----4-:R-:W4:Y:S01]  /*140e0*/  @P2 LDG.E.U16 R136, desc[UR26][R10.64] ;  /* 0x0000001a0a882981 */ /* 0x010f22000c1e1500 */
[----:B------:R-:W-:-:S02]  /*140f0*/  LEA.HI.X.SX32 R144, R37, R5, 0x1, P6 ;  /* 0x0000000525907211 */ /* 0x000fc400030f0eff */
[-C--:B------:R-:W-:Y:S02]  /*14100*/  LEA R138, P6, R72, R6.reuse, 0x1 ;  /* 0x00000006488a7211 */ /* 0x080fe400078c08ff */
[-C--:B------:R-:W-:Y:S02]  /*14110*/  LEA R137, P5, R24, R6.reuse, 0x1 ;  /* 0x0000000618897211 */ /* 0x080fe400078a08ff */
[-C--:B------:R-:W-:Y:S02]  /*14120*/  LEA.HI.X.SX32 R139, R72, R5.reuse, 0x1, P6 ;  /* 0x00000005488b7211 */ /* 0x080fe400030f0eff */
[CC--:B------:R-:W-:Y:S02]  /*14130*/  LEA R95, P6, R52.reuse, R6.reuse, 0x1 ;  /* 0x00000006345f7211 */ /* 0x0c0fe400078c08ff */
[----:B------:R-:W-:Y:S02]  /*14140*/  LEA R122, P4, R63, R6, 0x1 ;  /* 0x000000063f7a7211 */ /* 0x000fe400078808ff */
[----:B------:R-:W-:-:S02]  /*14150*/  LEA.HI.X.SX32 R99, R52, R5, 0x1, P6 ;  /* 0x0000000534637211 */ /* 0x000fc400030f0eff */
[-C--:B------:R-:W-:Y:S02]  /*14160*/  LEA.HI.X.SX32 R140, R24, R5.reuse, 0x1, P5 ;  /* 0x00000005188c7211 */ /* 0x080fe400028f0eff */
[----:B--2---:R-:W-:Y:S02]  /*14170*/  ISETP.GE.AND P6, PT, R2, RZ, PT ;  /* 0x000000ff0200720c */ /* 0x004fe40003fc6270 */
[-C--:B------:R-:W-:Y:S01]  /*14180*/  LEA R103, P5, R56, R6.reuse, 0x1 ;  /* 0x0000000638677211 */ /* 0x080fe200078a08ff */
[----:B------:R-:W2:Y:S01]  /*14190*/  S2R R2, SR_TID.X ;  /* 0x0000000000027919 */ /* 0x000ea20000002100 */
[-C--:B------:R-:W-:Y:S02]  /*141a0*/  LEA.HI.X.SX32 R128, R63, R5.reuse, 0x1, P4 ;  /* 0x000000053f807211 */ /* 0x080fe400020f0eff */
[----:B------:R-:W-:Y:S02]  /*141b0*/  LEA R91, P4, R48, R6, 0x1 ;  /* 0x00000006305b7211 */ /* 0x000fe400078808ff */
[----:B------:R-:W-:-:S02]  /*141c0*/  LEA.HI.X.SX32 R111, R56, R5, 0x1, P5 ;  /* 0x00000005386f7211 */ /* 0x000fc400028f0eff */
[-C--:B------:R-:W-:Y:S02]  /*141d0*/  LEA R83, P5, R44, R6.reuse, 0x1 ;  /* 0x000000062c537211 */ /* 0x080fe400078a08ff */
[-C--:B------:R-:W-:Y:S02]  /*141e0*/  LEA.HI.X.SX32 R77, R48, R5.reuse, 0x1, P4 ;  /* 0x00000005304d7211 */ /* 0x080fe400020f0eff */
[----:B------:R-:W-:Y:S02]  /*141f0*/  LEA R4, P4, R135, R6, 0x1 ;  /* 0x0000000687047211 */ /* 0x000fe400078808ff */
[----:B------:R-:W-:Y:S01]  /*14200*/  LEA.HI.X.SX32 R13, R44, R5, 0x1, P5 ;  /* 0x000000052c0d7211 */ /* 0x000fe200028f0eff */
        /* <DEDUP_REMOVED lines=8> */
[----:B--2---:R-:W-:-:S03]  /*14290*/  LEA.HI R2, R2, 0x7e, RZ, 0x1a ;  /* 0x0000007e02027811 */ /* 0x004fc600078fd0ff */
        /* <DEDUP_REMOVED lines=9> */
[----:B---3--:R-:W-:-:S02]  /*14330*/  ISETP.GE.AND P5, PT, R12, RZ, PT ;  /* 0x000000ff0c00720c */ /* 0x008fc40003fa6270 */
[----:B------:R-:W-:Y:S02]  /*14340*/  LEA.HI.X.SX32 R12, R135, R5, 0x1, P4 ;  /* 0x00000005870c7211 */ /* 0x000fe400020f0eff */
[----:B------:R-:W-:Y:S02]  /*14350*/  ISETP.GE.AND P4, PT, R3, RZ, PT ;  /* 0x000000ff0300720c */ /* 0x000fe40003f86270 */
[----:B------:R-:W2:Y:S02]  /*14360*/  LDC R3, c[0x0][0x3a0] ;  /* 0x0000e800ff037b82 */ /* 0x000ea40000000800 */
[----:B--2---:R-:W-:Y:S02]  /*14370*/  ISETP.LT.AND P0, PT, R2, R3, P0 ;  /* 0x000000030200720c */ /* 0x004fe40000701270 */
[----:B------:R-:W2:Y:S04]  /*14380*/  LDL.LU R2, [R1+0xd98] ;  /* 0x000d980001027983 */ /* 0x000ea80000300800 */
[----:B------:R-:W-:Y:S04]  /*14390*/  STL [R1+0x26c], R12 ;  /* 0x00026c0c01007387 */ /* 0x000fe80000100800 */
[----:B----4-:R3:W-:Y:S04]  /*143a0*/  STL [R1+0x494], R136 ;  /* 0x0004948801007387 */ /* 0x0107e80000100800 */
[----:B---3--:R-:W3:Y:S04]  /*143b0*/  LDL.LU R136, [R1+0xd94] ;  /* 0x000d940001887983 */ /* 0x008ee80000300800 */
[----:B------:R-:W4:Y:S04]  /*143c0*/  LDL R10, [R1+0xec] ;  /* 0x0000ec00010a7983 */ /* 0x000f280000100800 */
[----:B------:R-:W4:Y:S01]  /*143d0*/  LDL R11, [R1+0xf0] ;  /* 0x0000f000010b7983 */ /* 0x000f220000100800 */
[----:B--2---:R-:W-:-:S02]  /*143e0*/  PRMT R2, RZ, 0x7610, R2 ;  /* 0x00007610ff027816 */ /* 0x004fc40000000002 */
[----:B----4-:R-:W-:-:S04]  /*143f0*/  @P2 LOP3.LUT R11, R11, R10, RZ, 0x3c, !PT ;  /* 0x0000000a0b0b2212 */ /* 0x010fc800078e3cff */
[----:B------:R-:W-:-:S04]  /*14400*/  @P2 LOP3.LUT R10, R11, R10, RZ, 0x3c, !PT ;  /* 0x0000000a0b0a2212 */ /* 0x000fc800078e3cff */
[----:B------:R-:W-:-:S05]  /*14410*/  @P2 LOP3.LUT R11, R11, R10, RZ, 0x3c, !PT ;  /* 0x0000000a0b0b2212 */ /* 0x000fca00078e3cff */
[----:B------:R-:W2:Y:S04]  /*14420*/  @P2 LDG.E.U16 R2, desc[UR26][R10.64] ;  /* 0x0000001a0a022981 */ /* 0x000ea8000c1e1500 */
[----:B--2---:R2:W-:Y:S04]  /*14430*/  STL [R1+0x490], R2 ;  /* 0x0004900201007387 */ /* 0x0045e80000100800 */
[----:B--2---:R-:W2:Y:S04]  /*14440*/  LDL.LU R2, [R1+0xd90] ;  /* 0x000d900001027983 */ /* 0x004ea80000300800 */
[----:B------:R-:W4:Y:S04]  /*14450*/  LDL R10, [R1+0x12c] ;  /* 0x00012c00010a7983 */ /* 0x000f280000100800 */
[----:B------:R-:W4:Y:S01]  /*14460*/  LDL R11, [R1+0x130] ;  /* 0x00013000010b7983 */ /* 0x000f220000100800 */
[----:B---3--:R-:W-:-:S02]  /*14470*/  PRMT R136, RZ, 0x7610, R136 ;  /* 0x00007610ff887816 */ /* 0x008fc40000000088 */
[----:B----4-:R-:W-:-:S04]  /*14480*/  @P2 LOP3.LUT R11, R11, R10, RZ, 0x3c, !PT ;  /* 0x0000000a0b0b2212 */ /* 0x010fc800078e3cff */
[----:B------:R-:W-:-:S04]  /*14490*/  @P2 LOP3.LUT R10, R11, R10, RZ, 0x3c, !PT ;  /* 0x0000000a0b0a2212 */ /* 0x000fc800078e3cff */
[----:B------:R-:W-:-:S05]  /*144a0*/  @P2 LOP3.LUT R11, R11, R10, RZ, 0x3c, !PT ;  /* 0x0000000a0b0b2212 */ /* 0x000fca00078e3cff */
[----:B------:R-:W3:Y:S04]  /*144b0*/  @P2 LDG.E.U16 R136, desc[UR26][R10.64] ;  /* 0x0000001a0a882981 */ /* 0x000ee8000c1e1500 */
[----:B---3--:R3:W-:Y:S04]  /*144c0*/  STL [R1+0x48c], R136 ;  /* 0x00048c8801007387 */ /* 0x0087e80000100800 */
        /* <DEDUP_REMOVED lines=129> */
[----:B------:R-:W-:-:S02]  /*14ce0*/  PRMT R105, RZ, 0x7610, R105 ;  /* 0x00007610ff697816 */ /* 0x000fc40000000069 */
[----:B----4-:R-:W-:-:S04]  /*14cf0*/  @P2 LOP3.LUT R11, R11, R10, RZ, 0x3c, !PT ;  /* 0x0000000a0b0b2212 */ /* 0x010fc800078e3cff */
[----:B------:R-:W-:-:S04]  /*14d00*/  @P2 LOP3.LUT R10, R11, R10, RZ, 0x3c, !PT ;  /* 0x0000000a0b0a2212 */ /* 0x000fc800078e3cff */
[----:B------:R-:W-:-:S05]  /*14d10*/  @P2 LOP3.LUT R11, R11, R10, RZ, 0x3c, !PT ;  /* 0x0000000a0b0b2212 */ /* 0x000fca00078e3cff */
[----:B------:R4:W2:Y:S04]  /*14d20*/  @P2 LDG.E.U16 R105, desc[UR26][R10.64] ;  /* 0x0000001a0a692981 */ /* 0x0008a8000c1e1500 */
[----:B------:R-:W4:Y:S04]  /*14d30*/  LDL R10, [R1+0x6ec] ;  /* 0x0006ec00010a7983 */ /* 0x000f280000100800 */
[----:B------:R-:W4:Y:S01]  /*14d40*/  LDL R11, [R1+0x6f0] ;  /* 0x0006f000010b7983 */ /* 0x000f220000100800 */
[----:B---3--:R-:W-:Y:S02]  /*14d50*/  PRMT R136, RZ, 0x7610, R136 ;  /* 0x00007610ff887816 */ /* 0x008fe40000000088 */
[----:B----4-:R-:W-:-:S04]  /*14d60*/  @P2 LOP3.LUT R11, R11, R10, RZ, 0x3c, !PT ;  /* 0x0000000a0b0b2212 */ /* 0x010fc800078e3cff */
[----:B------:R-:W-:-:S04]  /*14d70*/  @P2 LOP3.LUT R10, R11, R10, RZ, 0x3c, !PT ;  /* 0x0000000a0b0a2212 */ /* 0x000fc800078e3cff */
[----:B------:R-:W-:-:S05]  /*14d80*/  @P2 LOP3.LUT R11, R11, R10, RZ, 0x3c, !PT ;  /* 0x0000000a0b0b2212 */ /* 0x000fca00078e3cff */
[----:B------:R-:W3:Y:S04]  /*14d90*/  @P2 LDG.E.U16 R136, desc[UR26][R10.64] ;  /* 0x0000001a0a882981 */ /* 0x000ee8000c1e1500 */
[----:B--2---:R2:W-:Y:S04]  /*14da0*/  STL [R1+0x450], R105 ;  /* 0x0004506901007387 */ /* 0x0045e80000100800 */
[----:B--2---:R-:W2:Y:S04]  /*14db0*/  LDL R105, [R1+0x810] ;  /* 0x0008100001697983 */ /* 0x004ea80000100800 */
        /* <DEDUP_REMOVED lines=11> */
[----:B------:R-:W-:Y:S02]  /*14e70*/  PRMT R2, RZ, 0x7610, R2 ;  /* 0x00007610ff027816 */ /* 0x000fe40000000002 */
[----:B----4-:R-:W-:-:S04]  /*14e80*/  @P2 LOP3.LUT R11, R11, R10, RZ, 0x3c, !PT ;  /* 0x0000000a0b0b2212 */ /* 0x010fc800078e3cff */
[----:B------:R-:W-:-:S04]  /*14e90*/  @P2 LOP3.LUT R10, R11, R10, RZ, 0x3c, !PT ;  /* 0x0000000a0b0a2212 */ /* 0x000fc800078e3cff */
[----:B------:R-:W-:-:S05]  /*14ea0*/  @P2 LOP3.LUT R11, R11, R10, RZ, 0x3c, !PT ;  /* 0x0000000a0b0b2212 */ /* 0x000fca00078e3cff */
[----:B------:R-:W4:Y:S04]  /*14eb0*/  @P2 LDG.E.U16 R2, desc[UR26][R10.64] ;  /* 0x0000001a0a022981 */ /* 0x000f28000c1e1500 */
[----:B--2---:R2:W-:Y:S04]  /*14ec0*/  STL [R1+0x448], R89 ;  /* 0x0004485901007387 */ /* 0x0045e80000100800 */
[----:B--2---:R-:W2:Y:S04]  /*14ed0*/  LDL R89, [R1+0x850] ;  /* 0x0008500001597983 */ /* 0x004ea80000100800 */
[----:B----4-:R4:W-:Y:S04]  /*14ee0*/  STL [R1+0x444], R2 ;  /* 0x0004440201007387 */ /* 0x0109e80000100800 */
[----:B----4-:R-:W4:Y:S04]  /*14ef0*/  LDL.LU R2, [R1+0xd4c] ;  /* 0x000d4c0001027983 */ /* 0x010f280000300800 */
[----:B------:R-:W2:Y:S04]  /*14f00*/  LDL R10, [R1+0x74c] ;  /* 0x00074c00010a7983 */ /* 0x000ea80000100800 */
[----:B------:R-:W2:Y:S01]  /*14f10*/  LDL R11, [R1+0x750] ;  /* 0x00075000010b7983 */ /* 0x000ea20000100800 */
[----:B---3--:R-:W-:-:S02]  /*14f20*/  PRMT R136, RZ, 0x7610, R136 ;  /* 0x00007610ff887816 */ /* 0x008fc40000000088 */
[----:B--2---:R-:W-:-:S04]  /*14f30*/  @P2 LOP3.LUT R11, R11, R10, RZ, 0x3c, !PT ;  /* 0x0000000a0b0b2212 */ /* 0x004fc800078e3cff */
[----:B------:R-:W-:-:S04]  /*14f40*/  @P2 LOP3.LUT R10, R11, R10, RZ, 0x3c, !PT ;  /* 0x0000000a0b0a2212 */ /* 0x000fc800078e3cff */
[----:B------:R-:W-:-:S05]  /*14f50*/  @P2 LOP3.LUT R11, R11, R10, RZ, 0x3c, !PT ;  /* 0x0000000a0b0b2212 */ /* 0x000fca00078e3cff */
[----:B------:R-:W2:Y:S04]  /*14f60*/  @P2 LDG.E.U16 R136, desc[UR26][R10.64] ;  /* 0x0000001a0a882981 */ /* 0x000ea8000c1e1500 */
[----:B--2---:R2:W-:Y:S04]  /*14f70*/  STL [R1+0x440], R136 ;  /* 0x0004408801007387 */ /* 0x0045e80000100800 */
[----:B--2---:R-:W2:Y:S04]  /*14f80*/  LDL.LU R136, [R1+0xd48] ;  /* 0x000d480001887983 */ /* 0x004ea80000300800 */
[----:B------:R-:W3:Y:S04]  /*14f90*/  LDL R10, [R1+0x76c] ;  /* 0x00076c00010a7983 */ /* 0x000ee80000100800 */
[----:B------:R-:W3:Y:S01]  /*14fa0*/  LDL R11, [R1+0x770] ;  /* 0x00077000010b7983 */ /* 0x000ee20000100800 */
[----:B----4-:R-:W-:-:S02]  /*14fb0*/  PRMT R2, RZ, 0x7610, R2 ;  /* 0x00007610ff027816 */ /* 0x010fc40000000002 */
[----:B---3--:R-:W-:-:S04]  /*14fc0*/  @P2 LOP3.LUT R11, R11, R10, RZ, 0x3c, !PT ;  /* 0x0000000a0b0b2212 */ /* 0x008fc800078e3cff */
        /* <DEDUP_REMOVED lines=38> */
[----:B------:R-:W4:Y:S01]  /*15230*/  @P2 LDG.E.U16 R136, desc[UR26][R10.64] ;  /* 0x0000001a0a882981 */ /* 0x000f22000c1e1500 */
[----:B---3--:R-:W-:-:S03]  /*15240*/  PRMT R2, RZ, 0x7610, R2 ;  /* 0x00007610ff027816 */ /* 0x008fc60000000002 */
[----:B----4-:R3:W-:Y:S04]  /*15250*/  STL [R1+0x42c], R136 ;  /* 0x00042c8801007387 */ /* 0x0107e80000100800 */
[----:B---3--:R-:W3:Y:S04]  /*15260*/  LDL.LU R136, [R1+0xd38] ;  /* 0x000d380001887983 */ /* 0x008ee80000300800 */
[----:B------:R-:W4:Y:S01]  /*15270*/  LDL R11, [R1+0x80c] ;  /* 0x00080c00010b7983 */ /* 0x000f220000100800 */
[----:B------:R-:W-:-:S03]  /*15280*/  @P2 IMAD.MOV.U32 R10, RZ, RZ, R105 ;  /* 0x000000ffff0a2224 */ /* 0x000fc600078e0069 */
[----:B------:R-:W2:Y:S04]  /*15290*/  LDL R105, [R1+0x1b8] ;  /* 0x0001b80001697983 */ /* 0x000ea80000100800 */
[----:B----4-:R-:W4:Y:S04]  /*152a0*/  @P2 LDG.E.U16 R2, desc[UR26][R10.64] ;  /* 0x0000001a0a022981 */ /* 0x010f28000c1e1500 */
        /* <DEDUP_REMOVED lines=8> */
[----:B------:R-:W2:Y:S01]  /*15330*/  @P2 LDG.E.U16 R136, desc[UR26][R10.64] ;  /* 0x0000001a0a882981 */ /* 0x000ea2000c1e1500 */
[----:B------:R-:W-:-:S03]  /*15340*/  PRMT R86, RZ, 0x7610, R86 ;  /* 0x00007610ff567816 */ /* 0x000fc60000000056 */
[----:B--2---:R2:W-:Y:S04]  /*15350*/  STL [R1+0x424], R136 ;  /* 0x0004248801007387 */ /* 0x0045e80000100800 */
[----:B--2---:R-:W2:Y:S04]  /*15360*/  LDL.LU R136, [R1+0xd30] ;  /* 0x000d300001887983 */ /* 0x004ea80000300800 */
[----:B------:R-:W3:Y:S01]  /*15370*/  LDL R11, [R1+0x84c] ;  /* 0x00084c00010b7983 */ /* 0x000ee20000100800 */
[----:B------:R-:W-:-:S05]  /*15380*/  @P2 IMAD.MOV.U32 R10, RZ, RZ, R89 ;  /* 0x000000ffff0a2224 */ /* 0x000fca00078e0059 */
[----:B---3--:R3:W2:Y:S04]  /*15390*/  @P2 LDG.E.U16 R86, desc[UR26][R10.64] ;  /* 0x0000001a0a562981 */ /* 0x0086a8000c1e1500 */
[----:B------:R-:W3:Y:S04]  /*153a0*/  LDL R10, [R1+0x86c] ;  /* 0x00086c00010a7983 */ /* 0x000ee80000100800 */
[----:B------:R-:W3:Y:S01]  /*153b0*/  LDL R11, [R1+0x870] ;  /* 0x00087000010b7983 */ /* 0x000ee20000100800 */
[----:B----4-:R-:W-:Y:S02]  /*153c0*/  PRMT R2, RZ, 0x7610, R2 ;  /* 0x00007610ff027816 */ /* 0x010fe40000000002 */
[----:B---3--:R-:W-:-:S04]  /*153d0*/  @P2 LOP3.LUT R11, R11, R10, RZ, 0x3c, !PT ;  /* 0x0000000a0b0b2212 */ /* 0x008fc800078e3cff */
[----:B------:R-:W-:-:S04]  /*153e0*/  @P2 LOP3.LUT R10, R11, R10, RZ, 0x3c, !PT ;  /* 0x0000000a0b0a2212 */ /* 0x000fc800078e3cff */
[----:B------:R-:W-:-:S05]  /*153f0*/  @P2 LOP3.LUT R11, R11, R10, RZ, 0x3c, !PT ;  /* 0x0000000a0b0b2212 */ /* 0x000fca00078e3cff */
[----:B------:R-:W3:Y:S04]  /*15400*/  @P2 LDG.E.U16 R2, desc[UR26][R10.64] ;  /* 0x0000001a0a022981 */ /* 0x000ee8000c1e1500 */
[----:B--2---:R2:W-:Y:S04]  /*15410*/  STL [R1+0x420], R86 ;  /* 0x0004205601007387 */ /* 0x0045e80000100800 */
[----:B------:R-:W4:Y:S04]  /*15420*/  LDL R89, [R1+0x298] ;  /* 0x0002980001597983 */ /* 0x000f280000100800 */
[----:B--2---:R-:W2:Y:S04]  /*15430*/  LDL R86, [R1+0x294] ;  /* 0x0002940001567983 */ /* 0x004ea80000100800 */
[----:B---3--:R3:W-:Y:S04]  /*15440*/  STL [R1+0x41c], R2 ;  /* 0x00041c0201007387 */ /* 0x0087e80000100800 */
[----:B---3--:R-:W3:Y:S04]  /*15450*/  LDL.LU R2, [R1+0xd2c] ;  /* 0x000d2c0001027983 */ /* 0x008ee80000300800 */
[----:B------:R-:W2:Y:S04]  /*15460*/  LDL R10, [R1+0x88c] ;  /* 0x00088c00010a7983 */ /* 0x000ea80000100800 */
[----:B------:R-:W2:Y:S01]  /*15470*/  LDL R11, [R1+0x890] ;  /* 0x00089000010b7983 */ /* 0x000ea20000100800 */
[----:B------:R-:W-:-:S02]  /*15480*/  PRMT R136, RZ, 0x7610, R136 ;  /* 0x00007610ff887816 */ /* 0x000fc40000000088 */
[----:B--2---:R-:W-:-:S04]  /*15490*/  @P2 LOP3.LUT R11, R11, R10, RZ, 0x3c, !PT ;  /* 0x0000000a0b0b2212 */ /* 0x004fc800078e3cff */
[----:B------:R-:W-:-:S04]  /*154a0*/  @P2 LOP3.LUT R10, R11, R10, RZ, 0x3c, !PT ;  /* 0x0000000a0b0a2212 */ /* 0x000fc800078e3cff */
[----:B------:R-:W-:-:S05]  /*154b0*/  @P2 LOP3.LUT R11, R11, R10, RZ, 0x3c, !PT ;  /* 0x0000000a0b0b2212 */ /* 0x000fca00078e3cff */
[----:B------:R-:W2:Y:S04]  /*154c0*/  @P2 LDG.E.U16 R136, desc[UR26][R10.64] ;  /* 0x0000001a0a882981 */ /* 0x000ea8000c1e1500 */
[----:B--2---:R2:W-:Y:S04]  /*154d0*/  STL [R1+0x418], R136 ;  /* 0x0004188801007387 */ /* 0x0045e80000100800 */
[----:B--2---:R-:W2:Y:S04]  /*154e0*/  LDL.LU R136, [R1+0xd28] ;  /* 0x000d280001887983 */ /* 0x004ea80000300800 */
        /* <DEDUP_REMOVED lines=11> */
[----:B------:R-:W-:-:S02]  /*155a0*/  PRMT R136, RZ, 0x7610, R136 ;  /* 0x00007610ff887816 */ /* 0x000fc40000000088 */
[----:B---3--:R-:W-:-:S04]  /*155b0*/  @P2 LOP3.LUT R11, R11, R10, RZ, 0x3c, !PT ;  /* 0x0000000a0b0b2212 */ /* 0x008fc800078e3cff */
[----:B------:R-:W-:-:S04]  /*155c0*/  @P2 LOP3.LUT R10, R11, R10, RZ, 0x3c, !PT ;  /* 0x0000000a0b0a2212 */ /* 0x000fc800078e3cff */
[----:B------:R-:W-:-:S05]  /*155d0*/  @P2 LOP3.LUT R11, R11, R10, RZ, 0x3c, !PT ;  /* 0x0000000a0b0b2212 */ /* 0x000fca00078e3cff */
[----:B------:R-:W3:Y:S01]  /*155e0*/  @P2 LDG.E.U16 R136, desc[UR26][R10.64] ;  /* 0x0000001a0a882981 */ /* 0x000ee2000c1e1500 */
[----:B------:R-:W-:-:S03]  /*155f0*/  PRMT R82, RZ, 0x7610, R82 ;  /* 0x00007610ff527816 */ /* 0x000fc60000000052 */
[----:B---3--:R3:W-:Y:S04]  /*15600*/  STL [R1+0x410], R136 ;  /* 0x0004108801007387 */ /* 0x0087e80000100800 */
[----:B---3--:R-:W3:Y:S04]  /*15610*/  LDL.LU R136, [R1+0xd20] ;  /* 0x000d200001887983 */ /* 0x008ee80000300800 */
[----:B------:R-:W2:Y:S01]  /*15620*/  LDL R11, [R1+0x134] ;  /* 0x00013400010b7983 */ /* 0x000ea20000100800 */
[----:B------:R-:W-:-:S05]  /*15630*/  @P2 IMAD.MOV.U32 R10, RZ, RZ, R101 ;  /* 0x000000ffff0a2224 */ /* 0x000fca00078e0065 */
[----:B--2---:R2:W2:Y:S04]  /*15640*/  @P2 LDG.E.U16 R82, desc[UR26][R10.64] ;  /* 0x0000001a0a522981 */ /* 0x0044a8000c1e1500 */
[----:B------:R-:W2:Y:S04]  /*15650*/  LDL R10, [R1+0x174] ;  /* 0x00017400010a7983 */ /* 0x000ea80000100800 */
[----:B------:R-:W2:Y:S01]  /*15660*/  LDL R11, [R1+0x178] ;  /* 0x00017800010b7983 */ /* 0x000ea20000100800 */
[----:B---3--:R-:W-:Y:S02]  /*15670*/  PRMT R136, RZ, 0x7610, R136 ;  /* 0x00007610ff887816 */ /* 0x008fe40000000088 */
[----:B--2---:R-:W-:-:S04]  /*15680*/  @P2 LOP3.LUT R11, R11, R10, RZ, 0x3c, !PT ;  /* 0x0000000a0b0b2212 */ /* 0x004fc800078e3cff */
[----:B------:R-:W-:-:S04]  /*15690*/  @P2 LOP3.LUT R10, R11, R10, RZ, 0x3c, !PT ;  /* 0x0000000a0b0a2212 */ /* 0x000fc800078e3cff */
[----:B------:R-:W-:-:S05]  /*156a0*/  @P2 LOP3.LUT R11, R11, R10, RZ, 0x3c, !PT ;  /* 0x0000000a0b0b2212 */ /* 0x000fca00078e3cff */
[----:B------:R-:W2:Y:S04]  /*156b0*/  @P2 LDG.E.U16 R136, desc[UR26][R10.64] ;  /* 0x0000001a0a882981 */ /* 0x000ea8000c1e1500 */
[----:B------:R3:W-:Y:S04]  /*156c0*/  STL [R1+0x40c], R82 ;  /* 0x00040c5201007387 */ /* 0x0007e80000100800 */
[----:B------:R-:W4:Y:S04]  /*156d0*/  LDL R101, [R1+0x618] ;  /* 0x0006180001657983 */ /* 0x000f280000100800 */
[----:B---3--:R-:W3:Y:S04]  /*156e0*/  LDL R82, [R1+0x614] ;  /* 0x0006140001527983 */ /* 0x008ee80000100800 */
[----:B--2---:R2:W-:Y:S04]  /*156f0*/  STL [R1+0x408], R136 ;  /* 0x0004088801007387 */ /* 0x0045e80000100800 */
[----:B--2---:R-:W2:Y:S04]  /*15700*/  LDL.LU R136, [R1+0xd1c] ;  /* 0x000d1c0001887983 */ /* 0x004ea80000300800 */
[----:B------:R-:W2:Y:S01]  /*15710*/  LDL R11, [R1+0x1b4] ;  /* 0x0001b400010b7983 */ /* 0x000ea20000100800 */
[----:B------:R-:W-:Y:S01]  /*15720*/  PRMT R2, RZ, 0x7610, R2 ;  /* 0x00007610ff027816 */ /* 0x000fe20000000002 */
[----:B------:R-:W-:-:S02]  /*15730*/  @P2 IMAD.MOV.U32 R10, RZ, RZ, R105 ;  /* 0x000000ffff0a2224 */ /* 0x000fc400078e0069 */
[----:B------:R-:W3:Y:S04]  /*15740*/  LDL R105, [R1+0x634] ;  /* 0x0006340001697983 */ /* 0x000ee80000100800 */
[----:B--2---:R-:W2:Y:S04]  /*15750*/  @P2 LDG.E.U16 R2, desc[UR26][R10.64] ;  /* 0x0000001a0a022981 */ /* 0x004ea8000c1e1500 */
[----:B--2---:R2:W-:Y:S04]  /*15760*/  STL [R1+0x404], R2 ;  /* 0x0004040201007387 */ /* 0x0045e80000100800 */
[----:B--2---:R-:W2:Y:S04]  /*15770*/  LDL.LU R2, [R1+0xd18] ;  /* 0x000d180001027983 */ /* 0x004ea80000300800 */
        /* <DEDUP_REMOVED lines=11> */
[----:B------:R-:W-:-:S02]  /*15830*/  PRMT R2, RZ, 0x7610, R2 ;  /* 0x00007610ff027816 */ /* 0x000fc40000000002 */
[----:B--2---:R-:W-:-:S04]  /*15840*/  @P2 LOP3.LUT R11, R11, R10, RZ, 0x3c, !PT ;  /* 0x0000000a0b0b2212 */ /* 0x004fc800078e3cff */
[----:B------:R-:W-:-:S04]  /*15850*/  @P2 LOP3.LUT R10, R11, R10, RZ, 0x3c, !PT ;  /* 0x0000000a0b0a2212 */ /* 0x000fc800078e3cff */
[----:B------:R-:W-:Y:S02]  /*15860*/  @P2 LOP3.LUT R11, R11, R10, RZ, 0x3c, !PT ;  /* 0x0000000a0b0b2212 */ /* 0x000fe400078e3cff */
[----:B------:R-:W-:-:S03]  /*15870*/  PRMT R136, RZ, 0x7610, R136 ;  /* 0x00007610ff887816 */ /* 0x000fc60000000088 */
[----:B------:R4:W2:Y:S02]  /*15880*/  @P2 LDG.E.U16 R2, desc[UR26][R10.64] ;  /* 0x0000001a0a022981 */ /* 0x0008a4000c1e1500 */
[----:B----4-:R-:W-:Y:S02]  /*15890*/  @P2 IMAD.MOV.U32 R10, RZ, RZ, R89 ;  /* 0x000000ffff0a2224 */ /* 0x010fe400078e0059 */
[----:B------:R-:W-:-:S05]  /*158a0*/  @P2 IMAD.MOV.U32 R11, RZ, RZ, R86 ;  /* 0x000000ffff0b2224 */ /* 0x000fca00078e0056 */
[----:B------:R-:W4:Y:S04]  /*158b0*/  @P2 LDG.E.U16 R136, desc[UR26][R10.64] ;  /* 0x0000001a0a882981 */ /* 0x000f28000c1e1500 */
[----:B--2---:R2:W-:Y:S04]  /*158c0*/  STL [R1+0x3fc], R2 ;  /* 0x0003fc0201007387 */ /* 0x0045e80000100800 */
[----:B--2---:R-:W2:Y:S04]  /*158d0*/  LDL.LU R2, [R1+0xd10] ;  /* 0x000d100001027983 */ /* 0x004ea80000300800 */
[----:B------:R-:W2:Y:S04]  /*158e0*/  LDL R86, [R1+0x674] ;  /* 0x0006740001567983 */ /* 0x000ea80000100800 */
[----:B------:R-:W2:Y:S04]  /*158f0*/  LDL R89, [R1+0x678] ;  /* 0x0006780001597983 */ /* 0x000ea80000100800 */
[----:B----4-:R4:W-:Y:S04]  /*15900*/  STL [R1+0x214], R136 ;  /* 0x0002148801007387 */ /* 0x0109e80000100800 */
[----:B----4-:R-:W4:Y:S04]  /*15910*/  LDL.LU R136, [R1+0xd0c] ;  /* 0x000d0c0001887983 */ /* 0x010f280000300800 */
[----:B------:R-:W2:Y:S01]  /*15920*/  LDL R11, [R1+0x2d4] ;  /* 0x0002d400010b7983 */ /* 0x000ea20000100800 */
[----:B------:R-:W-:Y:S01]  /*15930*/  PRMT R93, RZ, 0x7610, R93 ;  /* 0x00007610ff5d7816 */ /* 0x000fe2000000005d */
[----:B----4-:R-:W-:-:S02]  /*15940*/  @P2 IMAD.MOV.U32 R10, RZ, RZ, R136 ;  /* 0x000000ffff0a2224 */ /* 0x010fc400078e0088 */
[----:B------:R-:W4:Y:S04]  /*15950*/  LDL.LU R136, [R1+0xd08] ;  /* 0x000d080001887983 */ /* 0x000f280000300800 */
[----:B--2---:R2:W3:Y:S04]  /*15960*/  @P2 LDG.E.U16 R93, desc[UR26][R10.64] ;  /* 0x0000001a0a5d2981 */ /* 0x0044e8000c1e1500 */
[----:B------:R-:W4:Y:S01]  /*15970*/  LDL R11, [R1+0x5d4] ;  /* 0x0005d400010b7983 */ /* 0x000f220000100800 */
[----:B------:R-:W-:Y:S01]  /*15980*/  PRMT R97, RZ, 0x7610, R97 ;  /* 0x00007610ff617816 */ /* 0x000fe20000000061 */
[----:B--2---:R-:W-:-:S02]  /*15990*/  @P2 IMAD.MOV.U32 R10, RZ, RZ, R2 ;  /* 0x000000ffff0a2224 */ /* 0x004fc400078e0002 */
[----:B---3--:R2:W-:Y:S04]  /*159a0*/  STL [R1+0x210], R93 ;  /* 0x0002105d01007387 */ /* 0x0085e80000100800 */
[----:B--2---:R-:W2:Y:S04]  /*159b0*/  LDL R93, [R1+0x694] ;  /* 0x00069400015d7983 */ /* 0x004ea80000100800 */
[----:B------:R-:W3:Y:S04]  /*159c0*/  LDL.LU R2, [R1+0xd04] ;  /* 0x000d040001027983 */ /* 0x000ee80000300800 */
[----:B----4-:R4:W2:Y:S04]  /*159d0*/  @P2 LDG.E.U16 R97, desc[UR26][R10.64] ;  /* 0x0000001a0a612981 */ /* 0x0108a8000c1e1500 */
[----:B------:R-:W4:Y:S04]  /*159e0*/  LDL R10, [R1+0x5f4] ;  /* 0x0005f400010a7983 */ /* 0x000f280000100800 */
[----:B------:R-:W4:Y:S01]  /*159f0*/  LDL R11, [R1+0x5f8] ;  /* 0x0005f800010b7983 */ /* 0x000f220000100800 */
[----:B------:R-:W-:-:S02]  /*15a00*/  PRMT R3, RZ, 0x7610, R3 ;  /* 0x00007610ff037816 */ /* 0x000fc40000000003 */
[----:B------:R-:W-:Y:S02]  /*15a10*/  PRMT R78, RZ, 0x7610, R78 ;  /* 0x00007610ff4e7816 */ /* 0x000fe4000000004e */
[----:B----4-:R-:W-:-:S04]  /*15a20*/  @P2 LOP3.LUT R11, R11, R10, RZ, 0x3c, !PT ;  /* 0x0000000a0b0b2212 */ /* 0x010fc800078e3cff */
[----:B------:R-:W-:-:S04]  /*15a30*/  @P2 LOP3.LUT R10, R11, R10, RZ, 0x3c, !PT ;  /* 0x0000000a0b0a2212 */ /* 0x000fc800078e3cff */
[----:B------:R-:W-:-:S05]  /*15a40*/  @P2 LOP3.LUT R11, R11, R10, RZ, 0x3c, !PT ;  /* 0x0000000a0b0b2212 */ /* 0x000fca00078e3cff */
[----:B------:R4:W3:Y:S02]  /*15a50*/  @P2 LDG.E.U16 R3, desc[UR26][R10.64] ;  /* 0x0000001a0a032981 */ /* 0x0008e4000c1e1500 */
[----:B----4-:R-:W-:Y:S02]  /*15a60*/  @P2 IMAD.MOV.U32 R10, RZ, RZ, R101 ;  /* 0x000000ffff0a2224 */ /* 0x010fe400078e0065 */
[----:B------:R-:W-:-:S05]  /*15a70*/  @P2 IMAD.MOV.U32 R11, RZ, RZ, R82 ;  /* 0x000000ffff0b2224 */ /* 0x000fca00078e0052 */
[----:B------:R4:W3:Y:S04]  /*15a80*/  @P2 LDG.E.U16 R78, desc[UR26][R10.64] ;  /* 0x0000001a0a4e2981 */ /* 0x0008e8000c1e1500 */
[----:B--2---:R2:W-:Y:S01]  /*15a90*/  STL [R1+0x20c], R97 ;  /* 0x00020c6101007387 */ /* 0x0045e20000100800 */
[----:B----4-:R-:W-:-:S03]  /*15aa0*/  @P2 IMAD.MOV.U32 R10, RZ, RZ, R134 ;  /* 0x000000ffff0a2224 */ /* 0x010fc600078e0086 */
[----:B--2---:R-:W2:Y:S04]  /*15ab0*/  LDL R97, [R1+0x6b4] ;  /* 0x0006b40001617983 */ /* 0x004ea80000100800 */
[----:B---3--:R3:W-:Y:S04]  /*15ac0*/  STL [R1+0x208], R3 ;  /* 0x0002080301007387 */ /* 0x0087e80000100800 */
[----:B---3--:R-:W3:Y:S04]  /*15ad0*/  LDL R3, [R1+0x6d8] ;  /* 0x0006d80001037983 */ /* 0x008ee80000100800 */
[----:B------:R4:W-:Y:S04]  /*15ae0*/  STL [R1+0x204], R78 ;  /* 0x0002044e01007387 */ /* 0x0009e80000100800 */
[----:B------:R-:W2:Y:S04]  /*15af0*/  LDL R101, [R1+0x6f8] ;  /* 0x0006f80001657983 */ /* 0x000ea80000100800 */
[----:B----4-:R-:W4:Y:S04]  /*15b00*/  LDL R78, [R1+0x6f4] ;  /* 0x0006f400014e7983 */ /* 0x010f280000100800 */
[----:B------:R-:W2:Y:S01]  /*15b10*/  LDL.LU R134, [R1+0xd00] ;  /* 0x000d000001867983 */ /* 0x000ea20000300800 */
[----:B------:R-:W-:Y:S01]  /*15b20*/  PRMT R136, RZ, 0x7610, R136 ;  /* 0x00007610ff887816 */ /* 0x000fe20000000088 */
[----:B------:R-:W-:-:S05]  /*15b30*/  @P2 IMAD.MOV.U32 R11, RZ, RZ, R105 ;  /* 0x000000ffff0b2224 */ /* 0x000fca00078e0069 */
[----:B------:R0:W3:Y:S01]  /*15b40*/  @P2 LDG.E.U16 R136, desc[UR26][R10.64] ;  /* 0x0000001a0a882981 */ /* 0x0000e2000c1e1500 */
[----:B------:R-:W-:Y:S02]  /*15b50*/  PRMT R2, RZ, 0x7610, R2 ;  /* 0x00007610ff027816 */ /* 0x000fe40000000002 */
[----:B------:R-:W-:Y:S01]  /*15b60*/  PRMT R135, RZ, 0x7610, R135 ;  /* 0x00007610ff877816 */ /* 0x000fe20000000087 */
[----:B0-----:R-:W-:Y:S02]  /*15b70*/  @P2 IMAD.MOV.U32 R10, RZ, RZ, R131 ;  /* 0x000000ffff0a2224 */ /* 0x001fe400078e0083 */
[----:B------:R-:W-:-:S05]  /*15b80*/  @P2 IMAD.MOV.U32 R11, RZ, RZ, R133 ;  /* 0x000000ffff0b2224 */ /* 0x000fca00078e0085 */
[----:B------:R0:W4:Y:S02]  /*15b90*/  @P2 LDG.E.U16 R2, desc[UR26][R10.64] ;  /* 0x0000001a0a022981 */ /* 0x000124000c1e1500 */
[----:B0-----:R-:W-:Y:S02]  /*15ba0*/  @P2 IMAD.MOV.U32 R10, RZ, RZ, R89 ;  /* 0x000000ffff0a2224 */ /* 0x001fe400078e0059 */
[----:B------:R-:W-:-:S05]  /*15bb0*/  @P2 IMAD.MOV.U32 R11, RZ, RZ, R86 ;  /* 0x000000ffff0b2224 */ /* 0x000fca00078e0056 */
[----:B------:R0:W4:Y:S02]  /*15bc0*/  @P2 LDG.E.U16 R135, desc[UR26][R10.64] ;  /* 0x0000001a0a872981 */ /* 0x000124000c1e1500 */
[----:B0-----:R-:W-:Y:S02]  /*15bd0*/  @P2 IMAD.MOV.U32 R10, RZ, RZ, R129 ;  /* 0x000000ffff0a2224 */ /* 0x001fe400078e0081 */
[----:B------:R-:W-:Y:S01]  /*15be0*/  @P2 IMAD.MOV.U32 R11, RZ, RZ, R93 ;  /* 0x000000ffff0b2224 */ /* 0x000fe200078e005d */
[----:B--2---:R-:W-:-:S06]  /*15bf0*/  PRMT R134, RZ, 0x7610, R134 ;  /* 0x00007610ff867816 */ /* 0x004fcc0000000086 */
[----:B------:R0:W2:Y:S04]  /*15c00*/  @P2 LDG.E.U16 R134, desc[UR26][R10.64] ;  /* 0x0000001a0a862981 */ /* 0x0000a8000c1e1500 */
[----:B---3--:R3:W-:Y:S04]  /*15c10*/  STL [R1+0xbb8], R136 ;  /* 0x000bb88801007387 */ /* 0x0087e80000100800 */
[----:B---3--:R-:W3:Y:S04]  /*15c20*/  LDL R136, [R1+0x6d4] ;  /* 0x0006d40001887983 */ /* 0x008ee80000100800 */
[----:B------:R-:W3:Y:S04]  /*15c30*/  LDL.LU R133, [R1+0xcfc] ;  /* 0x000cfc0001857983 */ /* 0x000ee80000300800 */
[----:B------:R-:W3:Y:S04]  /*15c40*/  LDL.LU R131, [R1+0xcf8] ;  /* 0x000cf80001837983 */ /* 0x000ee80000300800 */
[----:B------:R-:W3:Y:S04]  /*15c50*/  LDL R82, [R1+0x714] ;  /* 0x0007140001527983 */ /* 0x000ee80000100800 */
[----:B------:R-:W3:Y:S04]  /*15c60*/  LDL R105, [R1+0x718] ;  /* 0x0007180001697983 */ /* 0x000ee80000100800 */
[----:B----4-:R-:W-:Y:S04]  /*15c70*/  STL [R1+0xbbc], R2 ;  /* 0x000bbc0201007387 */ /* 0x010fe80000100800 */
[----:B------:R-:W4:Y:S04]  /*15c80*/  LDL R86, [R1+0x734] ;  /* 0x0007340001567983 */ /* 0x000f280000100800 */
[----:B------:R1:W-:Y:S04]  /*15c90*/  STL [R1+0xbc0], R135 ;  /* 0x000bc08701007387 */ /* 0x0003e80000100800 */
[----:B------:R-:W4:Y:S01]  /*15ca0*/  LDL.LU R129, [R1+0xcf4] ;  /* 0x000cf40001817983 */ /* 0x000f220000300800 */
[----:B0-----:R-:W-:-:S03]  /*15cb0*/  @P2 IMAD.MOV.U32 R10, RZ, RZ, R127 ;  /* 0x000000ffff0a2224 */ /* 0x001fc600078e007f */
[----:B------:R-:W4:Y:S04]  /*15cc0*/  LDL R89, [R1+0x754] ;  /* 0x0007540001597983 */ /* 0x000f280000100800 */
[----:B--2---:R0:W-:Y:S04]  /*15cd0*/  STL [R1+0xbc4], R134 ;  /* 0x000bc48601007387 */ /* 0x0041e80000100800 */
[----:B------:R-:W2:Y:S01]  /*15ce0*/  LDL.LU R127, [R1+0xcf0] ;  /* 0x000cf000017f7983 */ /* 0x000ea20000300800 */
[----:B------:R-:W-:-:S03]  /*15cf0*/  @P2 IMAD.MOV.U32 R11, RZ, RZ, R97 ;  /* 0x000000ffff0b2224 */ /* 0x000fc600078e0061 */
[----:B------:R-:W2:Y:S04]  /*15d00*/  LDL R93, [R1+0x774] ;  /* 0x00077400015d7983 */ /* 0x000ea80000100800 */
[----:B------:R-:W2:Y:S01]  /*15d10*/  LDL R97, [R1+0x778] ;  /* 0x0007780001617983 */ /* 0x000ea20000100800 */
[----:B---3--:R-:W-:Y:S02]  /*15d20*/  PRMT R133, RZ, 0x7610, R133 ;  /* 0x00007610ff857816 */ /* 0x008fe40000000085 */
[----:B------:R-:W-:-:S04]  /*15d30*/  PRMT R131, RZ, 0x7610, R131 ;  /* 0x00007610ff837816 */ /* 0x000fc80000000083 */
[----:B------:R3:W2:Y:S01]  /*15d40*/  @P2 LDG.E.U16 R133, desc[UR26][R10.64] ;  /* 0x0000001a0a852981 */ /* 0x0006a2000c1e1500 */
[----:B------:R-:W-:Y:S01]  /*15d50*/  PRMT R130, RZ, 0x7610, R130 ;  /* 0x00007610ff827816 */ /* 0x000fe20000000082 */
[----:B---3--:R-:W-:Y:S02]  /*15d60*/  @P2 IMAD.MOV.U32 R10, RZ, RZ, R3 ;  /* 0x000000ffff0a2224 */ /* 0x008fe400078e0003 */
[----:B------:R-:W-:-:S05]  /*15d70*/  @P2 IMAD.MOV.U32 R11, RZ, RZ, R136 ;  /* 0x000000ffff0b2224 */ /* 0x000fca00078e0088 */
[----:B------:R3:W2:Y:S01]  /*15d80*/  @P2 LDG.E.U16 R131, desc[UR26][R10.64] ;  /* 0x0000001a0a832981 */ /* 0x0006a2000c1e1500 */
[----:B----4-:R-:W-:Y:S01]  /*15d90*/  PRMT R129, RZ, 0x7610, R129 ;  /* 0x00007610ff817816 */ /* 0x010fe20000000081 */
[----:B---3--:R-:W-:Y:S02]  /*15da0*/  @P2 IMAD.MOV.U32 R10, RZ, RZ, R101 ;  /* 0x000000ffff0a2224 */ /* 0x008fe400078e0065 */
[----:B------:R-:W-:-:S05]  /*15db0*/  @P2 IMAD.MOV.U32 R11, RZ, RZ, R78 ;  /* 0x000000ffff0b2224 */ /* 0x000fca00078e004e */
[----:B------:R3:W4:Y:S02]  /*15dc0*/  @P2 LDG.E.U16 R130, desc[UR26][R10.64] ;  /* 0x0000001a0a822981 */ /* 0x000724000c1e1500 */
[----:B---3--:R-:W-:Y:S02]  /*15dd0*/  @P2 IMAD.MOV.U32 R10, RZ, RZ, R105 ;  /* 0x000000ffff0a2224 */ /* 0x008fe400078e0069 */
[----:B------:R-:W-:-:S05]  /*15de0*/  @P2 IMAD.MOV.U32 R11, RZ, RZ, R82 ;  /* 0x000000ffff0b2224 */ /* 0x000fca00078e0052 */
[----:B------:R3:W4:Y:S02]  /*15df0*/  @P2 LDG.E.U16 R129, desc[UR26][R10.64] ;  /* 0x0000001a0a812981 */ /* 0x000724000c1e1500 */
[----:B---3--:R-:W-:Y:S02]  /*15e00*/  @P2 IMAD.MOV.U32 R10, RZ, RZ, R124 ;  /* 0x000000ffff0a2224 */ /* 0x008fe400078e007c */
[----:B------:R-:W-:Y:S01]  /*15e10*/  @P2 IMAD.MOV.U32 R11, RZ, RZ, R86 ;  /* 0x000000ffff0b2224 */ /* 0x000fe200078e0056 */
[----:B--2---:R-:W-:-:S06]  /*15e20*/  PRMT R127, RZ, 0x7610, R127 ;  /* 0x00007610ff7f7816 */ /* 0x004fcc000000007f */
[----:B------:R2:W3:Y:S01]  /*15e30*/  @P2 LDG.E.U16 R127, desc[UR26][R10.64] ;  /* 0x0000001a0a7f2981 */ /* 0x0004e2000c1e1500 */
[----:B------:R-:W-:Y:S01]  /*15e40*/  PRMT R125, RZ, 0x7610, R125 ;  /* 0x00007610ff7d7816 */ /* 0x000fe2000000007d */
[----:B--2---:R-:W-:Y:S02]  /*15e50*/  @P2 IMAD.MOV.U32 R10, RZ, RZ, R123 ;  /* 0x000000ffff0a2224 */ /* 0x004fe400078e007b */
[----:B------:R-:W-:-:S05]  /*15e60*/  @P2 IMAD.MOV.U32 R11, RZ, RZ, R89 ;  /* 0x000000ffff0b2224 */ /* 0x000fca00078e0059 */
[----:B------:R2:W3:Y:S02]  /*15e70*/  @P2 LDG.E.U16 R126, desc[UR26][R10.64] ;  /* 0x0000001a0a7e2981 */ /* 0x0004e4000c1e1500 */
[----:B--2---:R-:W-:Y:S02]  /*15e80*/  @P2 IMAD.MOV.U32 R10, RZ, RZ, R97 ;  /* 0x000000ffff0a2224 */ /* 0x004fe400078e0061 */
[----:B------:R-:W-:-:S05]  /*15e90*/  @P2 IMAD.MOV.U32 R11, RZ, RZ, R93 ;  /* 0x000000ffff0b2224 */ /* 0x000fca00078e005d */
[----:B------:R2:W3:Y:S04]  /*15ea0*/  @P2 LDG.E.U16 R125, desc[UR26][R10.64] ;  /* 0x0000001a0a7d2981 */ /* 0x0004e8000c1e1500 */
[----:B------:R-:W-:Y:S04]  /*15eb0*/  STL [R1+0xbc8], R133 ;  /* 0x000bc88501007387 */ /* 0x000fe80000100800 */
[----:B------:R0:W-:Y:S04]  /*15ec0*/  STL [R1+0xbcc], R131 ;  /* 0x000bcc8301007387 */ /* 0x0001e80000100800 */
[----:B------:R-:W3:Y:S04]  /*15ed0*/  LDL R101, [R1+0x794] ;  /* 0x0007940001657983 */ /* 0x000ee80000100800 */
[----:B-1----:R-:W3:Y:S04]  /*15ee0*/  LDL R135, [R1+0x7b4] ;  /* 0x0007b40001877983 */ /* 0x002ee80000100800 */
[----:B------:R-:W3:Y:S04]  /*15ef0*/  LDL R2, [R1+0x7b8] ;  /* 0x0007b80001027983 */ /* 0x000ee80000100800 */
[----:B----4-:R-:W-:Y:S04]  /*15f00*/  STL [R1+0xbd0], R130 ;  /* 0x000bd08201007387 */ /* 0x010fe80000100800 */
[----:B------:R-:W4:Y:S04]  /*15f10*/  LDL R82, [R1+0x7d4] ;  /* 0x0007d40001527983 */ /* 0x000f280000100800 */
[----:B------:R-:W4:Y:S04]  /*15f20*/  LDL R105, [R1+0x7d8] ;  /* 0x0007d80001697983 */ /* 0x000f280000100800 */
[----:B------:R-:W-:Y:S04]  /*15f30*/  STL [R1+0xbd4], R129 ;  /* 0x000bd48101007387 */ /* 0x000fe80000100800 */
[----:B------:R-:W4:Y:S04]  /*15f40*/  LDL.LU R124, [R1+0xcec] ;  /* 0x000cec00017c7983 */ /* 0x000f280000300800 */
[----:B------:R-:W4:Y:S04]  /*15f50*/  LDL R86, [R1+0x7f4] ;  /* 0x0007f40001567983 */ /* 0x000f280000100800 */
[----:B---3--:R-:W-:Y:S04]  /*15f60*/  STL [R1+0xbd8], R127 ;  /* 0x000bd87f01007387 */ /* 0x008fe80000100800 */
[----:B------:R-:W3:Y:S01]  /*15f70*/  LDL.LU R123, [R1+0xce8] ;  /* 0x000ce800017b7983 */ /* 0x000ee20000300800 */
[----:B--2---:R-:W-:-:S03]  /*15f80*/  @P2 IMAD.MOV.U32 R10, RZ, RZ, R119 ;  /* 0x000000ffff0a2224 */ /* 0x004fc600078e0077 */
[----:B------:R-:W2:Y:S04]  /*15f90*/  LDL R136, [R1+0x814] ;  /* 0x0008140001887983 */ /* 0x000ea80000100800 */
[----:B------:R-:W2:Y:S04]  /*15fa0*/  LDL R89, [R1+0x818] ;  /* 0x0008180001597983 */ /* 0x000ea80000100800 */
[----:B------:R-:W-:Y:S04]  /*15fb0*/  STL [R1+0xbdc], R126 ;  /* 0x000bdc7e01007387 */ /* 0x000fe80000100800 */
[----:B------:R-:W2:Y:S04]  /*15fc0*/  LDL R3, [R1+0x834] ;  /* 0x0008340001037983 */ /* 0x000ea80000100800 */
[----:B------:R-:W2:Y:S04]  /*15fd0*/  LDL R78, [R1+0x838] ;  /* 0x00083800014e7983 */ /* 0x000ea80000100800 */
[----:B------:R-:W2:Y:S04]  /*15fe0*/  LDL R93, [R1+0x854] ;  /* 0x00085400015d7983 */ /* 0x000ea80000100800 */
[----:B------:R-:W2:Y:S04]  /*15ff0*/  LDL R97, [R1+0x858] ;  /* 0x0008580001617983 */ /* 0x000ea80000100800 */
[----:B------:R-:W-:Y:S04]  /*16000*/  STL [R1+0xbe0], R125 ;  /* 0x000be07d01007387 */ /* 0x000fe80000100800 */
[----:B------:R-:W2:Y:S01]  /*16010*/  LDL.LU R119, [R1+0xce4] ;  /* 0x000ce40001777983 */ /* 0x000ea20000300800 */
[----:B------:R-:W-:Y:S01]  /*16020*/  @P2 IMAD.MOV.U32 R11, RZ, RZ, R101 ;  /* 0x000000ffff0b2224 */ /* 0x000fe200078e0065 */
[----:B------:R-:W-:-:S02]  /*16030*/  PRMT R121, RZ, 0x7610, R121 ;  /* 0x00007610ff797816 */ /* 0x000fc40000000079 */
[----:B------:R-:W2:Y:S01]  /*16040*/  LDL R101, [R1+0x874] ;  /* 0x0008740001657983 */ /* 0x000ea20000100800 */
[----:B----4-:R-:W-:-:S06]  /*16050*/  PRMT R124, RZ, 0x7610, R124 ;  /* 0x00007610ff7c7816 */ /* 0x010fcc000000007c */
[----:B------:R1:W4:Y:S02]  /*16060*/  @P2 LDG.E.U16 R124, desc[UR26][R10.64] ;  /* 0x0000001a0a7c2981 */ /* 0x000324000c1e1500 */
[----:B-1----:R-:W-:Y:S02]  /*16070*/  @P2 IMAD.MOV.U32 R10, RZ, RZ, R2 ;  /* 0x000000ffff0a2224 */ /* 0x002fe400078e0002 */
[----:B------:R-:W-:Y:S01]  /*16080*/  @P2 IMAD.MOV.U32 R11, RZ, RZ, R135 ;  /* 0x000000ffff0b2224 */ /* 0x000fe200078e0087 */
[----:B------:R-:W-:Y:S02]  /*16090*/  PRMT R120, RZ, 0x7610, R120 ;  /* 0x00007610ff787816 */ /* 0x000fe40000000078 */
[----:B---3--:R-:W-:-:S06]  /*160a0*/  PRMT R123, RZ, 0x7610, R123 ;  /* 0x00007610ff7b7816 */ /* 0x008fcc000000007b */
[----:B------:R1:W3:Y:S02]  /*160b0*/  @P2 LDG.E.U16 R123, desc[UR26][R10.64] ;  /* 0x0000001a0a7b2981 */ /* 0x0002e4000c1e1500 */
[----:B-1----:R-:W-:Y:S02]  /*160c0*/  @P2 IMAD.MOV.U32 R10, RZ, RZ, R105 ;  /* 0x000000ffff0a2224 */ /* 0x002fe400078e0069 */
[----:B------:R-:W-:-:S05]  /*160d0*/  @P2 IMAD.MOV.U32 R11, RZ, RZ, R82 ;  /* 0x000000ffff0b2224 */ /* 0x000fca00078e0052 */
[----:B------:R1:W3:Y:S02]  /*160e0*/  @P2 LDG.E.U16 R121, desc[UR26][R10.64] ;  /* 0x0000001a0a792981 */ /* 0x0002e4000c1e1500 */
[----:B-1----:R-:W-:Y:S02]  /*160f0*/  @P2 IMAD.MOV.U32 R10, RZ, RZ, R115 ;  /* 0x000000ffff0a2224 */ /* 0x002fe400078e0073 */
[----:B------:R-:W-:-:S05]  /*16100*/  @P2 IMAD.MOV.U32 R11, RZ, RZ, R86 ;  /* 0x000000ffff0b2224 */ /* 0x000fca00078e0056 */
[----:B------:R1:W3:Y:S01]  /*16110*/  @P2 LDG.E.U16 R120, desc[UR26][R10.64] ;  /* 0x0000001a0a782981 */ /* 0x0002e2000c1e1500 */
[----:B--2---:R-:W-:Y:S02]  /*16120*/  PRMT R119, RZ, 0x7610, R119 ;  /* 0x00007610ff777816 */ /* 0x004fe40000000077 */
[----:B------:R-:W-:Y:S01]  /*16130*/  PRMT R118, RZ, 0x7610, R118 ;  /* 0x00007610ff767816 */ /* 0x000fe20000000076 */
[----:B-1----:R-:W-:Y:S02]  /*16140*/  @P2 IMAD.MOV.U32 R10, RZ, RZ, R89 ;  /* 0x000000ffff0a2224 */ /* 0x002fe400078e0059 */
[----:B------:R-:W-:-:S05]  /*16150*/  @P2 IMAD.MOV.U32 R11, RZ, RZ, R136 ;  /* 0x000000ffff0b2224 */ /* 0x000fca00078e0088 */
[----:B------:R1:W2:Y:S01]  /*16160*/  @P2 LDG.E.U16 R119, desc[UR26][R10.64] ;  /* 0x0000001a0a772981 */ /* 0x0002a2000c1e1500 */
[----:B------:R-:W-:Y:S01]  /*16170*/  PRMT R117, RZ, 0x7610, R117 ;  /* 0x00007610ff757816 */ /* 0x000fe20000000075 */
[----:B-1----:R-:W-:Y:S02]  /*16180*/  @P2 IMAD.MOV.U32 R10, RZ, RZ, R78 ;  /* 0x000000ffff0a2224 */ /* 0x002fe400078e004e */
[----:B------:R-:W-:-:S05]  /*16190*/  @P2 IMAD.MOV.U32 R11, RZ, RZ, R3 ;  /* 0x000000ffff0b2224 */ /* 0x000fca00078e0003 */
[----:B------:R1:W2:Y:S02]  /*161a0*/  @P2 LDG.E.U16 R118, desc[UR26][R10.64] ;  /* 0x0000001a0a762981 */ /* 0x0002a4000c1e1500 */
[----:B-1----:R-:W-:Y:S02]  /*161b0*/  @P2 IMAD.MOV.U32 R10, RZ, RZ, R97 ;  /* 0x000000ffff0a2224 */ /* 0x002fe400078e0061 */
[----:B------:R-:W-:-:S05]  /*161c0*/  @P2 IMAD.MOV.U32 R11, RZ, RZ, R93 ;  /* 0x000000ffff0b2224 */ /* 0x000fca00078e005d */
[----:B------:R1:W2:Y:S04]  /*161d0*/  @P2 LDG.E.U16 R117, desc[UR26][R10.64] ;  /* 0x0000001a0a752981 */ /* 0x0002a8000c1e1500 */
[----:B----4-:R-:W-:Y:S04]  /*161e0*/  STL [R1+0xbe4], R124 ;  /* 0x000be47c01007387 */ /* 0x010fe80000100800 */
[----:B---3--:R-:W-:Y:S04]  /*161f0*/  STL [R1+0xbe8], R123 ;  /* 0x000be87b01007387 */ /* 0x008fe80000100800 */
[----:B------:R-:W3:Y:S04]  /*16200*/  LDL R105, [R1+0x894] ;  /* 0x0008940001697983 */ /* 0x000ee80000100800 */
[----:B------:R-:W-:Y:S04]  /*16210*/  STL [R1+0xbec], R121 ;  /* 0x000bec7901007387 */ /* 0x000fe80000100800 */
[----:B------:R-:W4:Y:S04]  /*16220*/  LDL.LU R115, [R1+0xce0] ;  /* 0x000ce00001737983 */ /* 0x000f280000300800 */
[----:B------:R-:W3:Y:S04]  /*16230*/  LDL R82, [R1+0xbc] ;  /* 0x0000bc0001527983 */ /* 0x000ee80000100800 */
[----:B------:R-:W3:Y:S04]  /*16240*/  LDL R86, [R1+0xc0] ;  /* 0x0000c00001567983 */ /* 0x000ee80000100800 */
[----:B------:R-:W-:Y:S04]  /*16250*/  STL [R1+0xbf0], R120 ;  /* 0x000bf07801007387 */ /* 0x000fe80000100800 */
[----:B------:R-:W3:Y:S01]  /*16260*/  LDL R89, [R1+0xfc] ;  /* 0x0000fc0001597983 */ /* 0x000ee20000100800 */
[----:B-1----:R-:W-:-:S03]  /*16270*/  @P2 IMAD.MOV.U32 R10, RZ, RZ, R107 ;  /* 0x000000ffff0a2224 */ /* 0x002fc600078e006b */
[----:B--2---:R-:W-:Y:S04]  /*16280*/  STL [R1+0xbf4], R119 ;  /* 0x000bf47701007387 */ /* 0x004fe80000100800 */
[----:B------:R-:W-:Y:S04]  /*16290*/  STL [R1+0xbf8], R118 ;  /* 0x000bf87601007387 */ /* 0x000fe80000100800 */
[----:B------:R-:W2:Y:S04]  /*162a0*/  LDL R2, [R1+0x17c] ;  /* 0x00017c0001027983 */ /* 0x000ea80000100800 */
[----:B------:R1:W-:Y:S04]  /*162b0*/  STL [R1+0xbfc], R117 ;  /* 0x000bfc7501007387 */ /* 0x0003e80000100800 */
[----:B------:R-:W2:Y:S01]  /*162c0*/  LDL.LU R107, [R1+0xcdc] ;  /* 0x000cdc00016b7983 */ /* 0x000ea20000300800 */
[----:B------:R-:W-:Y:S01]  /*162d0*/  @P2 IMAD.MOV.U32 R11, RZ, RZ, R101 ;  /* 0x000000ffff0b2224 */ /* 0x000fe200078e0065 */
[----:B------:R-:W-:-:S02]  /*162e0*/  PRMT R114, RZ, 0x7610, R114 ;  /* 0x00007610ff727816 */ /* 0x000fc40000000072 */
[----:B------:R-:W-:Y:S01]  /*162f0*/  PRMT R113, RZ, 0x7610, R113 ;  /* 0x00007610ff717816 */ /* 0x000fe20000000071 */
[----:B------:R-:W2:Y:S01]  /*16300*/  LDL R136, [R1+0x1bc] ;  /* 0x0001bc0001887983 */ /* 0x000ea20000100800 */
[----:B------:R-:W-:-:S03]  /*16310*/  PRMT R112, RZ, 0x7610, R112 ;  /* 0x00007610ff707816 */ /* 0x000fc60000000070 */
[----:B------:R-:W2:Y:S04]  /*16320*/  LDL R3, [R1+0x1c0] ;  /* 0x0001c00001037983 */ /* 0x000ea80000100800 */
[----:B------:R-:W2:Y:S04]  /*16330*/  LDL R93, [R1+0x21c] ;  /* 0x00021c00015d7983 */ /* 0x000ea80000100800 */
[----:B------:R-:W2:Y:S01]  /*16340*/  LDL R97, [R1+0x220] ;  /* 0x0002200001617983 */ /* 0x000ea20000100800 */
[----:B----4-:R-:W-:-:S06]  /*16350*/  PRMT R115, RZ, 0x7610, R115 ;  /* 0x00007610ff737816 */ /* 0x010fcc0000000073 */
[----:B------:R4:W2:Y:S02]  /*16360*/  @P2 LDG.E.U16 R115, desc[UR26][R10.64] ;  /* 0x0000001a0a732981 */ /* 0x0008a4000c1e1500 */
[----:B----4-:R-:W-:Y:S02]  /*16370*/  @P2 IMAD.MOV.U32 R10, RZ, RZ, R104 ;  /* 0x000000ffff0a2224 */ /* 0x010fe400078e0068 */
[----:B---3--:R-:W-:-:S05]  /*16380*/  @P2 IMAD.MOV.U32 R11, RZ, RZ, R105 ;  /* 0x000000ffff0b2224 */ /* 0x008fca00078e0069 */
[----:B------:R3:W4:Y:S02]  /*16390*/  @P2 LDG.E.U16 R114, desc[UR26][R10.64] ;  /* 0x0000001a0a722981 */ /* 0x000724000c1e1500 */
[----:B---3--:R-:W-:Y:S02]  /*163a0*/  @P2 IMAD.MOV.U32 R10, RZ, RZ, R86 ;  /* 0x000000ffff0a2224 */ /* 0x008fe400078e0056 */
[----:B------:R-:W-:-:S05]  /*163b0*/  @P2 IMAD.MOV.U32 R11, RZ, RZ, R82 ;  /* 0x000000ffff0b2224 */ /* 0x000fca00078e0052 */
[----:B------:R3:W4:Y:S02]  /*163c0*/  @P2 LDG.E.U16 R113, desc[UR26][R10.64] ;  /* 0x0000001a0a712981 */ /* 0x000724000c1e1500 */
[----:B---3--:R-:W-:Y:S02]  /*163d0*/  @P2 IMAD.MOV.U32 R10, RZ, RZ, R100 ;  /* 0x000000ffff0a2224 */ /* 0x008fe400078e0064 */
[----:B------:R-:W-:-:S05]  /*163e0*/  @P2 IMAD.MOV.U32 R11, RZ, RZ, R89 ;  /* 0x000000ffff0b2224 */ /* 0x000fca00078e0059 */
[----:B------:R3:W4:Y:S02]  /*163f0*/  @P2 LDG.E.U16 R112, desc[UR26][R10.64] ;  /* 0x0000001a0a702981 */ /* 0x000724000c1e1500 */
[----:B---3--:R-:W-:Y:S01]  /*16400*/  @P2 IMAD.MOV.U32 R10, RZ, RZ, R92 ;  /* 0x000000ffff0a2224 */ /* 0x008fe200078e005c */
[----:B--2---:R-:W-:Y:S01]  /*16410*/  PRMT R107, RZ, 0x7610, R107 ;  /* 0x00007610ff6b7816 */ /* 0x004fe2000000006b */
[----:B------:R-:W-:-:S05]  /*16420*/  @P2 IMAD.MOV.U32 R11, RZ, RZ, R96 ;  /* 0x000000ffff0b2224 */ /* 0x000fca00078e0060 */
[----:B------:R2:W3:Y:S04]  /*16430*/  @P2 LDG.E.U16 R107, desc[UR26][R10.64] ;  /* 0x0000001a0a6b2981 */ /* 0x0004e8000c1e1500 */
[----:B------:R-:W-:Y:S04]  /*16440*/  STL [R1+0xc00], R115 ;  /* 0x000c007301007387 */ /* 0x000fe80000100800 */
[----:B------:R-:W3:Y:S04]  /*16450*/  LDL.LU R104, [R1+0xcd8] ;  /* 0x000cd80001687983 */ /* 0x000ee80000300800 */
[----:B------:R-:W3:Y:S04]  /*16460*/  LDL R101, [R1+0x25c] ;  /* 0x00025c0001657983 */ /* 0x000ee80000100800 */
[----:B------:R-:W3:Y:S04]  /*16470*/  LDL R105, [R1+0x260] ;  /* 0x0002600001697983 */ /* 0x000ee80000100800 */
[----:B----4-:R-:W-:Y:S04]  /*16480*/  STL [R1+0xc04], R114 ;  /* 0x000c047201007387 */ /* 0x010fe80000100800 */
[----:B------:R-:W-:Y:S04]  /*16490*/  STL [R1+0xc08], R113 ;  /* 0x000c087101007387 */ /* 0x000fe80000100800 */
[----:B------:R-:W4:Y:S04]  /*164a0*/  LDL.LU R100, [R1+0xcd4] ;  /* 0x000cd40001647983 */ /* 0x000f280000300800 */
[----:B------:R-:W4:Y:S04]  /*164b0*/  LDL R78, [R1+0x29c] ;  /* 0x00029c00014e7983 */ /* 0x000f280000100800 */
[----:B------:R-:W4:Y:S04]  /*164c0*/  LDL R82, [R1+0x2a0] ;  /* 0x0002a00001527983 */ /* 0x000f280000100800 */
[----:B------:R-:W-:Y:S04]  /*164d0*/  STL [R1+0xc0c], R112 ;  /* 0x000c0c7001007387 */ /* 0x000fe80000100800 */
[----:B------:R-:W4:Y:S04]  /*164e0*/  LDL.LU R96, [R1+0xcd0] ;  /* 0x000cd00001607983 */ /* 0x000f280000300800 */
[----:B------:R-:W4:Y:S01]  /*164f0*/  LDL.LU R92, [R1+0xccc] ;  /* 0x000ccc00015c7983 */ /* 0x000f220000300800 */
[----:B--2---:R-:W-:-:S03]  /*16500*/  @P2 IMAD.MOV.U32 R10, RZ, RZ, R88 ;  /* 0x000000ffff0a2224 */ /* 0x004fc600078e0058 */
[----:B------:R-:W2:Y:S04]  /*16510*/  LDL R86, [R1+0x2dc] ;  /* 0x0002dc0001567983 */ /* 0x000ea80000100800 */
[----:B------:R-:W2:Y:S04]  /*16520*/  LDL R89, [R1+0x2e0] ;  /* 0x0002e00001597983 */ /* 0x000ea80000100800 */
[----:B---3--:R-:W-:Y:S04]  /*16530*/  STL [R1+0xc10], R107 ;  /* 0x000c106b01007387 */ /* 0x008fe80000100800 */
[----:B------:R-:W3:Y:S01]  /*16540*/  LDL.LU R88, [R1+0xcc8] ;  /* 0x000cc80001587983 */ /* 0x000ee20000300800 */
[----:B------:R-:W-:Y:S01]  /*16550*/  @P2 IMAD.MOV.U32 R11, RZ, RZ, R2 ;  /* 0x000000ffff0b2224 */ /* 0x000fe200078e0002 */
[----:B------:R-:W-:-:S06]  /*16560*/  PRMT R104, RZ, 0x7610, R104 ;  /* 0x00007610ff687816 */ /* 0x000fcc0000000068 */
[----:B------:R0:W2:Y:S02]  /*16570*/  @P2 LDG.E.U16 R104, desc[UR26][R10.64] ;  /* 0x0000001a0a682981 */ /* 0x0000a4000c1e1500 */
[----:B0-----:R-:W-:Y:S02]  /*16580*/  @P2 IMAD.MOV.U32 R10, RZ, RZ, R3 ;  /* 0x000000ffff0a2224 */ /* 0x001fe400078e0003 */
[----:B------:R-:W-:Y:S01]  /*16590*/  @P2 IMAD.MOV.U32 R11, RZ, RZ, R136 ;  /* 0x000000ffff0b2224 */ /* 0x000fe200078e0088 */
[----:B----4-:R-:W-:-:S06]  /*165a0*/  PRMT R100, RZ, 0x7610, R100 ;  /* 0x00007610ff647816 */ /* 0x010fcc0000000064 */
[----:B------:R0:W4:Y:S02]  /*165b0*/  @P2 LDG.E.U16 R100, desc[UR26][R10.64] ;  /* 0x0000001a0a642981 */ /* 0x000124000c1e1500 */
[----:B0-----:R-:W-:Y:S01]  /*165c0*/  @P2 IMAD.MOV.U32 R10, RZ, RZ, R97 ;  /* 0x000000ffff0a2224 */ /* 0x001fe200078e0061 */
[----:B------:R-:W-:Y:S01]  /*165d0*/  PRMT R96, RZ, 0x7610, R96 ;  /* 0x00007610ff607816 */ /* 0x000fe20000000060 */
[----:B------:R-:W-:-:S05]  /*165e0*/  @P2 IMAD.MOV.U32 R11, RZ, RZ, R93 ;  /* 0x000000ffff0b2224 */ /* 0x000fca00078e005d */
[----:B------:R0:W4:Y:S01]  /*165f0*/  @P2 LDG.E.U16 R96, desc[UR26][R10.64] ;  /* 0x0000001a0a602981 */ /* 0x000122000c1e1500 */
[----:B------:R-:W-:Y:S01]  /*16600*/  PRMT R92, RZ, 0x7610, R92 ;  /* 0x00007610ff5c7816 */ /* 0x000fe2000000005c */
[----:B0-----:R-:W-:Y:S02]  /*16610*/  @P2 IMAD.MOV.U32 R10, RZ, RZ, R105 ;  /* 0x000000ffff0a2224 */ /* 0x001fe400078e0069 */
[----:B------:R-:W-:Y:S01]  /*16620*/  @P2 IMAD.MOV.U32 R11, RZ, RZ, R101 ;  /* 0x000000ffff0b2224 */ /* 0x000fe200078e0065 */
[----:B---3--:R-:W-:-:S04]  /*16630*/  PRMT R88, RZ, 0x7610, R88 ;  /* 0x00007610ff587816 */ /* 0x008fc80000000058 */
[----:B------:R0:W3:Y:S01]  /*16640*/  @P2 LDG.E.U16 R92, desc[UR26][R10.64] ;  /* 0x0000001a0a5c2981 */ /* 0x0000e2000c1e1500 */
[----:B------:R-:W-:Y:S01]  /*16650*/  PRMT R84, RZ, 0x7610, R84 ;  /* 0x00007610ff547816 */ /* 0x000fe20000000054 */
[----:B0-----:R-:W-:Y:S02]  /*16660*/  @P2 IMAD.MOV.U32 R10, RZ, RZ, R82 ;  /* 0x000000ffff0a2224 */ /* 0x001fe400078e0052 */
[----:B------:R-:W-:-:S05]  /*16670*/  @P2 IMAD.MOV.U32 R11, RZ, RZ, R78 ;  /* 0x000000ffff0b2224 */ /* 0x000fca00078e004e */
[----:B------:R2:W3:Y:S02]  /*16680*/  @P2 LDG.E.U16 R88, desc[UR26][R10.64] ;  /* 0x0000001a0a582981 */ /* 0x0004e4000c1e1500 */
[----:B--2---:R-:W-:Y:S02]  /*16690*/  @P2 IMAD.MOV.U32 R10, RZ, RZ, R89 ;  /* 0x000000ffff0a2224 */ /* 0x004fe400078e0059 */
[----:B------:R-:W-:-:S05]  /*166a0*/  @P2 IMAD.MOV.U32 R11, RZ, RZ, R86 ;  /* 0x000000ffff0b2224 */ /* 0x000fca00078e0056 */
[----:B------:R0:W2:Y:S01]  /*166b0*/  @P2 LDG.E.U16 R84, desc[UR26][R10.64] ;  /* 0x0000001a0a542981 */ /* 0x0000a2000c1e1500 */
[----:B------:R-:W-:Y:S01]  /*166c0*/  PRMT R80, RZ, 0x7610, R80 ;  /* 0x00007610ff507816 */ /* 0x000fe20000000050 */
[----:B0-----:R-:W-:Y:S02]  /*166d0*/  @P2 IMAD.MOV.U32 R10, RZ, RZ, R29 ;  /* 0x000000ffff0a2224 */ /* 0x001fe400078e001d */
[----:B------:R-:W-:-:S05]  /*166e0*/  @P2 IMAD.MOV.U32 R11, RZ, RZ, R30 ;  /* 0x000000ffff0b2224 */ /* 0x000fca00078e001e */
[----:B------:R-:W2:Y:S04]  /*166f0*/  @P2 LDG.E.U16 R80, desc[UR26][R10.64] ;  /* 0x0000001a0a502981 */ /* 0x000ea8000c1e1500 */
[----:B------:R-:W-:Y:S04]  /*16700*/  STL [R1+0xc14], R104 ;  /* 0x000c146801007387 */ /* 0x000fe80000100800 */
[----:B----4-:R-:W-:Y:S04]  /*16710*/  STL [R1+0xc18], R100 ;  /* 0x000c186401007387 */ /* 0x010fe80000100800 */
[----:B------:R-:W4:Y:S04]  /*16720*/  LDL R93, [R1+0x5fc] ;  /* 0x0005fc00015d7983 */ /* 0x000f280000100800 */
[----:B------:R-:W4:Y:S04]  /*16730*/  LDL R97, [R1+0x600] ;  /* 0x0006000001617983 */ /* 0x000f280000100800 */
[----:B------:R-:W-:Y:S04]  /*16740*/  STL [R1+0xc1c], R96 ;  /* 0x000c1c6001007387 */ /* 0x000fe80000100800 */
[----:B------:R-:W4:Y:S04]  /*16750*/  LDL R101, [R1+0x61c] ;  /* 0x00061c0001657983 */ /* 0x000f280000100800 */
[----:B------:R-:W4:Y:S04]  /*16760*/  LDL R105, [R1+0x620] ;  /* 0x0006200001697983 */ /* 0x000f280000100800 */
[----:B------:R-:W4:Y:S04]  /*16770*/  LDL R134, [R1+0x63c] ;  /* 0x00063c0001867983 */ /* 0x000f280000100800 */
[----:B------:R-:W4:Y:S04]  /*16780*/  LDL R135, [R1+0x640] ;  /* 0x0006400001877983 */ /* 0x000f280000100800 */
[----:B---3--:R-:W-:Y:S04]  /*16790*/  STL [R1+0xc20], R92 ;  /* 0x000c205c01007387 */ /* 0x008fe80000100800 */
[----:B------:R-:W3:Y:S04]  /*167a0*/  LDL R2, [R1+0x65c] ;  /* 0x00065c0001027983 */ /* 0x000ee80000100800 */
[----:B------:R-:W3:Y:S04]  /*167b0*/  LDL R136, [R1+0x660] ;  /* 0x0006600001887983 */ /* 0x000ee80000100800 */
[----:B------:R-:W-:Y:S04]  /*167c0*/  STL [R1+0xc24], R88 ;  /* 0x000c245801007387 */ /* 0x000fe80000100800 */
[----:B------:R-:W3:Y:S04]  /*167d0*/  LDL R131, [R1+0x67c] ;  /* 0x00067c0001837983 */ /* 0x000ee80000100800 */
[----:B------:R-:W3:Y:S04]  /*167e0*/  LDL R3, [R1+0x680] ;  /* 0x0006800001037983 */ /* 0x000ee80000100800 */
[----:B--2---:R-:W-:Y:S04]  /*167f0*/  STL [R1+0xc28], R84 ;  /* 0x000c285401007387 */ /* 0x004fe80000100800 */
[----:B------:R-:W2:Y:S04]  /*16800*/  LDL.LU R30, [R1+0xcc4] ;  /* 0x000cc400011e7983 */ /* 0x000ea80000300800 */
[----:B------:R-:W3:Y:S04]  /*16810*/  LDL.LU R29, [R1+0xcc0] ;  /* 0x000cc000011d7983 */ /* 0x000ee80000300800 */
[----:B------:R-:W3:Y:S04]  /*16820*/  LDL R78, [R1+0x69c] ;  /* 0x00069c00014e7983 */ /* 0x000ee80000100800 */
[----:B------:R-:W3:Y:S04]  /*16830*/  LDL R82, [R1+0x6a0] ;  /* 0x0006a00001527983 */ /* 0x000ee80000100800 */
[----:B------:R-:W3:Y:S04]  /*16840*/  LDL R86, [R1+0x6bc] ;  /* 0x0006bc0001567983 */ /* 0x000ee80000100800 */
[----:B------:R-:W3:Y:S01]  /*16850*/  LDL R89, [R1+0x6c0] ;  /* 0x0006c00001597983 */ /* 0x000ee20000100800 */
[----:B------:R-:W-:-:S03]  /*16860*/  PRMT R76, RZ, 0x7610, R76 ;  /* 0x00007610ff4c7816 */ /* 0x000fc6000000004c */
[----:B------:R-:W-:Y:S01]  /*16870*/  STL [R1+0xc2c], R80 ;  /* 0x000c2c5001007387 */ /* 0x000fe20000100800 */
[----:B------:R-:W-:-:S03]  /*16880*/  PRMT R75, RZ, 0x7610, R75 ;  /* 0x00007610ff4b7816 */ /* 0x000fc6000000004b */
[----:B------:R-:W3:Y:S01]  /*16890*/  LDL R133, [R1+0x71c] ;  /* 0x00071c0001857983 */ /* 0x000ee20000100800 */
[----:B----4-:R-:W-:-:S03]  /*168a0*/  @P2 IMAD.MOV.U32 R11, RZ, RZ, R93 ;  /* 0x000000ffff0b2224 */ /* 0x010fc600078e005d */
[----:B------:R-:W4:Y:S01]  /*168b0*/  LDL R93, [R1+0x6dc] ;  /* 0x0006dc00015d7983 */ /* 0x000f220000100800 */
[----:B------:R-:W-:-:S03]  /*168c0*/  @P2 IMAD.MOV.U32 R10, RZ, RZ, R97 ;  /* 0x000000ffff0a2224 */ /* 0x000fc600078e0061 */
[----:B------:R-:W4:Y:S04]  /*168d0*/  LDL R97, [R1+0x6e0] ;  /* 0x0006e00001617983 */ /* 0x000f280000100800 */
[----:B------:R0:W4:Y:S02]  /*168e0*/  @P2 LDG.E.U16 R76, desc[UR26][R10.64] ;  /* 0x0000001a0a4c2981 */ /* 0x000124000c1e1500 */
[----:B0-----:R-:W-:Y:S02]  /*168f0*/  @P2 IMAD.MOV.U32 R11, RZ, RZ, R101 ;  /* 0x000000ffff0b2224 */ /* 0x001fe400078e0065 */
[----:B------:R-:W-:Y:S01]  /*16900*/  @P2 IMAD.MOV.U32 R10, RZ, RZ, R105 ;  /* 0x000000ffff0a2224 */ /* 0x000fe200078e0069 */
[----:B------:R-:W4:Y:S04]  /*16910*/  LDL R101, [R1+0x6fc] ;  /* 0x0006fc0001657983 */ /* 0x000f280000100800 */
[----:B------:R-:W4:Y:S04]  /*16920*/  LDL R105, [R1+0x700] ;  /* 0x0007000001697983 */ /* 0x000f280000100800 */
[----:B------:R0:W4:Y:S02]  /*16930*/  @P2 LDG.E.U16 R75, desc[UR26][R10.64] ;  /* 0x0000001a0a4b2981 */ /* 0x000124000c1e1500 */
[----:B0-----:R-:W-:-:S02]  /*16940*/  @P2 IMAD.MOV.U32 R11, RZ, RZ, R134 ;  /* 0x000000ffff0b2224 */ /* 0x001fc400078e0086 */
[----:B------:R-:W4:Y:S01]  /*16950*/  LDL R134, [R1+0x720] ;  /* 0x0007200001867983 */ /* 0x000f220000100800 */
[----:B------:R-:W-:-:S03]  /*16960*/  @P2 IMAD.MOV.U32 R10, RZ, RZ, R135 ;  /* 0x000000ffff0a2224 */ /* 0x000fc600078e0087 */
[----:B------:R-:W4:Y:S01]  /*16970*/  LDL R135, [R1+0x73c] ;  /* 0x00073c0001877983 */ /* 0x000f220000100800 */
[----:B------:R-:W-:Y:S02]  /*16980*/  PRMT R28, RZ, 0x7610, R28 ;  /* 0x00007610ff1c7816 */ /* 0x000fe4000000001c */
[----:B--2---:R-:W-:Y:S02]  /*16990*/  PRMT R30, RZ, 0x7610, R30 ;  /* 0x00007610ff1e7816 */ /* 0x004fe4000000001e */
[----:B---3--:R-:W-:-:S04]  /*169a0*/  PRMT R29, RZ, 0x7610, R29 ;  /* 0x00007610ff1d7816 */ /* 0x008fc8000000001d */
[----:B------:R0:W2:Y:S02]  /*169b0*/  @P2 LDG.E.U16 R30, desc[UR26][R10.64] ;  /* 0x0000001a0a1e2981 */ /* 0x0000a4000c1e1500 */
[----:B0-----:R-:W-:Y:S02]  /*169c0*/  @P2 IMAD.MOV.U32 R10, RZ, RZ, R136 ;  /* 0x000000ffff0a2224 */ /* 0x001fe400078e0088 */
[----:B------:R-:W-:Y:S01]  /*169d0*/  @P2 IMAD.MOV.U32 R11, RZ, RZ, R2 ;  /* 0x000000ffff0b2224 */ /* 0x000fe200078e0002 */
[----:B------:R-:W3:Y:S04]  /*169e0*/  LDL R136, [R1+0x760] ;  /* 0x0007600001887983 */ /* 0x000ee80000100800 */
[----:B------:R-:W2:Y:S04]  /*169f0*/  LDL R2, [R1+0x75c] ;  /* 0x00075c0001027983 */ /* 0x000ea80000100800 */
[----:B------:R0:W2:Y:S02]  /*16a00*/  @P2 LDG.E.U16 R29, desc[UR26][R10.64] ;  /* 0x0000001a0a1d2981 */ /* 0x0000a4000c1e1500 */
[----:B0-----:R-:W-:-:S02]  /*16a10*/  @P2 IMAD.MOV.U32 R10, RZ, RZ, R3 ;  /* 0x000000ffff0a2224 */ /* 0x001fc400078e0003 */
[----:B------:R-:W-:Y:S01]  /*16a20*/  @P2 IMAD.MOV.U32 R11, RZ, RZ, R131 ;  /* 0x000000ffff0b2224 */ /* 0x000fe200078e0083 */
[----:B------:R-:W2:Y:S04]  /*16a30*/  LDL R3, [R1+0x77c] ;  /* 0x00077c0001037983 */ /* 0x000ea80000100800 */
[----:B------:R0:W2:Y:S01]  /*16a40*/  @P2 LDG.E.U16 R28, desc[UR26][R10.64] ;  /* 0x0000001a0a1c2981 */ /* 0x0000a2000c1e1500 */
[----:B------:R-:W-:Y:S01]  /*16a50*/  PRMT R27, RZ, 0x7610, R27 ;  /* 0x00007610ff1b7816 */ /* 0x000fe2000000001b */
[----:B0-----:R-:W-:Y:S02]  /*16a60*/  @P2 IMAD.MOV.U32 R11, RZ, RZ, R78 ;  /* 0x000000ffff0b2224 */ /* 0x001fe400078e004e */
[----:B------:R-:W2:Y:S01]  /*16a70*/  LDL R78, [R1+0x79c] ;  /* 0x00079c00014e7983 */ /* 0x000ea20000100800 */
[----:B------:R-:W-:Y:S01]  /*16a80*/  @P2 IMAD.MOV.U32 R10, RZ, RZ, R82 ;  /* 0x000000ffff0a2224 */ /* 0x000fe200078e0052 */
[----:B------:R-:W-:-:S02]  /*16a90*/  PRMT R26, RZ, 0x7610, R26 ;  /* 0x00007610ff1a7816 */ /* 0x000fc4000000001a */
[----:B------:R-:W-:Y:S01]  /*16aa0*/  PRMT R25, RZ, 0x7610, R25 ;  /* 0x00007610ff197816 */ /* 0x000fe20000000019 */
[----:B------:R-:W2:Y:S04]  /*16ab0*/  LDL R82, [R1+0x7dc] ;  /* 0x0007dc0001527983 */ /* 0x000ea80000100800 */
[----:B------:R0:W2:Y:S02]  /*16ac0*/  @P2 LDG.E.U16 R27, desc[UR26][R10.64] ;  /* 0x0000001a0a1b2981 */ /* 0x0000a4000c1e1500 */
[----:B0-----:R-:W-:Y:S02]  /*16ad0*/  @P2 IMAD.MOV.U32 R10, RZ, RZ, R89 ;  /* 0x000000ffff0a2224 */ /* 0x001fe400078e0059 */
[----:B------:R-:W-:Y:S01]  /*16ae0*/  @P2 IMAD.MOV.U32 R11, RZ, RZ, R86 ;  /* 0x000000ffff0b2224 */ /* 0x000fe200078e0056 */
[----:B------:R-:W-:Y:S01]  /*16af0*/  PRMT R24, RZ, 0x7610, R24 ;  /* 0x00007610ff187816 */ /* 0x000fe20000000018 */
[----:B------:R-:W2:Y:S04]  /*16b00*/  LDL R86, [R1+0x7fc] ;  /* 0x0007fc0001567983 */ /* 0x000ea80000100800 */
[----:B------:R4:W2:Y:S01]  /*16b10*/  @P2 LDG.E.U16 R26, desc[UR26][R10.64] ;  /* 0x0000001a0a1a2981 */ /* 0x0008a2000c1e1500 */
[----:B------:R-:W-:-:S03]  /*16b20*/  PRMT R23, RZ, 0x7610, R23 ;  /* 0x00007610ff177816 */ /* 0x000fc60000000017 */
[----:B------:R-:W2:Y:S01]  /*16b30*/  LDL R89, [R1+0x81c] ;  /* 0x00081c0001597983 */ /* 0x000ea20000100800 */
[----:B----4-:R-:W-:-:S03]  /*16b40*/  @P2 IMAD.MOV.U32 R11, RZ, RZ, R93 ;  /* 0x000000ffff0b2224 */ /* 0x010fc600078e005d */
[----:B------:R-:W4:Y:S01]  /*16b50*/  LDL R93, [R1+0x820] ;  /* 0x00082000015d7983 */ /* 0x000f220000100800 */
[----:B------:R-:W-:-:S03]  /*16b60*/  @P2 IMAD.MOV.U32 R10, RZ, RZ, R97 ;  /* 0x000000ffff0a2224 */ /* 0x000fc600078e0061 */
[----:B------:R-:W4:Y:S04]  /*16b70*/  LDL R97, [R1+0x83c] ;  /* 0x00083c0001617983 */ /* 0x000f280000100800 */
[----:B------:R0:W4:Y:S02]  /*16b80*/  @P2 LDG.E.U16 R25, desc[UR26][R10.64] ;  /* 0x0000001a0a192981 */ /* 0x000124000c1e1500 */
[----:B0-----:R-:W-:Y:S02]  /*16b90*/  @P2 IMAD.MOV.U32 R11, RZ, RZ, R101 ;  /* 0x000000ffff0b2224 */ /* 0x001fe400078e0065 */
[----:B------:R-:W4:Y:S01]  /*16ba0*/  LDL R101, [R1+0x840] ;  /* 0x0008400001657983 */ /* 0x000f220000100800 */
[----:B------:R-:W-:-:S03]  /*16bb0*/  @P2 IMAD.MOV.U32 R10, RZ, RZ, R105 ;  /* 0x000000ffff0a2224 */ /* 0x000fc600078e0069 */
[----:B------:R-:W4:Y:S04]  /*16bc0*/  LDL R105, [R1+0x85c] ;  /* 0x00085c0001697983 */ /* 0x000f280000100800 */
[----:B------:R0:W4:Y:S02]  /*16bd0*/  @P2 LDG.E.U16 R24, desc[UR26][R10.64] ;  /* 0x0000001a0a182981 */ /* 0x000124000c1e1500 */
[----:B0-----:R-:W-:Y:S02]  /*16be0*/  @P2 IMAD.MOV.U32 R10, RZ, RZ, R134 ;  /* 0x000000ffff0a2224 */ /* 0x001fe400078e0086 */
[----:B------:R-:W-:-:S05]  /*16bf0*/  @P2 IMAD.MOV.U32 R11, RZ, RZ, R133 ;  /* 0x000000ffff0b2224 */ /* 0x000fca00078e0085 */
[----:B------:R0:W4:Y:S02]  /*16c00*/  @P2 LDG.E.U16 R23, desc[UR26][R10.64] ;  /* 0x0000001a0a172981 */ /* 0x000124000c1e1500 */
[----:B0-----:R-:W-:Y:S02]  /*16c10*/  @P2 IMAD.MOV.U32 R10, RZ, RZ, R17 ;  /* 0x000000ffff0a2224 */ /* 0x001fe400078e0011 */
[----:B------:R-:W4:Y:S01]  /*16c20*/  LDL.LU R17, [R1+0xcbc] ;  /* 0x000cbc0001117983 */ /* 0x000f220000300800 */
[----:B------:R-:W-:Y:S01]  /*16c30*/  PRMT R22, RZ, 0x7610, R22 ;  /* 0x00007610ff167816 */ /* 0x000fe20000000016 */
[----:B------:R-:W-:Y:S01]  /*16c40*/  @P2 IMAD.MOV.U32 R11, RZ, RZ, R135 ;  /* 0x000000ffff0b2224 */ /* 0x000fe200078e0087 */
[----:B------:R-:W-:-:S04]  /*16c50*/  PRMT R21, RZ, 0x7610, R21 ;  /* 0x00007610ff157816 */ /* 0x000fc80000000015 */
[----:B------:R3:W4:Y:S01]  /*16c60*/  @P2 LDG.E.U16 R22, desc[UR26][R10.64] ;  /* 0x0000001a0a162981 */ /* 0x000722000c1e1500 */
[----:B------:R-:W-:Y:S02]  /*16c70*/  PRMT R20, RZ, 0x7610, R20 ;  /* 0x00007610ff147816 */ /* 0x000fe40000000014 */
[----:B------:R-:W-:Y:S01]  /*16c80*/  PRMT R19, RZ, 0x7610, R19 ;  /* 0x00007610ff137816 */ /* 0x000fe20000000013 */
[----:B---3--:R-:W-:Y:S02]  /*16c90*/  @P2 IMAD.MOV.U32 R10, RZ, RZ, R136 ;  /* 0x000000ffff0a2224 */ /* 0x008fe400078e0088 */
[----:B--2---:R-:W-:-:S05]  /*16ca0*/  @P2 IMAD.MOV.U32 R11, RZ, RZ, R2 ;  /* 0x000000ffff0b2224 */ /* 0x004fca00078e0002 */
[----:B------:R0:W2:Y:S02]  /*16cb0*/  @P2 LDG.E.U16 R21, desc[UR26][R10.64] ;  /* 0x0000001a0a152981 */ /* 0x0000a4000c1e1500 */
[----:B0-----:R-:W-:Y:S02]  /*16cc0*/  @P2 IMAD.MOV.U32 R10, RZ, RZ, R16 ;  /* 0x000000ffff0a2224 */ /* 0x001fe400078e0010 */
[----:B------:R-:W-:Y:S01]  /*16cd0*/  @P2 IMAD.MOV.U32 R11, RZ, RZ, R3 ;  /* 0x000000ffff0b2224 */ /* 0x000fe200078e0003 */
[----:B------:R-:W3:Y:S04]  /*16ce0*/  LDL.LU R16, [R1+0xcb8] ;  /* 0x000cb80001107983 */ /* 0x000ee80000300800 */
[----:B------:R0:W2:Y:S02]  /*16cf0*/  @P2 LDG.E.U16 R20, desc[UR26][R10.64] ;  /* 0x0000001a0a142981 */ /* 0x0000a4000c1e1500 */
[----:B0-----:R-:W-:-:S02]  /*16d00*/  @P2 IMAD.MOV.U32 R10, RZ, RZ, R15 ;  /* 0x000000ffff0a2224 */ /* 0x001fc400078e000f */
[----:B------:R-:W-:Y:S01]  /*16d10*/  @P2 IMAD.MOV.U32 R11, RZ, RZ, R78 ;  /* 0x000000ffff0b2224 */ /* 0x000fe200078e004e */
[----:B------:R-:W2:Y:S04]  /*16d20*/  LDL.LU R15, [R1+0xcb4] ;  /* 0x000cb400010f7983 */ /* 0x000ea80000300800 */
[----:B------:R0:W2:Y:S02]  /*16d30*/  @P2 LDG.E.U16 R19, desc[UR26][R10.64] ;  /* 0x0000001a0a132981 */ /* 0x0000a4000c1e1500 */
[----:B0-----:R-:W-:Y:S02]  /*16d40*/  @P2 IMAD.MOV.U32 R11, RZ, RZ, R34 ;  /* 0x000000ffff0b2224 */ /* 0x001fe400078e0022 */
[----:B------:R-:W2:Y:S01]  /*16d50*/  LDL.LU R34, [R1+0xcb0] ;  /* 0x000cb00001227983 */ /* 0x000ea20000300800 */
[----:B------:R-:W-:-:S03]  /*16d60*/  @P2 IMAD.MOV.U32 R10, RZ, RZ, R33 ;  /* 0x000000ffff0a2224 */ /* 0x000fc600078e0021 */
[----:B------:R-:W2:Y:S01]  /*16d70*/  LDL.LU R33, [R1+0xcac] ;  /* 0x000cac0001217983 */ /* 0x000ea20000300800 */
[----:B------:R-:W-:-:S06]  /*16d80*/  PRMT R18, RZ, 0x7610, R18 ;  /* 0x00007610ff127816 */ /* 0x000fcc0000000012 */
[----:B------:R0:W2:Y:S02]  /*16d90*/  @P2 LDG.E.U16 R18, desc[UR26][R10.64] ;  /* 0x0000001a0a122981 */ /* 0x0000a4000c1e1500 */
[----:B0-----:R-:W-:Y:S02]  /*16da0*/  @P2 IMAD.MOV.U32 R10, RZ, RZ, R32 ;  /* 0x000000ffff0a2224 */ /* 0x001fe400078e0020 */
[----:B------:R-:W-:Y:S01]  /*16db0*/  @P2 IMAD.MOV.U32 R11, RZ, RZ, R82 ;  /* 0x000000ffff0b2224 */ /* 0x000fe200078e0052 */
[----:B------:R-:W2:Y:S01]  /*16dc0*/  LDL.LU R32, [R1+0xca8] ;  /* 0x000ca80001207983 */ /* 0x000ea20000300800 */
[----:B----4-:R-:W-:-:S06]  /*16dd0*/  PRMT R17, RZ, 0x7610, R17 ;  /* 0x00007610ff117816 */ /* 0x010fcc0000000011 */
[----:B------:R0:W4:Y:S02]  /*16de0*/  @P2 LDG.E.U16 R17, desc[UR26][R10.64] ;  /* 0x0000001a0a112981 */ /* 0x000124000c1e1500 */
[----:B0-----:R-:W-:Y:S02]  /*16df0*/  @P2 IMAD.MOV.U32 R10, RZ, RZ, R31 ;  /* 0x000000ffff0a2224 */ /* 0x001fe400078e001f */
[----:B------:R-:W4:Y:S01]  /*16e00*/  LDL.LU R31, [R1+0xca4] ;  /* 0x000ca400011f7983 */ /* 0x000f220000300800 */
[----:B------:R-:W-:Y:S01]  /*16e10*/  @P2 IMAD.MOV.U32 R11, RZ, RZ, R86 ;  /* 0x000000ffff0b2224 */ /* 0x000fe200078e0056 */
[----:B---3--:R-:W-:-:S06]  /*16e20*/  PRMT R16, RZ, 0x7610, R16 ;  /* 0x00007610ff107816 */ /* 0x008fcc0000000010 */
[----:B------:R0:W3:Y:S02]  /*16e30*/  @P2 LDG.E.U16 R16, desc[UR26][R10.64] ;  /* 0x0000001a0a102981 */ /* 0x0000e4000c1e1500 */
[----:B0-----:R-:W-:Y:S01]  /*16e40*/  @P2 IMAD.MOV.U32 R10, RZ, RZ, R93 ;  /* 0x000000ffff0a2224 */ /* 0x001fe200078e005d */
[----:B--2---:R-:W-:Y:S01]  /*16e50*/  PRMT R15, RZ, 0x7610, R15 ;  /* 0x00007610ff0f7816 */ /* 0x004fe2000000000f */
[----:B------:R-:W-:-:S05]  /*16e60*/  @P2 IMAD.MOV.U32 R11, RZ, RZ, R89 ;  /* 0x000000ffff0b2224 */ /* 0x000fca00078e0059 */
[----:B------:R0:W2:Y:S01]  /*16e70*/  @P2 LDG.E.U16 R15, desc[UR26][R10.64] ;  /* 0x0000001a0a0f2981 */ /* 0x0000a2000c1e1500 */
[----:B------:R-:W-:Y:S01]  /*16e80*/  PRMT R34, RZ, 0x7610, R34 ;  /* 0x00007610ff227816 */ /* 0x000fe20000000022 */
[----:B0-----:R-:W-:Y:S02]  /*16e90*/  @P2 IMAD.MOV.U32 R10, RZ, RZ, R101 ;  /* 0x000000ffff0a2224 */ /* 0x001fe400078e0065 */
[----:B------:R-:W-:Y:S01]  /*16ea0*/  @P2 IMAD.MOV.U32 R11, RZ, RZ, R97 ;  /* 0x000000ffff0b2224 */ /* 0x000fe200078e0061 */
[----:B------:R-:W-:-:S04]  /*16eb0*/  PRMT R33, RZ, 0x7610, R33 ;  /* 0x00007610ff217816 */ /* 0x000fc80000000021 */
[----:B------:R0:W2:Y:S02]  /*16ec0*/  @P2 LDG.E.U16 R34, desc[UR26][R10.64] ;  /* 0x0000001a0a222981 */ /* 0x0000a4000c1e1500 */
[----:B0-----:R-:W-:Y:S02]  /*16ed0*/  @P2 IMAD.MOV.U32 R10, RZ, RZ, R62 ;  /* 0x000000ffff0a2224 */ /* 0x001fe400078e003e */
[----:B------:R-:W-:Y:S01]  /*16ee0*/  @P2 IMAD.MOV.U32 R11, RZ, RZ, R105 ;  /* 0x000000ffff0b2224 */ /* 0x000fe200078e0069 */
[----:B------:R-:W2:Y:S04]  /*16ef0*/  LDL.LU R62, [R1+0xca0] ;  /* 0x000ca000013e7983 */ /* 0x000ea80000300800 */
[----:B------:R0:W3:Y:S02]  /*16f00*/  @P2 LDG.E.U16 R33, desc[UR26][R10.64] ;  /* 0x0000001a0a212981 */ /* 0x0000e4000c1e1500 */
[----:B0-----:R-:W-:-:S02]  /*16f10*/  @P2 IMAD.MOV.U32 R11, RZ, RZ, R60 ;  /* 0x000000ffff0b2224 */ /* 0x001fc400078e003c */
[----:B------:R-:W-:Y:S01]  /*16f20*/  @P2 IMAD.MOV.U32 R10, RZ, RZ, R61 ;  /* 0x000000ffff0a2224 */ /* 0x000fe200078e003d */
[----:B------:R-:W3:Y:S04]  /*16f30*/  LDL.LU R60, [R1+0xc9c] ;  /* 0x000c9c00013c7983 */ /* 0x000ee80000300800 */
[----:B------:R-:W3:Y:S01]  /*16f40*/  LDL.LU R61, [R1+0xc98] ;  /* 0x000c9800013d7983 */ /* 0x000ee20000300800 */
[----:B------:R-:W-:-:S06]  /*16f50*/  PRMT R32, RZ, 0x7610, R32 ;  /* 0x00007610ff207816 */ /* 0x000fcc0000000020 */
[----:B------:R0:W3:Y:S02]  /*16f60*/  @P2 LDG.E.U16 R32, desc[UR26][R10.64] ;  /* 0x0000001a0a202981 */ /* 0x0000e4000c1e1500 */
[----:B0-----:R-:W-:Y:S02]  /*16f70*/  @P2 IMAD.MOV.U32 R10, RZ, RZ, R69 ;  /* 0x000000ffff0a2224 */ /* 0x001fe400078e0045 */
[----:B------:R-:W-:Y:S02]  /*16f80*/  @P2 IMAD.MOV.U32 R11, RZ, RZ, R65 ;  /* 0x000000ffff0b2224 */ /* 0x000fe400078e0041 */
[----:B------:R-:W3:Y:S04]  /*16f90*/  LDL.LU R65, [R1+0xc94] ;  /* 0x000c940001417983 */ /* 0x000ee80000300800 */
[----:B------:R-:W3:Y:S01]  /*16fa0*/  LDL.LU R69, [R1+0xc90] ;  /* 0x000c900001457983 */ /* 0x000ee20000300800 */
[----:B----4-:R-:W-:-:S06]  /*16fb0*/  PRMT R31, RZ, 0x7610, R31 ;  /* 0x00007610ff1f7816 */ /* 0x010fcc000000001f */
[----:B------:R0:W4:Y:S02]  /*16fc0*/  @P2 LDG.E.U16 R31, desc[UR26][R10.64] ;  /* 0x0000001a0a1f2981 */ /* 0x000124000c1e1500 */
[----:B0-----:R-:W-:Y:S02]  /*16fd0*/  @P2 IMAD.MOV.U32 R11, RZ, RZ, R41 ;  /* 0x000000ffff0b2224 */ /* 0x001fe400078e0029 */
[----:B------:R-:W-:Y:S01]  /*16fe0*/  @P2 IMAD.MOV.U32 R10, RZ, RZ, R59 ;  /* 0x000000ffff0a2224 */ /* 0x000fe200078e003b */
[----:B------:R-:W4:Y:S04]  /*16ff0*/  LDL.LU R41, [R1+0xc8c] ;  /* 0x000c8c0001297983 */ /* 0x000f280000300800 */
[----:B------:R-:W4:Y:S01]  /*17000*/  LDL.LU R59, [R1+0xc88] ;  /* 0x000c8800013b7983 */ /* 0x000f220000300800 */
[----:B------:R-:W-:-:S06]  /*17010*/  PRMT R63, RZ, 0x7610, R63 ;  /* 0x00007610ff3f7816 */ /* 0x000fcc000000003f */
[----:B------:R0:W4:Y:S02]  /*17020*/  @P2 LDG.E.U16 R63, desc[UR26][R10.64] ;  /* 0x0000001a0a3f2981 */ /* 0x000124000c1e1500 */
[----:B0-----:R-:W-:Y:S02]  /*17030*/  @P2 IMAD.MOV.U32 R10, RZ, RZ, R50 ;  /* 0x000000ffff0a2224 */ /* 0x001fe400078e0032 */
[----:B------:R-:W-:Y:S02]  /*17040*/  @P2 IMAD.MOV.U32 R11, RZ, RZ, R46 ;  /* 0x000000ffff0b2224 */ /* 0x000fe400078e002e */
[----:B------:R-:W4:Y:S04]  /*17050*/  LDL.LU R46, [R1+0xc84] ;  /* 0x000c8400012e7983 */ /* 0x000f280000300800 */
[----:B------:R-:W4:Y:S01]  /*17060*/  LDL.LU R50, [R1+0xc80] ;  /* 0x000c800001327983 */ /* 0x000f220000300800 */
[----:B--2---:R-:W-:-:S06]  /*17070*/  PRMT R62, RZ, 0x7610, R62 ;  /* 0x00007610ff3e7816 */ /* 0x004fcc000000003e */
[----:B------:R0:W2:Y:S02]  /*17080*/  @P2 LDG.E.U16 R62, desc[UR26][R10.64] ;  /* 0x0000001a0a3e2981 */ /* 0x0000a4000c1e1500 */
[----:B0-----:R-:W-:Y:S02]  /*17090*/  @P2 IMAD.MOV.U32 R10, RZ, RZ, R70 ;  /* 0x000000ffff0a2224 */ /* 0x001fe400078e0046 */
[----:B------:R-:W-:Y:S01]  /*170a0*/  @P2 IMAD.MOV.U32 R11, RZ, RZ, R54 ;  /* 0x000000ffff0b2224 */ /* 0x000fe200078e0036 */
[----:B---3--:R-:W-:Y:S01]  /*170b0*/  PRMT R60, RZ, 0x7610, R60 ;  /* 0x00007610ff3c7816 */ /* 0x008fe2000000003c */
[----:B------:R-:W3:Y:S01]  /*170c0*/  LDL.LU R54, [R1+0xc7c] ;  /* 0x000c7c0001367983 */ /* 0x000ee20000300800 */
[----:B------:R-:W-:-:S03]  /*170d0*/  PRMT R61, RZ, 0x7610, R61 ;  /* 0x00007610ff3d7816 */ /* 0x000fc6000000003d */
[----:B------:R-:W2:Y:S04]  /*170e0*/  LDL.LU R70, [R1+0xc78] ;  /* 0x000c780001467983 */ /* 0x000ea80000300800 */
[----:B------:R0:W2:Y:S02]  /*170f0*/  @P2 LDG.E.U16 R61, desc[UR26][R10.64] ;  /* 0x0000001a0a3d2981 */ /* 0x0000a4000c1e1500 */
[----:B0-----:R-:W-:Y:S02]  /*17100*/  @P2 IMAD.MOV.U32 R10, RZ, RZ, R73 ;  /* 0x000000ffff0a2224 */ /* 0x001fe400078e0049 */
[----:B------:R-:W-:Y:S02]  /*17110*/  @P2 IMAD.MOV.U32 R11, RZ, RZ, R66 ;  /* 0x000000ffff0b2224 */ /* 0x000fe400078e0042 */
[----:B------:R-:W2:Y:S04]  /*17120*/  LDL.LU R66, [R1+0xc74] ;  /* 0x000c740001427983 */ /* 0x000ea80000300800 */
[----:B------:R0:W2:Y:S04]  /*17130*/  @P2 LDG.E.U16 R60, desc[UR26][R10.64] ;  /* 0x0000001a0a3c2981 */ /* 0x0000a8000c1e1500 */
[----:B------:R-:W2:Y:S01]  /*17140*/  LDL.LU R73, [R1+0xc70] ;  /* 0x000c700001497983 */ /* 0x000ea20000300800 */
[----:B0-----:R-:W-:-:S02]  /*17150*/  @P2 IMAD.MOV.U32 R11, RZ, RZ, R42 ;  /* 0x000000ffff0b2224 */ /* 0x001fc400078e002a */
[----:B------:R-:W-:Y:S01]  /*17160*/  @P2 IMAD.MOV.U32 R10, RZ, RZ, R55 ;  /* 0x000000ffff0a2224 */ /* 0x000fe200078e0037 */
[----:B------:R-:W2:Y:S04]  /*17170*/  LDL.LU R42, [R1+0xc6c] ;  /* 0x000c6c00012a7983 */ /* 0x000ea80000300800 */
[----:B------:R-:W2:Y:S01]  /*17180*/  LDL.LU R55, [R1+0xc68] ;  /* 0x000c680001377983 */ /* 0x000ea20000300800 */
[----:B------:R-:W-:Y:S02]  /*17190*/  PRMT R58, RZ, 0x7610, R58 ;  /* 0x00007610ff3a7816 */ /* 0x000fe4000000003a */
[----:B------:R-:W-:Y:S02]  /*171a0*/  PRMT R57, RZ, 0x7610, R57 ;  /* 0x00007610ff397816 */ /* 0x000fe40000000039 */
[----:B------:R-:W-:-:S02]  /*171b0*/  PRMT R56, RZ, 0x7610, R56 ;  /* 0x00007610ff387816 */ /* 0x000fc40000000038 */
[----:B----4-:R-:W-:-:S06]  /*171c0*/  PRMT R59, RZ, 0x7610, R59 ;  /* 0x00007610ff3b7816 */ /* 0x010fcc000000003b */
[----:B------:R0:W4:Y:S02]  /*171d0*/  @P2 LDG.E.U16 R59, desc[UR26][R10.64] ;  /* 0x0000001a0a3b2981 */ /* 0x000124000c1e1500 */
[----:B0-----:R-:W-:Y:S02]  /*171e0*/  @P2 IMAD.MOV.U32 R11, RZ, RZ, R47 ;  /* 0x000000ffff0b2224 */ /* 0x001fe400078e002f */
[----:B------:R-:W-:Y:S01]  /*171f0*/  @P2 IMAD.MOV.U32 R10, RZ, RZ, R51 ;  /* 0x000000ffff0a2224 */ /* 0x000fe200078e0033 */
[----:B------:R-:W4:Y:S04]  /*17200*/  LDL.LU R47, [R1+0xc64] ;  /* 0x000c6400012f7983 */ /* 0x000f280000300800 */
[----:B------:R-:W4:Y:S04]  /*17210*/  LDL.LU R51, [R1+0xc60] ;  /* 0x000c600001337983 */ /* 0x000f280000300800 */
[----:B------:R0:W4:Y:S02]  /*17220*/  @P2 LDG.E.U16 R58, desc[UR26][R10.64] ;  /* 0x0000001a0a3a2981 */ /* 0x000124000c1e1500 */
[----:B0-----:R-:W-:-:S02]  /*17230*/  @P2 IMAD.MOV.U32 R11, RZ, RZ, R71 ;  /* 0x000000ffff0b2224 */ /* 0x001fc400078e0047 */
[----:B------:R-:W-:Y:S01]  /*17240*/  @P2 IMAD.MOV.U32 R10, RZ, RZ, R39 ;  /* 0x000000ffff0a2224 */ /* 0x000fe200078e0027 */
[----:B------:R-:W4:Y:S04]  /*17250*/  LDL.LU R71, [R1+0xc5c] ;  /* 0x000c5c0001477983 */ /* 0x000f280000300800 */
[----:B------:R-:W4:Y:S04]  /*17260*/  LDL.LU R39, [R1+0xc58] ;  /* 0x000c580001277983 */ /* 0x000f280000300800 */
[----:B------:R0:W4:Y:S02]  /*17270*/  @P2 LDG.E.U16 R57, desc[UR26][R10.64] ;  /* 0x0000001a0a392981 */ /* 0x000124000c1e1500 */
[----:B0-----:R-:W-:-:S02]  /*17280*/  @P2 IMAD.MOV.U32 R11, RZ, RZ, R38 ;  /* 0x000000ffff0b2224 */ /* 0x001fc400078e0026 */
[----:B------:R-:W4:Y:S01]  /*17290*/  LDL.LU R38, [R1+0xc54] ;  /* 0x000c540001267983 */ /* 0x000f220000300800 */
[----:B------:R-:W-:-:S03]  /*172a0*/  @P2 IMAD.MOV.U32 R10, RZ, RZ, R36 ;  /* 0x000000ffff0a2224 */ /* 0x000fc600078e0024 */
[----:B------:R-:W4:Y:S04]  /*172b0*/  LDL.LU R36, [R1+0xc50] ;  /* 0x000c500001247983 */ /* 0x000f280000300800 */
[----:B------:R0:W4:Y:S02]  /*172c0*/  @P2 LDG.E.U16 R56, desc[UR26][R10.64] ;  /* 0x0000001a0a382981 */ /* 0x000124000c1e1500 */
[----:B0-----:R-:W-:Y:S02]  /*172d0*/  @P2 IMAD.MOV.U32 R11, RZ, RZ, R35 ;  /* 0x000000ffff0b2224 */ /* 0x001fe400078e0023 */
[----:B------:R-:W4:Y:S01]  /*172e0*/  LDL.LU R35, [R1+0xc4c] ;  /* 0x000c4c0001237983 */ /* 0x000f220000300800 */
[----:B------:R-:W-:Y:S01]  /*172f0*/  @P2 IMAD.MOV.U32 R10, RZ, RZ, R14 ;  /* 0x000000ffff0a2224 */ /* 0x000fe200078e000e */
[----:B---3--:R-:W-:-:S02]  /*17300*/  PRMT R54, RZ, 0x7610, R54 ;  /* 0x00007610ff367816 */ /* 0x008fc40000000036 */
[----:B------:R-:W-:Y:S01]  /*17310*/  PRMT R53, RZ, 0x7610, R53 ;  /* 0x00007610ff357816 */ /* 0x000fe20000000035 */
[----:B------:R-:W3:Y:S01]  /*17320*/  LDL.LU R14, [R1+0xc48] ;  /* 0x000c4800010e7983 */ /* 0x000ee20000300800 */
[----:B------:R-:W-:Y:S02]  /*17330*/  PRMT R52, RZ, 0x7610, R52 ;  /* 0x00007610ff347816 */ /* 0x000fe40000000034 */
[----:B------:R-:W-:Y:S02]  /*17340*/  PRMT R50, RZ, 0x7610, R50 ;  /* 0x00007610ff327816 */ /* 0x000fe40000000032 */
[----:B--2---:R-:W-:-:S06]  /*17350*/  PRMT R55, RZ, 0x7610, R55 ;  /* 0x00007610ff377816 */ /* 0x004fcc0000000037 */
[----:B------:R0:W2:Y:S02]  /*17360*/  @P2 LDG.E.U16 R55, desc[UR26][R10.64] ;  /* 0x0000001a0a372981 */ /* 0x0000a4000c1e1500 */
[----:B0-----:R-:W-:Y:S02]  /*17370*/  @P2 IMAD.MOV.U32 R10, RZ, RZ, R109 ;  /* 0x000000ffff0a2224 */ /* 0x001fe400078e006d */
[----:B------:R-:W-:Y:S01]  /*17380*/  @P2 IMAD.MOV.U32 R11, RZ, RZ, R43 ;  /* 0x000000ffff0b2224 */ /* 0x000fe200078e002b */
[----:B------:R-:W-:Y:S01]  /*17390*/  PRMT R49, RZ, 0x7610, R49 ;  /* 0x00007610ff317816 */ /* 0x000fe20000000031 */
[----:B------:R-:W2:Y:S04]  /*173a0*/  LDL.LU R43, [R1+0xc44] ;  /* 0x000c4400012b7983 */ /* 0x000ea80000300800 */
[----:B------:R0:W2:Y:S01]  /*173b0*/  @P2 LDG.E.U16 R54, desc[UR26][R10.64] ;  /* 0x0000001a0a362981 */ /* 0x0000a2000c1e1500 */
[----:B------:R-:W-:-:S02]  /*173c0*/  PRMT R48, RZ, 0x7610, R48 ;  /* 0x00007610ff307816 */ /* 0x000fc40000000030 */
[----:B------:R-:W-:Y:S01]  /*173d0*/  PRMT R46, RZ, 0x7610, R46 ;  /* 0x00007610ff2e7816 */ /* 0x000fe2000000002e */
[----:B------:R-:W2:Y:S01]  /*173e0*/  LDL.LU R109, [R1+0xc40] ;  /* 0x000c4000016d7983 */ /* 0x000ea20000300800 */
        /* <DEDUP_REMOVED lines=18> */
[----:B------:R-:W-:Y:S02]  /*17510*/  PRMT R67, RZ, 0x7610, R67 ;  /* 0x00007610ff437816 */ /* 0x000fe40000000043 */
[----:B------:R-:W-:Y:S02]  /*17520*/  PRMT R66, RZ, 0x7610, R66 ;  /* 0x00007610ff427816 */ /* 0x000fe40000000042 */
[----:B------:R-:W-:Y:S02]  /*17530*/  PRMT R65, RZ, 0x7610, R65 ;  /* 0x00007610ff417816 */ /* 0x000fe40000000041 */
[----:B----4-:R-:W-:-:S06]  /*17540*/  PRMT R51, RZ, 0x7610, R51 ;  /* 0x00007610ff337816 */ /* 0x010fcc0000000033 */
[----:B------:R0:W4:Y:S02]  /*17550*/  @P2 LDG.E.U16 R51, desc[UR26][R10.64] ;  /* 0x0000001a0a332981 */ /* 0x000124000c1e1500 */
[----:B0-----:R-:W-:Y:S02]  /*17560*/  @P2 IMAD.MOV.U32 R10, RZ, RZ, R94 ;  /* 0x000000ffff0a2224 */ /* 0x001fe400078e005e */
[----:B------:R-:W-:-:S05]  /*17570*/  @P2 IMAD.MOV.U32 R11, RZ, RZ, R90 ;  /* 0x000000ffff0b2224 */ /* 0x000fca00078e005a */
[----:B------:R0:W2:Y:S02]  /*17580*/  @P2 LDG.E.U16 R50, desc[UR26][R10.64] ;  /* 0x0000001a0a322981 */ /* 0x0000a4000c1e1500 */
[----:B0-----:R-:W-:Y:S02]  /*17590*/  @P2 IMAD.MOV.U32 R10, RZ, RZ, R102 ;  /* 0x000000ffff0a2224 */ /* 0x001fe400078e0066 */
[----:B------:R-:W-:-:S05]  /*175a0*/  @P2 IMAD.MOV.U32 R11, RZ, RZ, R98 ;  /* 0x000000ffff0b2224 */ /* 0x000fca00078e0062 */
[----:B------:R0:W2:Y:S01]  /*175b0*/  @P2 LDG.E.U16 R49, desc[UR26][R10.64] ;  /* 0x0000001a0a312981 */ /* 0x0000a2000c1e1500 */
[----:B------:R-:W-:Y:S01]  /*175c0*/  PRMT R47, RZ, 0x7610, R47 ;  /* 0x00007610ff2f7816 */ /* 0x000fe2000000002f */
[----:B0-----:R-:W-:Y:S02]  /*175d0*/  @P2 IMAD.MOV.U32 R10, RZ, RZ, R116 ;  /* 0x000000ffff0a2224 */ /* 0x001fe400078e0074 */
[----:B------:R-:W-:-:S05]  /*175e0*/  @P2 IMAD.MOV.U32 R11, RZ, RZ, R106 ;  /* 0x000000ffff0b2224 */ /* 0x000fca00078e006a */
[----:B------:R0:W2:Y:S02]  /*175f0*/  @P2 LDG.E.U16 R48, desc[UR26][R10.64] ;  /* 0x0000001a0a302981 */ /* 0x0000a4000c1e1500 */
        /* <DEDUP_REMOVED lines=41> */
[----:B------:R-:W-:Y:S01]  /*17890*/  @P2 IMAD.MOV.U32 R11, RZ, RZ, R146 ;  /* 0x000000ffff0b2224 */ /* 0x000fe200078e0092 */
[----:B------:R-:W2:Y:S04]  /*178a0*/  LDL R145, [R1+0x980] ;  /* 0x0009800001917983 */ /* 0x000ea80000100800 */
[----:B------:R0:W3:Y:S02]  /*178b0*/  @P2 LDG.E.U16 R67, desc[UR26][R10.64] ;  /* 0x0000001a0a432981 */ /* 0x0000e4000c1e1500 */
[----:B0-----:R-:W-:-:S02]  /*178c0*/  @P2 IMAD.MOV.U32 R10, RZ, RZ, R143 ;  /* 0x000000ffff0a2224 */ /* 0x001fc400078e008f */
[----:B------:R-:W-:-:S05]  /*178d0*/  @P2 IMAD.MOV.U32 R11, RZ, RZ, R144 ;  /* 0x000000ffff0b2224 */ /* 0x000fca00078e0090 */
[----:B------:R0:W3:Y:S02]  /*178e0*/  @P2 LDG.E.U16 R66, desc[UR26][R10.64] ;  /* 0x0000001a0a422981 */ /* 0x0000e4000c1e1500 */
[----:B0-----:R-:W-:Y:S02]  /*178f0*/  @P2 IMAD.MOV.U32 R10, RZ, RZ, R141 ;  /* 0x000000ffff0a2224 */ /* 0x001fe400078e008d */
[----:B------:R-:W-:-:S05]  /*17900*/  @P2 IMAD.MOV.U32 R11, RZ, RZ, R142 ;  /* 0x000000ffff0b2224 */ /* 0x000fca00078e008e */
[----:B------:R0:W3:Y:S02]  /*17910*/  @P2 LDG.E.U16 R65, desc[UR26][R10.64] ;  /* 0x0000001a0a412981 */ /* 0x0000e4000c1e1500 */
[----:B0-----:R-:W-:Y:S02]  /*17920*/  @P2 IMAD.MOV.U32 R10, RZ, RZ, R137 ;  /* 0x000000ffff0a2224 */ /* 0x001fe400078e0089 */
[----:B------:R-:W3:Y:S01]  /*17930*/  LDL R137, [R1+0x984] ;  /* 0x0009840001897983 */ /* 0x000ee20000100800 */
[----:B------:R-:W-:Y:S01]  /*17940*/  PRMT R64, RZ, 0x7610, R64 ;  /* 0x00007610ff407816 */ /* 0x000fe20000000040 */
[----:B------:R-:W-:Y:S01]  /*17950*/  @P2 IMAD.MOV.U32 R11, RZ, RZ, R140 ;  /* 0x000000ffff0b2224 */ /* 0x000fe200078e008c */
[----:B------:R-:W-:Y:S01]  /*17960*/  PRMT R74, RZ, 0x7610, R74 ;  /* 0x00007610ff4a7816 */ /* 0x000fe2000000004a */
[----:B------:R-:W4:Y:S04]  /*17970*/  LDL.LU R158, [R1+0x1a0] ;  /* 0x0001a000019e7983 */ /* 0x000f280000300800 */
[----:B------:R0:W4:Y:S01]  /*17980*/  @P2 LDG.E.U16 R64, desc[UR26][R10.64] ;  /* 0x0000001a0a402981 */ /* 0x000122000c1e1500 */
[----:B------:R-:W-:-:S02]  /*17990*/  PRMT R73, RZ, 0x7610, R73 ;  /* 0x00007610ff497816 */ /* 0x000fc40000000049 */
[----:B------:R-:W-:Y:S01]  /*179a0*/  PRMT R72, RZ, 0x7610, R72 ;  /* 0x00007610ff487816 */ /* 0x000fe20000000048 */
[----:B------:R-:W4:Y:S01]  /*179b0*/  LDL.LU R159, [R1+0x1a4] ;  /* 0x0001a400019f7983 */ /* 0x000f220000300800 */
[----:B------:R-:W-:-:S03]  /*179c0*/  PRMT R71, RZ, 0x7610, R71 ;  /* 0x00007610ff477816 */ /* 0x000fc60000000047 */
[----:B------:R-:W4:Y:S01]  /*179d0*/  LDL.LU R150, [R1+0x1a8] ;  /* 0x0001a80001967983 */ /* 0x000f220000300800 */
[----:B0-----:R-:W-:Y:S02]  /*179e0*/  @P2 IMAD.MOV.U32 R10, RZ, RZ, R138 ;  /* 0x000000ffff0a2224 */ /* 0x001fe400078e008a */
[----:B------:R-:W-:Y:S01]  /*179f0*/  @P2 IMAD.MOV.U32 R11, RZ, RZ, R139 ;  /* 0x000000ffff0b2224 */ /* 0x000fe200078e008b */
[----:B------:R-:W4:Y:S04]  /*17a00*/  LDL.LU R151, [R1+0x1d4] ;  /* 0x0001d40001977983 */ /* 0x000f280000300800 */
[----:B------:R0:W4:Y:S01]  /*17a10*/  @P2 LDG.E.U16 R74, desc[UR26][R10.64] ;  /* 0x0000001a0a4a2981 */ /* 0x000122000c1e1500 */
[----:B------:R-:W-:-:S03]  /*17a20*/  PRMT R70, RZ, 0x7610, R70 ;  /* 0x00007610ff467816 */ /* 0x000fc60000000046 */
[----:B------:R-:W4:Y:S04]  /*17a30*/  LDL.LU R142, [R1+0x1d8] ;  /* 0x0001d800018e7983 */ /* 0x000f280000300800 */
[----:B------:R-:W4:Y:S01]  /*17a40*/  LDL.LU R143, [R1+0x1dc] ;  /* 0x0001dc00018f7983 */ /* 0x000f220000300800 */
[----:B0-----:R-:W-:Y:S02]  /*17a50*/  @P2 IMAD.MOV.U32 R10, RZ, RZ, R122 ;  /* 0x000000ffff0a2224 */ /* 0x001fe400078e007a */
[----:B------:R-:W-:Y:S01]  /*17a60*/  @P2 IMAD.MOV.U32 R11, RZ, RZ, R128 ;  /* 0x000000ffff0b2224 */ /* 0x000fe200078e0080 */
[----:B------:R-:W4:Y:S04]  /*17a70*/  LDL.LU R164, [R1+0x1e0] ;  /* 0x0001e00001a47983 */ /* 0x000f280000300800 */
[----:B------:R0:W4:Y:S04]  /*17a80*/  @P2 LDG.E.U16 R73, desc[UR26][R10.64] ;  /* 0x0000001a0a492981 */ /* 0x000128000c1e1500 */
[----:B------:R-:W4:Y:S04]  /*17a90*/  LDL.LU R165, [R1+0x1e4] ;  /* 0x0001e40001a57983 */ /* 0x000f280000300800 */
[----:B------:R-:W4:Y:S01]  /*17aa0*/  LDL.LU R156, [R1+0x1e8] ;  /* 0x0001e800019c7983 */ /* 0x000f220000300800 */
[----:B0-----:R-:W-:-:S02]  /*17ab0*/  @P2 IMAD.MOV.U32 R10, RZ, RZ, R103 ;  /* 0x000000ffff0a2224 */ /* 0x001fc400078e0067 */
        /* <DEDUP_REMOVED lines=28> */
[----:B------:R-:W4:Y:S04]  /*17c80*/  LDL.LU R160, [R1+0x2b0] ;  /* 0x0002b00001a07983 */ /* 0x000f280000300800 */
[----:B------:R-:W4:Y:S04]  /*17c90*/  LDL.LU R161, [R1+0x2b4] ;  /* 0x0002b40001a17983 */ /* 0x000f280000300800 */
[----:B------:R-:W4:Y:S04]  /*17ca0*/  LDL.LU R152, [R1+0x2b8] ;  /* 0x0002b80001987983 */ /* 0x000f280000300800 */
[----:B------:R2:W4:Y:S04]  /*17cb0*/  @P2 LDG.E.U16 R68, desc[UR26][R10.64] ;  /* 0x0000001a0a442981 */ /* 0x000528000c1e1500 */
[----:B------:R-:W4:Y:S04]  /*17cc0*/  LDL.LU R153, [R1+0x2bc] ;  /* 0x0002bc0001997983 */ /* 0x000f280000300800 */
[----:B------:R-:W4:Y:S01]  /*17cd0*/  LDL.LU R144, [R1+0x2c0] ;  /* 0x0002c00001907983 */ /* 0x000f220000300800 */
[----:B--2---:R-:W-:-:S03]  /*17ce0*/  @P0 IMAD.MOV.U32 R11, RZ, RZ, R145 ;  /* 0x000000ffff0b0224 */ /* 0x004fc600078e0091 */
[----:B------:R-:W2:Y:S01]  /*17cf0*/  LDL.LU R145, [R1+0x2c4] ;  /* 0x0002c40001917983 */ /* 0x000ea20000300800 */
[----:B---3--:R-:W-:-:S03]  /*17d00*/  @P0 IMAD.MOV.U32 R10, RZ, RZ, R137 ;  /* 0x000000ffff0a0224 */ /* 0x008fc600078e0089 */
[----:B------:R-:W3:Y:S01]  /*17d10*/  LDL.LU R137, [R1+0x2c8] ;  /* 0x0002c80001897983 */ /* 0x000ee20000300800 */
[----:B------:R-:W0:Y:S01]  /*17d20*/  S2R R9, SR_CgaCtaId ;  /* 0x0000000000097919 */ /* 0x000e220000008800 */
[----:B------:R-:W-:Y:S02]  /*17d30*/  @!P6 IMAD.MOV R109, RZ, RZ, -R109 ;  /* 0x000000ffff6de224 */ /* 0x000fe400078e0a6d */
[----:B------:R-:W-:-:S03]  /*17d40*/  @!P5 IMAD.MOV R108, RZ, RZ, -R108 ;  /* 0x000000ffff6cd224 */ /* 0x000fc600078e0a6c */
[----:B------:R-:W-:Y:S01]  /*17d50*/  STL [R1+0xb6c], R109 ;  /* 0x000b6c6d01007387 */ /* 0x000fe20000100800 */
[----:B----4-:R-:W-:-:S03]  /*17d60*/  SEL R106, R43, R158, !P3 ;  /* 0x0000009e2b6a7207 */ /* 0x010fc60005800000 */
[----:B------:R-:W-:Y:S01]  /*17d70*/  STL [R1+0xb70], R108 ;  /* 0x000b706c01007387 */ /* 0x000fe20000100800 */
[----:B------:R-:W-:-:S03]  /*17d80*/  SEL R105, R43, R159, !P3 ;  /* 0x0000009f2b697207 */ /* 0x000fc60005800000 */
[----:B------:R-:W4:Y:S01]  /*17d90*/  LDL.LU R111, [R1+0x2e4] ;  /* 0x0002e400016f7983 */ /* 0x000f220000300800 */
        /* <DEDUP_REMOVED lines=9> */
[----:B------:R-:W4:Y:S04]  /*17e30*/  LDL.LU R151, [R1+0x2f8] ;  /* 0x0002f80001977983 */ /* 0x000f280000300800 */
        /* <DEDUP_REMOVED lines=12> */
[----:B0-----:R-:W-:Y:S01]  /*17f00*/  IMAD.SHL.U32 R9, R9, 0x100, RZ ;  /* 0x0000010009097824 */ /* 0x001fe200078e00ff */
[C---:B------:R-:W-:Y:S02]  /*17f10*/  SEL R90, R43.reuse, R140, !P3 ;  /* 0x0000008c2b5a7207 */ /* 0x040fe40005800000 */
[----:B------:R-:W4:Y:S04]  /*17f20*/  LDL.LU R149, [R1+0x318] ;  /* 0x0003180001957983 */ /* 0x000f280000300800 */
[----:B------:R-:W4:Y:S01]  /*17f30*/  LDL.LU R140, [R1+0x31c] ;  /* 0x00031c00018c7983 */ /* 0x000f220000300800 */
[----:B------:R-:W-:-:S03]  /*17f40*/  SEL R89, R43, R141, !P3 ;  /* 0x0000008d2b597207 */ /* 0x000fc60005800000 */
[----:B------:R-:W4:Y:S01]  /*17f50*/  LDL.LU R141, [R1+0x320] ;  /* 0x00032000018d7983 */ /* 0x000f220000300800 */
[----:B------:R-:W-:-:S03]  /*17f60*/  SEL R87, R43, R162, !P3 ;  /* 0x000000a22b577207 */ /* 0x000fc60005800000 */
[----:B------:R-:W4:Y:S01]  /*17f70*/  LDL.LU R162, [R1+0x324] ;  /* 0x0003240001a27983 */ /* 0x000f220000300800 */
[----:B------:R-:W-:-:S03]  /*17f80*/  SEL R86, R43, R163, !P3 ;  /* 0x000000a32b567207 */ /* 0x000fc60005800000 */
[----:B------:R-:W4:Y:S01]  /*17f90*/  LDL.LU R163, [R1+0x328] ;  /* 0x0003280001a37983 */ /* 0x000f220000300800 */
[----:B------:R-:W-:Y:S02]  /*17fa0*/  PRMT R14, RZ, 0x7610, R14 ;  /* 0x00007610ff0e7816 */ /* 0x000fe4000000000e */
[----:B------:R-:W-:Y:S02]  /*17fb0*/  LOP3.LUT R9, R9, 0x100, RZ, 0xc0, !PT ;  /* 0x0000010009097812 */ /* 0x000fe400078ec0ff */
[C---:B------:R-:W-:Y:S02]  /*17fc0*/  SEL R85, R43.reuse, R154, !P3 ;  /* 0x0000009a2b557207 */ /* 0x040fe40005800000 */
[----:B------:R0:W4:Y:S01]  /*17fd0*/  @P0 LDG.E.U16 R14, desc[UR26][R10.64] ;  /* 0x0000001a0a0e0981 */ /* 0x000122000c1e1500 */
        /* <DEDUP_REMOVED lines=9> */
[----:B------:R-:W-:Y:S02]  /*18070*/  LOP3.LUT R3, R0, 0xd7, R9, 0xfe, !PT ;  /* 0x000000d700037812 */ /* 0x000fe400078efe09 */
[C---:B------:R-:W-:Y:S02]  /*18080*/  SEL R78, R43.reuse, R139, !P3 ;  /* 0x0000008b2b4e7207 */ /* 0x040fe40005800000 */
[----:B------:R-:W4:Y:S01]  /*18090*/  LDL.LU R139, [R1+0x340] ;  /* 0x00034000018b7983 */ /* 0x000f220000300800 */
[----:B------:R-:W-:-:S03]  /*180a0*/  SEL R77, R43, R160, !P3 ;  /* 0x000000a02b4d7207 */ /* 0x000fc60005800000 */
[----:B------:R-:W4:Y:S01]  /*180b0*/  LDL.LU R160, [R1+0x348] ;  /* 0x0003480001a07983 */ /* 0x000f220000300800 */
[----:B------:R-:W-:-:S03]  /*180c0*/  SEL R13, R43, R161, !P3 ;  /* 0x000000a12b0d7207 */ /* 0x000fc60005800000 */
[----:B------:R-:W4:Y:S01]  /*180d0*/  LDL.LU R161, [R1+0x34c] ;  /* 0x00034c0001a17983 */ /* 0x000f220000300800 */
[----:B------:R-:W-:-:S03]  /*180e0*/  SEL R12, R43, R152, !P3 ;  /* 0x000000982b0c7207 */ /* 0x000fc60005800000 */
[----:B------:R-:W4:Y:S01]  /*180f0*/  LDL.LU R152, [R1+0x350] ;  /* 0x0003500001987983 */ /* 0x000f220000300800 */
[----:B------:R-:W-:Y:S02]  /*18100*/  ISETP.GE.AND P0, PT, R3, RZ, PT ;  /* 0x000000ff0300720c */ /* 0x000fe40003f06270 */
[----:B------:R-:W-:Y:S02]  /*18110*/  IABS R2, R3 ;  /* 0x0000000300027213 */ /* 0x000fe40000000000 */
[C---:B0-----:R-:W-:Y:S02]  /*18120*/  SEL R11, R43.reuse, R153, !P3 ;  /* 0x000000992b0b7207 */ /* 0x041fe40005800000 */
[----:B------:R-:W4:Y:S01]  /*18130*/  LDL.LU R153, [R1+0x358] ;  /* 0x0003580001997983 */ /* 0x000f220000300800 */
[----:B------:R-:W-:-:S03]  /*18140*/  SEL R10, R43, R144, !P3 ;  /* 0x000000902b0a7207 */ /* 0x000fc60005800000 */
[----:B------:R-:W4:Y:S01]  /*18150*/  LDL.LU R144, [R1+0x35c] ;  /* 0x00035c0001907983 */ /* 0x000f220000300800 */
[----:B--2---:R-:W-:-:S03]  /*18160*/  SEL R4, R43, R145, !P3 ;  /* 0x000000912b047207 */ /* 0x004fc60005800000 */
[----:B------:R-:W2:Y:S01]  /*18170*/  LDL.LU R145, [R1+0x360] ;  /* 0x0003600001917983 */ /* 0x000ea20000300800 */
[----:B---3--:R-:W-:-:S03]  /*18180*/  SEL R3, R43, R137, !P3 ;  /* 0x000000892b037207 */ /* 0x008fc60005800000 */
[----:B------:R-:W3:Y:S01]  /*18190*/  LDL.LU R137, [R1+0x368] ;  /* 0x0003680001897983 */ /* 0x000ee20000300800 */
[----:B------:R-:W-:Y:S02]  /*181a0*/  IMAD R106, R106, UR5, RZ ;  /* 0x000000056a6a7c24 */ /* 0x000fe4000f8e02ff */
[----:B------:R-:W-:Y:S02]  /*181b0*/  IMAD R105, R105, UR5, RZ ;  /* 0x0000000569697c24 */ /* 0x000fe4000f8e02ff */
[----:B-1----:R-:W-:Y:S01]  /*181c0*/  IMAD R117, R3, UR5, RZ ;  /* 0x0000000503757c24 */ /* 0x002fe2000f8e02ff */
[-C--:B------:R-:W-:Y:S01]  /*181d0*/  LEA R3, P5, R106, R6.reuse, 0x1 ;  /* 0x000000066a037211 */ /* 0x080fe200078a08ff */
[----:B------:R-:W-:Y:S01]  /*181e0*/  IMAD R118, R4, UR5, RZ ;  /* 0x0000000504767c24 */ /* 0x000fe2000f8e02ff */
[----:B------:R-:W-:Y:S01]  /*181f0*/  STL [R1+0xb74], R43 ;  /* 0x000b742b01007387 */ /* 0x000fe20000100800 */
[----:B------:R-:W-:Y:S01]  /*18200*/  LEA R4, P6, R105, R6, 0x1 ;  /* 0x0000000669047211 */ /* 0x000fe200078c08ff */
[----:B------:R-:W-:-:S02]  /*18210*/  IMAD R103, R103, UR5, RZ ;  /* 0x0000000567677c24 */ /* 0x000fc4000f8e02ff */
[----:B------:R0:W-:Y:S01]  /*18220*/  STL [R1+0xd8], R3 ;  /* 0x0000d80301007387 */ /* 0x0001e20000100800 */
[----:B------:R-:W-:-:S03]  /*18230*/  IMAD R102, R102, UR5, RZ ;  /* 0x0000000566667c24 */ /* 0x000fc6000f8e02ff */
[----:B------:R-:W-:Y:S01]  /*18240*/  STL [R1+0xbac], R106 ;  /* 0x000bac6a01007387 */ /* 0x000fe20000100800 */
[----:B0-----:R-:W-:-:S03]  /*18250*/  LEA.HI.X.SX32 R3, R106, R5, 0x1, P5 ;  /* 0x000000056a037211 */ /* 0x001fc600028f0eff */
[----:B------:R0:W-:Y:S04]  /*18260*/  STL [R1+0xe0], R4 ;  /* 0x0000e00401007387 */ /* 0x0001e80000100800 */
[----:B------:R1:W-:Y:S01]  /*18270*/  STL [R1+0xd4], R3 ;  /* 0x0000d40301007387 */ /* 0x0003e20000100800 */
[----:B0-----:R-:W-:Y:S02]  /*18280*/  LEA R4, P5, R103, R6, 0x1 ;  /* 0x0000000667047211 */ /* 0x001fe400078a08ff */
[----:B-1----:R-:W-:-:S03]  /*18290*/  LEA.HI.X.SX32 R3, R105, R5, 0x1, P6 ;  /* 0x0000000569037211 */ /* 0x002fc600030f0eff */
[----:B------:R0:W-:Y:S01]  /*182a0*/  STL [R1+0xe8], R4 ;  /* 0x0000e80401007387 */ /* 0x0001e20000100800 */
[----:B------:R-:W-:-:S03]  /*182b0*/  IMAD R101, R101, UR5, RZ ;  /* 0x0000000565657c24 */ /* 0x000fc6000f8e02ff */
[----:B------:R-:W-:Y:S04]  /*182c0*/  STL [R1+0xba8], R105 ;  /* 0x000ba86901007387 */ /* 0x000fe80000100800 */
[----:B------:R1:W-:Y:S01]  /*182d0*/  STL [R1+0xdc], R3 ;  /* 0x0000dc0301007387 */ /* 0x0003e20000100800 */
[----:B0-----:R-:W-:-:S03]  /*182e0*/  LEA R4, P6, R102, R6, 0x1 ;  /* 0x0000000666047211 */ /* 0x001fc600078c08ff */
[----:B------:R-:W-:Y:S01]  /*182f0*/  STL [R1+0xba4], R103 ;  /* 0x000ba46701007387 */ /* 0x000fe20000100800 */
[----:B------:R-:W-:Y:S01]  /*18300*/  IMAD R99, R99, UR5, RZ ;  /* 0x0000000563637c24 */ /* 0x000fe2000f8e02ff */
[-C--:B-1----:R-:W-:Y:S02]  /*18310*/  LEA.HI.X.SX32 R3, R103, R5.reuse, 0x1, P5 ;  /* 0x0000000567037211 */ /* 0x082fe400028f0eff */
        /* <DEDUP_REMOVED lines=26> */
[----:B0-----:R-:W-:Y:S02]  /*184c0*/  LEA R4, P5, R95, R6, 0x1 ;  /* 0x000000065f047211 */ /* 0x001fe400078a08ff */
[----:B-1----:R-:W-:-:S03]  /*184d0*/  LEA.HI.X.SX32 R3, R97, R5, 0x1, P6 ;  /* 0x0000000561037211 */ /* 0x002fc600030f0eff */
[----:B------:R-:W-:Y:S01]  /*184e0*/  STL [R1+0x168], R4 ;  /* 0x0001680401007387 */ /* 0x000fe20000100800 */
[----:B------:R-:W-:Y:S01]  /*184f0*/  IMAD R120, R10, UR5, RZ ;  /* 0x000000050a787c24 */ /* 0x000fe2000f8e02ff */
[----:B------:R-:W-:Y:S01]  /*18500*/  LEA R10, P6, R94, R6, 0x1 ;  /* 0x000000065e0a7211 */ /* 0x000fe200078c08ff */
[----:B------:R-:W-:Y:S01]  /*18510*/  IMAD R93, R93, UR5, RZ ;  /* 0x000000055d5d7c24 */ /* 0x000fe2000f8e02ff */
[----:B------:R-:W-:Y:S04]  /*18520*/  STL [R1+0xb90], R97 ;  /* 0x000b906101007387 */ /* 0x000fe80000100800 */
[----:B------:R0:W-:Y:S01]  /*18530*/  STL [R1+0x15c], R3 ;  /* 0x00015c0301007387 */ /* 0x0001e20000100800 */
[----:B------:R-:W-:-:S03]  /*18540*/  IMAD R91, R91, UR5, RZ ;  /* 0x000000055b5b7c24 */ /* 0x000fc6000f8e02ff */
[----:B------:R-:W-:Y:S01]  /*18550*/  STL [R1+0x198], R10 ;  /* 0x0001980a01007387 */ /* 0x000fe20000100800 */
[----:B0-----:R-:W-:Y:S02]  /*18560*/  LEA.HI.X.SX32 R3, R95, R5, 0x1, P5 ;  /* 0x000000055f037211 */ /* 0x001fe400028f0eff */
[----:B------:R-:W-:-:S03]  /*18570*/  LEA R4, P5, R93, R6, 0x1 ;  /* 0x000000065d047211 */ /* 0x000fc600078a08ff */
[----:B------:R0:W-:Y:S01]  /*18580*/  STL [R1+0x164], R3 ;  /* 0x0001640301007387 */ /* 0x0001e20000100800 */
[----:B------:R-:W-:-:S03]  /*18590*/  IMAD R90, R90, UR5, RZ ;  /* 0x000000055a5a7c24 */ /* 0x000fc6000f8e02ff */
[----:B------:R-:W-:Y:S01]  /*185a0*/  STL [R1+0x1a0], R4 ;  /* 0x0001a00401007387 */ /* 0x000fe20000100800 */
[----:B0-----:R-:W-:-:S03]  /*185b0*/  LEA.HI.X.SX32 R3, R94, R5, 0x1, P6 ;  /* 0x000000055e037211 */ /* 0x001fc600030f0eff */
[----:B------:R-:W-:Y:S01]  /*185c0*/  STL [R1+0xb8c], R94 ;  /* 0x000b8c5e01007387 */ /* 0x000fe20000100800 */
[----:B------:R-:W-:-:S03]  /*185d0*/  LEA R10, P6, R91, R6, 0x1 ;  /* 0x000000065b0a7211 */ /* 0x000fc600078c08ff */
        /* <DEDUP_REMOVED lines=15> */
[----:B------:R-:W-:Y:S01]  /*186d0*/  LEA R4, P5, R87, R6, 0x1 ;  /* 0x0000000657047211 */ /* 0x000fe200078a08ff */
[----:B------:R-:W-:Y:S02]  /*186e0*/  IMAD R85, R85, UR5, RZ ;  /* 0x0000000555557c24 */ /* 0x000fe4000f8e02ff */
[----:B------:R0:W-:Y:S01]  /*186f0*/  STL [R1+0x1d4], R3 ;  /* 0x0001d40301007387 */ /* 0x0001e20000100800 */
[----:B------:R-:W-:-:S03]  /*18700*/  IMAD R83, R83, UR5, RZ ;  /* 0x0000000553537c24 */ /* 0x000fc6000f8e02ff */
[----:B------:R1:W-:Y:S01]  /*18710*/  STL [R1+0x1e8], R4 ;  /* 0x0001e80401007387 */ /* 0x0003e20000100800 */
[----:B0-----:R-:W-:-:S03]  /*18720*/  LEA.HI.X.SX32 R3, R89, R5, 0x1, P6 ;  /* 0x0000000559037211 */ /* 0x001fc600030f0eff */
[----:B------:R-:W-:Y:S01]  /*18730*/  STL [R1+0xb7c], R89 ;  /* 0x000b7c5901007387 */ /* 0x000fe20000100800 */
[----:B------:R-:W-:Y:S02]  /*18740*/  LEA R10, P6, R86, R6, 0x1 ;  /* 0x00000006560a7211 */ /* 0x000fe400078c08ff */
[----:B-1----:R-:W-:Y:S01]  /*18750*/  LEA.HI.X.SX32 R4, R87, R5, 0x1, P5 ;  /* 0x0000000557047211 */ /* 0x002fe200028f0eff */
[----:B------:R0:W-:Y:S01]  /*18760*/  STL [R1+0x1dc], R3 ;  /* 0x0001dc0301007387 */ /* 0x0001e20000100800 */
[----:B------:R-:W-:-:S03]  /*18770*/  IMAD R82, R82, UR5, RZ ;  /* 0x0000000552527c24 */ /* 0x000fc6000f8e02ff */
[----:B------:R-:W-:Y:S01]  /*18780*/  STL [R1+0x238], R10 ;  /* 0x0002380a01007387 */ /* 0x000fe20000100800 */
[----:B0-----:R-:W-:-:S03]  /*18790*/  LEA R3, P5, R85, R6, 0x1 ;  /* 0x0000000655037211 */ /* 0x001fc600078a08ff */
[----:B------:R0:W-:Y:S04]  /*187a0*/  STL [R1+0x1e4], R4 ;  /* 0x0001e40401007387 */ /* 0x0001e80000100800 */
[----:B------:R1:W-:Y:S01]  /*187b0*/  STL [R1+0x240], R3 ;  /* 0x0002400301007387 */ /* 0x0003e20000100800 */
[-C--:B0-----:R-:W-:Y:S02]  /*187c0*/  LEA.HI.X.SX32 R4, R86, R5.reuse, 0x1, P6 ;  /* 0x0000000556047211 */ /* 0x081fe400030f0eff */
[----:B------:R-:W-:Y:S02]  /*187d0*/  LEA R10, P6, R83, R6, 0x1 ;  /* 0x00000006530a7211 */ /* 0x000fe400078c08ff */
[----:B-1----:R-:W-:Y:S01]  /*187e0*/  LEA.HI.X.SX32 R3, R85, R5, 0x1, P5 ;  /* 0x0000000555037211 */ /* 0x002fe200028f0eff */
[----:B------:R0:W-:Y:S01]  /*187f0*/  STL [R1+0x234], R4 ;  /* 0x0002340401007387 */ /* 0x0001e20000100800 */
[----:B------:R-:W-:-:S03]  /*18800*/  IMAD R81, R81, UR5, RZ ;  /* 0x0000000551517c24 */ /* 0x000fc6000f8e02ff */
[----:B------:R-:W-:Y:S01]  /*18810*/  STL [R1+0x248], R10 ;  /* 0x0002480a01007387 */ /* 0x000fe20000100800 */
[----:B------:R-:W-:-:S03]  /*18820*/  IMAD R79, R79, UR5, RZ ;  /* 0x000000054f4f7c24 */ /* 0x000fc6000f8e02ff */
[----:B------:R1:W-:Y:S01]  /*18830*/  STL [R1+0x23c], R3 ;  /* 0x00023c0301007387 */ /* 0x0003e20000100800 */
[----:B0-----:R-:W-:-:S05]  /*18840*/  LEA R4, P5, R82, R6, 0x1 ;  /* 0x0000000652047211 */ /* 0x001fca00078a08ff */
[----:B------:R0:W-:Y:S01]  /*18850*/  STL [R1+0x278], R4 ;  /* 0x0002780401007387 */ /* 0x0001e20000100800 */
[-C--:B-1----:R-:W-:Y:S02]  /*18860*/  LEA.HI.X.SX32 R3, R83, R5.reuse, 0x1, P6 ;  /* 0x0000000553037211 */ /* 0x082fe400030f0eff */
[----:B------:R-:W-:-:S03]  /*18870*/  LEA.HI.X.SX32 R10, R82, R5, 0x1, P5 ;  /* 0x00000005520a7211 */ /* 0x000fc600028f0eff */
[----:B------:R1:W-:Y:S01]  /*18880*/  STL [R1+0x244], R3 ;  /* 0x0002440301007387 */ /* 0x0003e20000100800 */
[----:B0-----:R-:W-:Y:S01]  /*18890*/  LEA R4, P6, R81, R6, 0x1 ;  /* 0x0000000651047211 */ /* 0x001fe200078c08ff */
[----:B------:R-:W-:-:S04]  /*188a0*/  IMAD R78, R78, UR5, RZ ;  /* 0x000000054e4e7c24 */ /* 0x000fc8000f8e02ff */
[----:B------:R-:W-:Y:S01]  /*188b0*/  STL [R1+0x280], R4 ;  /* 0x0002800401007387 */ /* 0x000fe20000100800 */
[----:B-1----:R-:W-:-:S03]  /*188c0*/  LEA R3, P5, R79, R6, 0x1 ;  /* 0x000000064f037211 */ /* 0x002fc600078a08ff */
[----:B------:R0:W-:Y:S01]  /*188d0*/  STL [R1+0x274], R10 ;  /* 0x0002740a01007387 */ /* 0x0001e20000100800 */
[----:B------:R-:W-:Y:S02]  /*188e0*/  IMAD R77, R77, UR5, RZ ;  /* 0x000000054d4d7c24 */ /* 0x000fe4000f8e02ff */
[----:B------:R-:W-:Y:S01]  /*188f0*/  IMAD R121, R11, UR5, RZ ;  /* 0x000000050b797c24 */ /* 0x000fe2000f8e02ff */
[----:B------:R1:W-:Y:S01]  /*18900*/  STL [R1+0x288], R3 ;  /* 0x0002880301007387 */ /* 0x0003e20000100800 */
[-C--:B0-----:R-:W-:Y:S02]  /*18910*/  LEA.HI.X.SX32 R10, R81, R5.reuse, 0x1, P6 ;  /* 0x00000005510a7211 */ /* 0x081fe400030f0eff */
[----:B-1----:R-:W-:Y:S02]  /*18920*/  LEA.HI.X.SX32 R3, R79, R5, 0x1, P5 ;  /* 0x000000054f037211 */ /* 0x002fe400028f0eff */
[----:B------:R-:W-:Y:S01]  /*18930*/  LEA R11, P5, R78, R6, 0x1 ;  /* 0x000000064e0b7211 */ /* 0x000fe200078a08ff */
[----:B------:R0:W-:Y:S01]  /*18940*/  STL [R1+0x27c], R10 ;  /* 0x00027c0a01007387 */ /* 0x0001e20000100800 */
[----:B------:R-:W-:-:S03]  /*18950*/  IMAD R13, R13, UR5, RZ ;  /* 0x000000050d0d7c24 */ /* 0x000fc6000f8e02ff */
[----:B------:R-:W-:Y:S01]  /*18960*/  STL [R1+0x284], R3 ;  /* 0x0002840301007387 */ /* 0x000fe20000100800 */
[----:B------:R-:W-:-:S03]  /*18970*/  IMAD R12, R12, UR5, RZ ;  /* 0x000000050c0c7c24 */ /* 0x000fc6000f8e02ff */
[----:B------:R1:W-:Y:S01]  /*18980*/  STL [R1+0x2b0], R11 ;  /* 0x0002b00b01007387 */ /* 0x0003e20000100800 */
[----:B0-----:R-:W-:Y:S02]  /*18990*/  LEA R10, P6, R77, R6, 0x1 ;  /* 0x000000064d0a7211 */ /* 0x001fe400078c08ff */
[C---:B----4-:R-:W-:Y:S02]  /*189a0*/  SEL R110, R43.reuse, R128, !P3 ;  /* 0x000000802b6e7207 */ /* 0x050fe40005800000 */
[C---:B------:R-:W-:Y:S01]  /*189b0*/  SEL R111, R43.reuse, R111, !P3 ;  /* 0x0000006f2b6f7207 */ /* 0x040fe20005800000 */
[----:B------:R0:W-:Y:S01]  /*189c0*/  STL [R1+0x2b8], R10 ;  /* 0x0002b80a01007387 */ /* 0x0001e20000100800 */
[----:B-1----:R-:W-:Y:S02]  /*189d0*/  LEA.HI.X.SX32 R11, R78, R5, 0x1, P5 ;  /* 0x000000054e0b7211 */ /* 0x002fe400028f0eff */
[C---:B------:R-:W-:Y:S02]  /*189e0*/  SEL R116, R43.reuse, R158, !P3 ;  /* 0x0000009e2b747207 */ /* 0x040fe40005800000 */
[C---:B------:R-:W-:Y:S01]  /*189f0*/  SEL R122, R43.reuse, R159, !P3 ;  /* 0x0000009f2b7a7207 */ /* 0x040fe20005800000 */
[----:B------:R1:W-:Y:S01]  /*18a00*/  STL [R1+0x2ac], R11 ;  /* 0x0002ac0b01007387 */ /* 0x0003e20000100800 */
        /* <DEDUP_REMOVED lines=25> */
[C---:B--2---:R-:W-:Y:S02]  /*18ba0*/  SEL R84, R43.reuse, R145, !P3 ;  /* 0x000000912b547207 */ /* 0x044fe40005800000 */
[----:B---3--:R-:W-:Y:S02]  /*18bb0*/  SEL R80, R43, R137, !P3 ;  /* 0x000000892b507207 */ /* 0x008fe40005800000 */
[-C--:B0-----:R-:W-:Y:S02]  /*18bc0*/  LEA.HI.X.SX32 R10, R77, R5.reuse, 0x1, P6 ;  /* 0x000000054d0a7211 */ /* 0x081fe400030f0eff */
[CC--:B------:R-:W-:Y:S02]  /*18bd0*/  LEA R43, P5, R13.reuse, R6.reuse, 0x1 ;  /* 0x000000060d2b7211 */ /* 0x0c0fe400078a08ff */
[----:B-1----:R-:W-:Y:S01]  /*18be0*/  LEA R11, P6, R12, R6, 0x1 ;  /* 0x000000060c0b7211 */ /* 0x002fe200078c08ff */
[----:B------:R-:W-:Y:S01]  /*18bf0*/  STL [R1+0x2b4], R10 ;  /* 0x0002b40a01007387 */ /* 0x000fe20000100800 */
[----:B------:R-:W-:-:S03]  /*18c00*/  LEA.HI.X.SX32 R13, R13, R5, 0x1, P5 ;  /* 0x000000050d0d7211 */ /* 0x000fc600028f0eff */
[----:B------:R-:W-:Y:S01]  /*18c10*/  STL [R1+0x2c0], R43 ;  /* 0x0002c02b01007387 */ /* 0x000fe20000100800 */
[----:B------:R-:W-:-:S03]  /*18c20*/  LEA R105, P5, R121, R6, 0x1 ;  /* 0x0000000679697211 */ /* 0x000fc600078a08ff */
[----:B------:R0:W-:Y:S01]  /*18c30*/  STL [R1+0x2c8], R11 ;  /* 0x0002c80b01007387 */ /* 0x0001e20000100800 */
[----:B------:R-:W-:-:S03]  /*18c40*/  LEA.HI.X.SX32 R106, R121, R5, 0x1, P5 ;  /* 0x00000005796a7211 */ /* 0x000fc600028f0eff */
[----:B------:R1:W-:Y:S01]  /*18c50*/  STL [R1+0x2bc], R13 ;  /* 0x0002bc0d01007387 */ /* 0x0003e20000100800 */
[----:B0-----:R-:W-:Y:S02]  /*18c60*/  LEA.HI.X.SX32 R11, R12, R5, 0x1, P6 ;  /* 0x000000050c0b7211 */ /* 0x001fe400030f0eff */
[----:B------:R-:W-:-:S03]  /*18c70*/  LEA R12, P6, R120, R6, 0x1 ;  /* 0x00000006780c7211 */ /* 0x000fc600078c08ff */
[----:B------:R-:W-:Y:S01]  /*18c80*/  STL [R1+0x2c4], R11 ;  /* 0x0002c40b01007387 */ /* 0x000fe20000100800 */
[----:B-1----:R-:W-:-:S03]  /*18c90*/  LEA.HI.X.SX32 R13, R120, R5, 0x1, P6 ;  /* 0x00000005780d7211 */ /* 0x002fc600030f0eff */
[----:B------:R0:W-:Y:S01]  /*18ca0*/  STL [R1+0x2f0], R12 ;  /* 0x0002f00c01007387 */ /* 0x0001e20000100800 */
[----:B------:R-:W-:-:S03]  /*18cb0*/  IMAD R111, R111, UR5, RZ ;  /* 0x000000056f6f7c24 */ /* 0x000fc6000f8e02ff */
[----:B------:R-:W-:Y:S04]  /*18cc0*/  STL [R1+0x2e8], R105 ;  /* 0x0002e86901007387 */ /* 0x000fe80000100800 */
[----:B------:R-:W-:Y:S01]  /*18cd0*/  STL [R1+0x2e4], R106 ;  /* 0x0002e46a01007387 */ /* 0x000fe20000100800 */
[----:B0-----:R-:W-:-:S03]  /*18ce0*/  LEA R12, P5, R118, R6, 0x1 ;  /* 0x00000006760c7211 */ /* 0x001fc600078a08ff */
[----:B------:R0:W-:Y:S01]  /*18cf0*/  STL [R1+0x2ec], R13 ;  /* 0x0002ec0d01007387 */ /* 0x0001e20000100800 */
[----:B------:R-:W-:Y:S01]  /*18d00*/  LEA.HI.X.SX32 R43, R118, R5, 0x1, P5 ;  /* 0x00000005762b7211 */ /* 0x000fe200028f0eff */
[----:B------:R-:W-:Y:S02]  /*18d10*/  IMAD R110, R110, UR5, RZ ;  /* 0x000000056e6e7c24 */ /* 0x000fe4000f8e02ff */
[----:B------:R-:W-:Y:S01]  /*18d20*/  STL [R1+0x2f8], R12 ;  /* 0x0002f80c01007387 */ /* 0x000fe20000100800 */
[-C--:B------:R-:W-:Y:S02]  /*18d30*/  LEA R103, P5, R111, R6.reuse, 0x1 ;  /* 0x000000066f677211 */ /* 0x080fe400078a08ff */
[----:B0-----:R-:W-:Y:S01]  /*18d40*/  LEA R13, P6, R117, R6, 0x1 ;  /* 0x00000006750d7211 */ /* 0x001fe200078c08ff */
[----:B------:R-:W-:-:S04]  /*18d50*/  IMAD R116, R116, UR5, RZ ;  /* 0x0000000574747c24 */ /* 0x000fc8000f8e02ff */
[----:B------:R0:W-:Y:S04]  /*18d60*/  STL [R1+0x300], R13 ;  /* 0x0003000d01007387 */ /* 0x0001e80000100800 */
[----:B------:R1:W-:Y:S01]  /*18d70*/  STL [R1+0x2f4], R43 ;  /* 0x0002f42b01007387 */ /* 0x0003e20000100800 */
[----:B------:R-:W-:Y:S02]  /*18d80*/  IMAD R122, R122, UR8, RZ ;  /* 0x000000087a7a7c24 */ /* 0x000fe4000f8e02ff */
[----:B------:R-:W-:Y:S02]  /*18d90*/  IMAD R128, R128, UR12, RZ ;  /* 0x0000000c80807c24 */ /* 0x000fe4000f8e02ff */
[----:B------:R-:W-:Y:S01]  /*18da0*/  IMAD R132, R132, UR13, RZ ;  /* 0x0000000d84847c24 */ /* 0x000fe2000f8e02ff */
[-C--:B0-----:R-:W-:Y:S01]  /*18db0*/  LEA.HI.X.SX32 R13, R117, R5.reuse, 0x1, P6 ;  /* 0x00000005750d7211 */ /* 0x081fe200030f0eff */
[----:B------:R-:W-:Y:S01]  /*18dc0*/  IMAD R95, R134, UR15, RZ ;  /* 0x0000000f865f7c24 */ /* 0x000fe2000f8e02ff */
[C---:B------:R-:W-:Y:S01]  /*18dd0*/  LEA R102, P6, R110.reuse, R6, 0x1 ;  /* 0x000000066e667211 */ /* 0x040fe200078c08ff */
[----:B------:R-:W-:Y:S01]  /*18de0*/  IMAD R93, R133, UR16, RZ ;  /* 0x00000010855d7c24 */ /* 0x000fe2000f8e02ff */
[-C--:B-1----:R-:W-:Y:S01]  /*18df0*/  LEA.HI.X.SX32 R43, R111, R5.reuse, 0x1, P5 ;  /* 0x000000056f2b7211 */ /* 0x082fe200028f0eff */
[----:B------:R-:W-:Y:S01]  /*18e00*/  STL [R1+0x2fc], R13 ;  /* 0x0002fc0d01007387 */ /* 0x000fe20000100800 */
[----:B------:R-:W-:Y:S01]  /*18e10*/  LEA.HI.X.SX32 R101, R110, R5, 0x1, P6 ;  /* 0x000000056e657211 */ /* 0x000fe200030f0eff */
[----:B------:R-:W-:-:S02]  /*18e20*/  IMAD R90, R131, UR17, RZ ;  /* 0x00000011835a7c24 */ /* 0x000fc4000f8e02ff */
[----:B------:R-:W-:Y:S01]  /*18e30*/  IMAD R87, R130, UR18, RZ ;  /* 0x0000001282577c24 */ /* 0x000fe2000f8e02ff */
[----:B------:R-:W-:Y:S01]  /*18e40*/  STL [R1+0x308], R103 ;  /* 0x0003086701007387 */ /* 0x000fe20000100800 */
[----:B------:R-:W-:Y:S01]  /*18e50*/  LEA R99, P6, R122, R6, 0x1 ;  /* 0x000000067a637211 */ /* 0x000fe200078c08ff */
[----:B------:R-:W-:Y:S02]  /*18e60*/  IMAD R85, R129, UR19, RZ ;  /* 0x0000001381557c24 */ /* 0x000fe4000f8e02ff */
[----:B------:R-:W-:Y:S01]  /*18e70*/  IMAD R4, R127, UR20, RZ ;  /* 0x000000147f047c24 */ /* 0x000fe2000f8e02ff */
[----:B------:R0:W-:Y:S01]  /*18e80*/  STL [R1+0x304], R43 ;  /* 0x0003042b01007387 */ /* 0x0001e20000100800 */
[----:B------:R-:W-:Y:S02]  /*18e90*/  IMAD R3, R125, UR22, RZ ;  /* 0x000000167d037c24 */ /* 0x000fe4000f8e02ff */
[----:B------:R-:W-:Y:S01]  /*18ea0*/  IMAD R82, R126, UR21, RZ ;  /* 0x000000157e527c24 */ /* 0x000fe2000f8e02ff */
[----:B------:R-:W-:Y:S01]  /*18eb0*/  STL [R1+0x310], R102 ;  /* 0x0003106601007387 */ /* 0x000fe20000100800 */
[----:B------:R-:W-:-:S02]  /*18ec0*/  IMAD R11, R123, UR24, RZ ;  /* 0x000000187b0b7c24 */ /* 0x000fc4000f8e02ff */
[----:B------:R-:W-:Y:S02]  /*18ed0*/  IMAD R10, R124, UR23, RZ ;  /* 0x000000177c0a7c24 */ /* 0x000fe4000f8e02ff */
[----:B------:R-:W-:Y:S01]  /*18ee0*/  IMAD R81, R109, UR32, RZ ;  /* 0x000000206d517c24 */ /* 0x000fe2000f8e02ff */
[-C--:B0-----:R-:W-:Y:S01]  /*18ef0*/  LEA R43, P5, R116, R6.reuse, 0x1 ;  /* 0x00000006742b7211 */ /* 0x081fe200078a08ff */
[----:B------:R-:W-:Y:S01]  /*18f00*/  STL [R1+0x30c], R101 ;  /* 0x00030c6501007387 */ /* 0x000fe20000100800 */
[----:B------:R-:W-:Y:S02]  /*18f10*/  IMAD R12, R119, UR25, RZ ;  /* 0x00000019770c7c24 */ /* 0x000fe4000f8e02ff */
[----:B------:R-:W-:Y:S01]  /*18f20*/  IMAD R83, R108, UR33, RZ ;  /* 0x000000216c537c24 */ /* 0x000fe2000f8e02ff */
[----:B------:R0:W-:Y:S01]  /*18f30*/  STL [R1+0x318], R43 ;  /* 0x0003182b01007387 */ /* 0x0001e20000100800 */
[----:B------:R-:W-:Y:S01]  /*18f40*/  LEA.HI.X.SX32 R78, R116, R5, 0x1, P5 ;  /* 0x00000005744e7211 */ /* 0x000fe200028f0eff */
[----:B------:R-:W-:Y:S01]  /*18f50*/  IMAD R77, R114, UR29, RZ ;  /* 0x0000001d724d7c24 */ /* 0x000fe2000f8e02ff */
[----:B------:R-:W-:Y:S01]  /*18f60*/  LEA R98, P5, R128, R6, 0x1 ;  /* 0x0000000680627211 */ /* 0x000fe200078a08ff */
[----:B------:R-:W-:Y:S01]  /*18f70*/  STL [R1+0x320], R99 ;  /* 0x0003206301007387 */ /* 0x000fe20000100800 */
[----:B------:R-:W-:Y:S01]  /*18f80*/  IMAD R86, R112, UR31, RZ ;  /* 0x0000001f70567c24 */ /* 0x000fe2000f8e02ff */
[----:B------:R-:W1:Y:S01]  /*18f90*/  S2R R136, SR_TID.X ;  /* 0x0000000000887919 */ /* 0x000e620000002100 */
[----:B------:R-:W-:-:S04]  /*18fa0*/  @!UP1 UIADD3 UR4, UPT, UPT, -UR4, 0x100000, URZ ;  /* 0x0010000004049890 */ /* 0x000fc8000fffe1ff */
[----:B------:R-:W-:Y:S02]  /*18fb0*/  @!UP1 USHF.L.U32 UR5, UR4, 0xb, URZ ;  /* 0x0000000b04059899 */ /* 0x000fe400080006ff */
[----:B------:R-:W-:Y:S01]  /*18fc0*/  @!UP1 USHF.L.U32 UR4, UR4, 0x1, URZ ;  /* 0x0000000104049899 */ /* 0x000fe200080006ff */
[----:B------:R-:W2:Y:S01]  /*18fd0*/  LDCU UR8, c[0x0][0x3b0] ;  /* 0x00007600ff0877ac */ /* 0x000ea20008000800 */
[-C--:B0-----:R-:W-:Y:S01]  /*18fe0*/  LEA.HI.X.SX32 R43, R122, R5.reuse, 0x1, P6 ;  /* 0x000000057a2b7211 */ /* 0x081fe200030f0eff */
[----:B------:R-:W-:Y:S01]  /*18ff0*/  STL [R1+0x314], R78 ;  /* 0x0003144e01007387 */ /* 0x000fe20000100800 */
[C---:B------:R-:W-:Y:S01]  /*19000*/  LEA R97, P6, R132.reuse, R6, 0x1 ;  /* 0x0000000684617211 */ /* 0x040fe200078c08ff */
[----:B------:R-:W0:Y:S02]  /*19010*/  LDCU UR12, c[0x0][0x3b0] ;  /* 0x00007600ff0c77ac */ /* 0x000e240008000800 */
[----:B------:R3:W-:Y:S01]  /*19020*/  STL [R1+0x31c], R43 ;  /* 0x00031c2b01007387 */ /* 0x0007e20000100800 */
[-C--:B------:R-:W-:Y:S01]  /*19030*/  LEA.HI.X.SX32 R79, R132, R5.reuse, 0x1, P6 ;  /* 0x00000005844f7211 */ /* 0x080fe200030f0eff */
[----:B------:R-:W4:Y:S02]  /*19040*/  LDCU UR13, c[0x0][0x3b0] ;  /* 0x00007600ff0d77ac */ /* 0x000f240008000800 */
[----:B------:R-:W-:Y:S01]  /*19050*/  STL [R1+0x328], R98 ;  /* 0x0003286201007387 */ /* 0x000fe20000100800 */
[----:B---3--:R-:W-:-:S02]  /*19060*/  LEA.HI.X.SX32 R43, R128, R5, 0x1, P5 ;  /* 0x00000005802b7211 */ /* 0x008fc400028f0eff */
[----:B------:R-:W-:-:S03]  /*19070*/  LEA R94, P6, R93, R6, 0x1 ;  /* 0x000000065d5e7211 */ /* 0x000fc600078c08ff */
[----:B------:R3:W-:Y:S04]  /*19080*/  STL [R1+0x324], R43 ;  /* 0x0003242b01007387 */ /* 0x0007e80000100800 */
[----:B------:R-:W-:Y:S01]  /*19090*/  STL [R1+0x330], R97 ;  /* 0x0003306101007387 */ /* 0x000fe20000100800 */
[----:B---3--:R-:W-:-:S03]  /*190a0*/  LEA R43, P5, R95, R6, 0x1 ;  /* 0x000000065f2b7211 */ /* 0x008fc600078a08ff */
[----:B------:R3:W-:Y:S04]  /*190b0*/  STL [R1+0x32c], R79 ;  /* 0x00032c4f01007387 */ /* 0x0007e80000100800 */
[----:B------:R0:W-:Y:S01]  /*190c0*/  STL [R1+0x338], R43 ;  /* 0x0003382b01007387 */ /* 0x0001e20000100800 */
[----:B---3--:R-:W-:-:S03]  /*190d0*/  LEA.HI.X.SX32 R79, R95, R5, 0x1, P5 ;  /* 0x000000055f4f7211 */ /* 0x008fc600028f0eff */
[----:B------:R-:W-:Y:S01]  /*190e0*/  STL [R1+0x340], R94 ;  /* 0x0003405e01007387 */ /* 0x000fe20000100800 */
[----:B0-----:R-:W-:-:S03]  /*190f0*/  LEA.HI.X.SX32 R43, R93, R5, 0x1, P6 ;  /* 0x000000055d2b7211 */ /* 0x001fc600030f0eff */
[----:B------:R0:W-:Y:S04]  /*19100*/  STL [R1+0x334], R79 ;  /* 0x0003344f01007387 */ /* 0x0001e80000100800 */
[----:B------:R-:W-:Y:S04]  /*19110*/  STL [R1+0xb88], R93 ;  /* 0x000b885d01007387 */ /* 0x000fe80000100800 */
[----:B------:R3:W-:Y:S01]  /*19120*/  STL [R1+0x33c], R43 ;  /* 0x00033c2b01007387 */ /* 0x0007e20000100800 */
[-C--:B0-----:R-:W-:Y:S02]  /*19130*/  LEA R79, P5, R90, R6.reuse, 0x1 ;  /* 0x000000065a4f7211 */ /* 0x081fe400078a08ff */
[----:B---3--:R-:W-:-:S03]  /*19140*/  LEA R43, P6, R87, R6, 0x1 ;  /* 0x00000006572b7211 */ /* 0x008fc600078c08ff */
[----:B------:R-:W-:Y:S01]  /*19150*/  STL [R1+0x348], R79 ;  /* 0x0003484f01007387 */ /* 0x000fe20000100800 */
[----:B------:R-:W-:-:S03]  /*19160*/  LEA.HI.X.SX32 R93, R90, R5, 0x1, P5 ;  /* 0x000000055a5d7211 */ /* 0x000fc600028f0eff */
[----:B------:R0:W-:Y:S01]  /*19170*/  STL [R1+0x350], R43 ;  /* 0x0003502b01007387 */ /* 0x0001e20000100800 */
[----:B------:R-:W-:-:S03]  /*19180*/  LEA R91, P5, R85, R6, 0x1 ;  /* 0x00000006555b7211 */ /* 0x000fc600078a08ff */
[----:B------:R-:W-:Y:S01]  /*19190*/  STL [R1+0xb80], R90 ;  /* 0x000b805a01007387 */ /* 0x000fe20000100800 */
[----:B0-----:R-:W-:-:S03]  /*191a0*/  LEA.HI.X.SX32 R43, R87, R5, 0x1, P6 ;  /* 0x00000005572b7211 */ /* 0x001fc600030f0eff */
[----:B------:R-:W-:Y:S01]  /*191b0*/  STL [R1+0xb78], R87 ;  /* 0x000b785701007387 */ /* 0x000fe20000100800 */
[----:B------:R-:W-:-:S03]  /*191c0*/  LEA R79, P6, R4, R6, 0x1 ;  /* 0x00000006044f7211 */ /* 0x000fc600078c08ff */
[----:B------:R-:W-:Y:S01]  /*191d0*/  STL [R1+0x344], R93 ;  /* 0x0003445d01007387 */ /* 0x000fe20000100800 */
[----:B------:R-:W-:-:S03]  /*191e0*/  LEA.HI.X.SX32 R4, R4, R5, 0x1, P6 ;  /* 0x0000000504047211 */ /* 0x000fc600030f0eff */
[----:B------:R0:W-:Y:S01]  /*191f0*/  STL [R1+0x34c], R43 ;  /* 0x00034c2b01007387 */ /* 0x0001e20000100800 */
[----:B------:R-:W-:-:S03]  /*19200*/  LEA R89, P6, R3, R6, 0x1 ;  /* 0x0000000603597211 */ /* 0x000fc600078c08ff */
[----:B------:R-:W-:Y:S01]  /*19210*/  STL [R1+0x360], R79 ;  /* 0x0003604f01007387 */ /* 0x000fe20000100800 */
[----:B0-----:R-:W-:-:S03]  /*19220*/  LEA.HI.X.SX32 R43, R85, R5, 0x1, P5 ;  /* 0x00000005552b7211 */ /* 0x001fc600028f0eff */
[----:B------:R-:W-:Y:S01]  /*19230*/  STL [R1+0x358], R91 ;  /* 0x0003585b01007387 */ /* 0x000fe20000100800 */
[-C--:B------:R-:W-:Y:S01]  /*19240*/  LEA R90, P5, R82, R6.reuse, 0x1 ;  /* 0x00000006525a7211 */ /* 0x080fe200078a08ff */
[----:B------:R-:W-:Y:S01]  /*19250*/  IMAD R13, R115, UR28, RZ ;  /* 0x0000001c730d7c24 */ /* 0x000fe2000f8e02ff */
[----:B------:R-:W-:Y:S01]  /*19260*/  LEA.HI.X.SX32 R3, R3, R5, 0x1, P6 ;  /* 0x0000000503037211 */ /* 0x000fe200030f0eff */
[----:B------:R-:W-:Y:S01]  /*19270*/  STL [R1+0x354], R43 ;  /* 0x0003542b01007387 */ /* 0x000fe20000100800 */
[----:B------:R-:W-:-:S03]  /*19280*/  LEA R109, P6, R11, R6, 0x1 ;  /* 0x000000060b6d7211 */ /* 0x000fc600078c08ff */
[----:B------:R0:W-:Y:S01]  /*19290*/  STL [R1+0x35c], R4 ;  /* 0x00035c0401007387 */ /* 0x0001e20000100800 */
[-C--:B------:R-:W-:Y:S01]  /*192a0*/  LEA.HI.X.SX32 R108, R11, R5.reuse, 0x1, P6 ;  /* 0x000000050b6c7211 */ /* 0x080fe200030f0eff */
[----:B------:R-:W-:Y:S01]  /*192b0*/  IMAD R78, R113, UR30, RZ ;  /* 0x0000001e714e7c24 */ /* 0x000fe2000f8e02ff */
[-C--:B------:R-:W-:Y:S02]  /*192c0*/  LEA R150, P6, R13, R6.reuse, 0x1 ;  /* 0x000000060d967211 */ /* 0x080fe400078c08ff */
[----:B0-----:R-:W-:Y:S02]  /*192d0*/  LEA.HI.X.SX32 R4, R82, R5, 0x1, P5 ;  /* 0x0000000552047211 */ /* 0x001fe400028f0eff */
[----:B------:R-:W-:-:S04]  /*192e0*/  LEA R43, P5, R10, R6, 0x1 ;  /* 0x000000060a2b7211 */ /* 0x000fc800078a08ff */
[-C--:B------:R-:W-:Y:S02]  /*192f0*/  LEA.HI.X.SX32 R87, R10, R5.reuse, 0x1, P5 ;  /* 0x000000050a577211 */ /* 0x080fe400028f0eff */
[CC--:B------:R-:W-:Y:S02]  /*19300*/  LEA R158, P5, R12.reuse, R6.reuse, 0x1 ;  /* 0x000000060c9e7211 */ /* 0x0c0fe400078a08ff */
[-C--:B------:R-:W-:Y:S02]  /*19310*/  LEA.HI.X.SX32 R151, R13, R5.reuse, 0x1, P6 ;  /* 0x000000050d977211 */ /* 0x080fe400030f0eff */
[-C--:B------:R-:W-:Y:S02]  /*19320*/  LEA.HI.X.SX32 R159, R12, R5.reuse, 0x1, P5 ;  /* 0x000000050c9f7211 */ /* 0x080fe400028f0eff */
[CC--:B------:R-:W-:Y:S01]  /*19330*/  LEA R164, P6, R78.reuse, R6.reuse, 0x1 ;  /* 0x000000064ea47211 */ /* 0x0c0fe200078c08ff */
[----:B------:R-:W-:Y:S01]  /*19340*/  STL [R1+0x368], R90 ;  /* 0x0003685a01007387 */ /* 0x000fe20000100800 */
[----:B------:R-:W-:Y:S01]  /*19350*/  LEA R142, P5, R77, R6, 0x1 ;  /* 0x000000064d8e7211 */ /* 0x000fe200078a08ff */
[----:B------:R-:W-:Y:S01]  /*19360*/  IMAD R79, R107, UR34, RZ ;  /* 0x000000226b4f7c24 */ /* 0x000fe2000f8e02ff */
[-C--:B------:R-:W-:Y:S01]  /*19370*/  LEA.HI.X.SX32 R165, R78, R5.reuse, 0x1, P6 ;  /* 0x000000054ea57211 */ /* 0x080fe200030f0eff */
[----:B------:R0:W-:Y:S01]  /*19380*/  STL [R1+0x364], R4 ;  /* 0x0003640401007387 */ /* 0x0001e20000100800 */
[----:B------:R-:W-:-:S02]  /*19390*/  LEA.HI.X.SX32 R143, R77, R5, 0x1, P5 ;  /* 0x000000054d8f7211 */ /* 0x000fc400028f0eff */
[-C--:B------:R-:W-:Y:S01]  /*193a0*/  LEA R148, P6, R81, R6.reuse, 0x1 ;  /* 0x0000000651947211 */ /* 0x080fe200078c08ff */
[----:B------:R-:W-:Y:S01]  /*193b0*/  STL [R1+0x370], R89 ;  /* 0x0003705901007387 */ /* 0x000fe20000100800 */
[----:B------:R-:W-:-:S03]  /*193c0*/  LEA R156, P5, R86, R6, 0x1 ;  /* 0x00000006569c7211 */ /* 0x000fc600078a08ff */
[----:B------:R3:W-:Y:S01]  /*193d0*/  STL [R1+0x36c], R3 ;  /* 0x00036c0301007387 */ /* 0x0007e20000100800 */
[----:B------:R-:W-:-:S03]  /*193e0*/  LEA.HI.X.SX32 R149, R81, R5, 0x1, P6 ;  /* 0x0000000551957211 */ /* 0x000fc600030f0eff */
[----:B------:R-:W-:Y:S01]  /*193f0*/  STL [R1+0x378], R43 ;  /* 0x0003782b01007387 */ /* 0x000fe20000100800 */
[----:B0-----:R-:W-:-:S03]  /*19400*/  IMAD R4, R100, UR36, RZ ;  /* 0x0000002464047c24 */ /* 0x001fc6000f8e02ff */
[----:B------:R-:W-:Y:S01]  /*19410*/  STL [R1+0x380], R109 ;  /* 0x0003806d01007387 */ /* 0x000fe20000100800 */
[----:B------:R-:W-:-:S03]  /*19420*/  LEA.HI.X.SX32 R157, R86, R5, 0x1, P5 ;  /* 0x00000005569d7211 */ /* 0x000fc600028f0eff */
[----:B------:R-:W-:Y:S01]  /*19430*/  STL [R1+0x374], R87 ;  /* 0x0003745701007387 */ /* 0x000fe20000100800 */
[-C--:B------:R-:W-:Y:S01]  /*19440*/  LEA R152, P6, R79, R6.reuse, 0x1 ;  /* 0x000000064f987211 */ /* 0x080fe200078c08ff */
[----:B------:R-:W-:Y:S02]  /*19450*/  IMAD R82, R104, UR35, RZ ;  /* 0x0000002368527c24 */ /* 0x000fe4000f8e02ff */
[----:B------:R-:W-:Y:S01]  /*19460*/  STL [R1+0x37c], R108 ;  /* 0x00037c6c01007387 */ /* 0x000fe20000100800 */
[----:B------:R-:W-:-:S03]  /*19470*/  LEA R140, P5, R83, R6, 0x1 ;  /* 0x00000006538c7211 */ /* 0x000fc600078a08ff */
[----:B------:R-:W-:Y:S01]  /*19480*/  STL [R1+0x388], R158 ;  /* 0x0003889e01007387 */ /* 0x000fe20000100800 */
[----:B------:R-:W-:-:S03]  /*19490*/  LEA.HI.X.SX32 R163, R79, R5, 0x1, P6 ;  /* 0x000000054fa37211 */ /* 0x000fc600030f0eff */
[----:B------:R-:W-:Y:S01]  /*194a0*/  STL [R1+0x390], R150 ;  /* 0x0003909601007387 */ /* 0x000fe20000100800 */
[----:B---3--:R-:W-:-:S03]  /*194b0*/  IMAD R3, R92, UR38, RZ ;  /* 0x000000265c037c24 */ /* 0x008fc6000f8e02ff */
        /* <DEDUP_REMOVED lines=10> */
[----:B------:R-:W-:-:S03]  /*19560*/  IMAD R10, R84, UR40, RZ ;  /* 0x00000028540a7c24 */ /* 0x000fc6000f8e02ff */
        /* <DEDUP_REMOVED lines=14> */
[----:B------:R-:W-:-:S03]  /*19650*/  LEA R161, P6, R10, R6, 0x1 ;  /* 0x000000060aa17211 */ /* 0x000fc600078c08ff */
        /* <DEDUP_REMOVED lines=16> */
[----:B------:R-:W-:Y:S04]  /*19760*/  STL [R1+0x3e4], R139 ;  /* 0x0003e48b01007387 */ /* 0x000fe80000100800 */
[----:B------:R-:W-:Y:S04]  /*19770*/  STL [R1+0x3f0], R161 ;  /* 0x0003f0a101007387 */ /* 0x000fe80000100800 */
[----:B------:R-:W-:Y:S01]  /*19780*/  STL [R1+0x3ec], R138 ;  /* 0x0003ec8a01007387 */ /* 0x000fe20000100800 */
[----:B------:R-:W-:-:S03]  /*19790*/  IMAD.MOV.U32 R11, RZ, RZ, R2 ;  /* 0x000000ffff0b7224 */ /* 0x000fc600078e0002 */
[----:B------:R-:W-:Y:S04]  /*197a0*/  STL [R1+0x3f8], R86 ;  /* 0x0003f85601007387 */ /* 0x000fe80000100800 */
[----:B------:R-:W-:Y:S04]  /*197b0*/  STL [R1+0x3f4], R160 ;  /* 0x0003f4a001007387 */ /* 0x000fe80000100800 */
[----:B------:R-:W3:Y:S04]  /*197c0*/  LDL.LU R117, [R1+0x594] ;  /* 0x0005940001757983 */ /* 0x000ee80000300800 */
[----:B------:R-:W2:Y:S04]  /*197d0*/  LDL.LU R118, [R1+0x590] ;  /* 0x0005900001767983 */ /* 0x000ea80000300800 */
[----:B------:R-:W2:Y:S01]  /*197e0*/  LDL.LU R2, [R1+0x58c] ;  /* 0x00058c0001027983 */ /* 0x000ea20000300800 */
[----:B------:R-:W-:-:S02]  /*197f0*/  LOP3.LUT R4, R0, 0xdd, R9, 0xfe, !PT ;  /* 0x000000dd00047812 */ /* 0x000fc400078efe09 */
[C-C-:B------:R-:W-:Y:S02]  /*19800*/  LOP3.LUT R3, R0.reuse, 0xdc, R9.reuse, 0xfe, !PT ;  /* 0x000000dc00037812 */ /* 0x140fe400078efe09 */
[----:B------:R-:W-:Y:S01]  /*19810*/  LOP3.LUT R85, R0, 0xde, R9, 0xfe, !PT ;  /* 0x000000de00557812 */ /* 0x000fe200078efe09 */
[----:B-1----:R-:W-:Y:S01]  /*19820*/  IMAD.SHL.U32 R77, R136, 0x2, RZ ;  /* 0x00000002884d7824 */ /* 0x002fe200078e00ff */
[----:B------:R-:W-:Y:S01]  /*19830*/  IABS R12, R4 ;  /* 0x00000004000c7213 */ /* 0x000fe20000000000 */
[----:B------:R-:W3:Y:S04]  /*19840*/  LDL.LU R119, [R1+0x588] ;  /* 0x0005880001777983 */ /* 0x000ee80000300800 */
[----:B------:R-:W-:Y:S01]  /*19850*/  IMAD.HI.U32 R13, R8, R12, RZ ;  /* 0x0000000c080d7227 */ /* 0x000fe200078e00ff */
[----:B------:R-:W-:Y:S01]  /*19860*/  ISETP.GE.AND P5, PT, R3, RZ, PT ;  /* 0x000000ff0300720c */ /* 0x000fe20003fa6270 */
[----:B------:R-:W3:Y:S01]  /*19870*/  LDL.LU R120, [R1+0x584] ;  /* 0x0005840001787983 */ /* 0x000ee20000300800 */
[----:B------:R-:W-:Y:S01]  /*19880*/  IABS R10, R3 ;  /* 0x00000003000a7213 */ /* 0x000fe20000000000 */
[----:B------:R-:W-:-:S02]  /*19890*/  IMAD.MOV R13, RZ, RZ, -R13 ;  /* 0x000000ffff0d7224 */ /* 0x000fc400078e0a0d */
[----:B------:R-:W-:Y:S01]  /*198a0*/  IMAD.HI.U32 R3, R8, R11, RZ ;  /* 0x0000000b08037227 */ /* 0x000fe200078e00ff */
[----:B------:R-:W-:Y:S01]  /*198b0*/  ISETP.GE.AND P6, PT, R4, RZ, PT ;  /* 0x000000ff0400720c */ /* 0x000fe20003fc6270 */
[----:B------:R-:W3:Y:S02]  /*198c0*/  LDL.LU R121, [R1+0x580] ;  /* 0x0005800001797983 */ /* 0x000ee40000300800 */
[----:B------:R-:W-:Y:S01]  /*198d0*/  IMAD R12, R7, R13, R12 ;  /* 0x0000000d070c7224 */ /* 0x000fe200078e020c */
[----:B------:R-:W-:Y:S01]  /*198e0*/  IABS R13, R85 ;  /* 0x00000055000d7213 */ /* 0x000fe20000000000 */
[----:B------:R-:W-:Y:S01]  /*198f0*/  IMAD.HI.U32 R4, R8, R10, RZ ;  /* 0x0000000a08047227 */ /* 0x000fe200078e00ff */
[----:B------:R-:W-:Y:S01]  /*19900*/  SHF.R.S32.HI R78, RZ, 0x6, R136 ;  /* 0x00000006ff4e7819 */ /* 0x000fe20000011488 */
[----:B------:R-:W3:Y:S02]  /*19910*/  LDL.LU R123, [R1+0x57c] ;  /* 0x00057c00017b7983 */ /* 0x000ee40000300800 */
[----:B------:R-:W-:-:S02]  /*19920*/  IMAD.MOV R3, RZ, RZ, -R3 ;  /* 0x000000ffff037224 */ /* 0x000fc400078e0a03 */
[----:B------:R-:W-:Y:S01]  /*19930*/  IMAD.MOV R4, RZ, RZ, -R4 ;  /* 0x000000ffff047224 */ /* 0x000fe200078e0a04 */
[----:B------:R-:W3:Y:S01]  /*19940*/  LDL.LU R124, [R1+0x578] ;  /* 0x00057800017c7983 */ /* 0x000ee20000300800 */
[----:B------:R-:W-:Y:S01]  /*19950*/  IMAD R11, R7, R3, R11 ;  /* 0x00000003070b7224 */ /* 0x000fe200078e020b */
[----:B------:R-:W-:Y:S01]  /*19960*/  LOP3.LUT R77, R77, 0x7e, RZ, 0xc0, !PT ;  /* 0x0000007e4d4d7812 */ /* 0x000fe200078ec0ff */
[----:B------:R-:W-:Y:S01]  /*19970*/  IMAD.HI.U32 R3, R8, R13, RZ ;  /* 0x0000000d08037227 */ /* 0x000fe200078e00ff */
[----:B------:R-:W-:Y:S01]  /*19980*/  SGXT R78, R78, 0x1 ;  /* 0x000000014e4e781a */ /* 0x000fe20000000200 */
[----:B------:R-:W3:Y:S01]  /*19990*/  LDL.LU R125, [R1+0x574] ;  /* 0x00057400017d7983 */ /* 0x000ee20000300800 */
[----:B------:R-:W-:Y:S01]  /*199a0*/  VOTEU.ALL UP1, P1 ;  /* 0x0000000000ff7886 */ /* 0x000fe20000820000 */
[----:B------:R-:W-:Y:S02]  /*199b0*/  IMAD R10, R7, R4, R10 ;  /* 0x00000004070a7224 */ /* 0x000fe400078e020a */
[----:B------:R-:W3:Y:S01]  /*199c0*/  LDL.LU R126, [R1+0x570] ;  /* 0x00057000017e7983 */ /* 0x000ee20000300800 */
[----:B------:R-:W-:Y:S01]  /*199d0*/  IMAD.MOV R4, RZ, RZ, -R3 ;  /* 0x000000ffff047224 */ /* 0x000fe200078e0a03 */
[----:B------:R-:W-:Y:S01]  /*199e0*/  LOP3.LUT R3, R77, 0x90, R78, 0x78, !PT ;  /* 0x000000904d037812 */ /* 0x000fe200078e784e */
[----:B------:R0:W1:Y:S01]  /*199f0*/  @!UP1 SYNCS.EXCH.64 URZ, [UR11+0x28008], UR4 ;  /* 0x028008040bff95b2 */ /* 0x0000620008000100 */
[----:B------:R-:W3:Y:S04]  /*19a00*/  LDL.LU R127, [R1+0x56c] ;  /* 0x00056c00017f7983 */ /* 0x000ee80000300800 */
[----:B------:R-:W3:Y:S04]  /*19a10*/  LDL.LU R129, [R1+0x568] ;  /* 0x0005680001817983 */ /* 0x000ee80000300800 */
[----:B------:R-:W3:Y:S01]  /*19a20*/  LDL.LU R130, [R1+0x564] ;  /* 0x0005640001827983 */ /* 0x000ee20000300800 */
[----:B------:R-:W-:Y:S01]  /*19a30*/  IMAD R13, R7, R4, R13 ;  /* 0x00000004070d7224 */ /* 0x000fe200078e020d */
[----:B------:R-:W-:Y:S01]  /*19a40*/  PRMT R132, RZ, 0x7610, R132 ;  /* 0x00007610ff847816 */ /* 0x000fe20000000084 */
[----:B0-----:R-:W0:Y:S01]  /*19a50*/  LDCU UR4, c[0x0][0x3b0] ;  /* 0x00007600ff0477ac */ /* 0x001e220008000800 */
[----:B------:R-:W3:Y:S01]  /*19a60*/  LDL.LU R131, [R1+0x560] ;  /* 0x0005600001837983 */ /* 0x000ee20000300800 */
[----:B------:R-:W-:-:S02]  /*19a70*/  PRMT R128, RZ, 0x7610, R128 ;  /* 0x00007610ff807816 */ /* 0x000fc40000000080 */
[----:B------:R-:W-:Y:S01]  /*19a80*/  PRMT R122, RZ, 0x7610, R122 ;  /* 0x00007610ff7a7816 */ /* 0x000fe2000000007a */
[----:B------:R-:W3:Y:S01]  /*19a90*/  LDL.LU R133, [R1+0x55c] ;  /* 0x00055c0001857983 */ /* 0x000ee20000300800 */
[----:B------:R-:W-:Y:S01]  /*19aa0*/  PRMT R116, RZ, 0x7610, R116 ;  /* 0x00007610ff747816 */ /* 0x000fe20000000074 */
[----:B------:R-:W0:Y:S02]  /*19ab0*/  LDCU UR5, c[0x0][0x3b0] ;  /* 0x00007600ff0577ac */ /* 0x000e240008000800 */
[----:B------:R-:W4:Y:S04]  /*19ac0*/  LDL.LU R134, [R1+0x554] ;  /* 0x0005540001867983 */ /* 0x000f280000300800 */
[----:B------:R-:W4:Y:S04]  /*19ad0*/  LDL.LU R135, [R1+0x558] ;  /* 0x0005580001877983 */ /* 0x000f280000300800 */
[----:B--2---:R2:W-:Y:S04]  /*19ae0*/  STS.U16 [R3+UR11+0x20800], R2 ;  /* 0x0208000203007988 */ /* 0x0045e8000800040b */
[----:B--2---:R-:W2:Y:S04]  /*19af0*/  LDL.LU R2, [R1+0x550] ;  /* 0x0005500001027983 */ /* 0x004ea80000300800 */
[----:B------:R-:W2:Y:S04]  /*19b00*/  LDL.LU R80, [R1+0x54c] ;  /* 0x00054c0001507983 */ /* 0x000ea80000300800 */
        /* <DEDUP_REMOVED lines=11> */
[----:B---3--:R3:W-:Y:S04]  /*19bc0*/  STS.U16 [R3+UR11+0x20000], R117 ;  /* 0x0200007503007988 */ /* 0x0087e8000800040b */
[----:B------:R-:W2:Y:S04]  /*19bd0*/  LDL.LU R115, [R1+0x51c] ;  /* 0x00051c0001737983 */ /* 0x000ea80000300800 */
[----:B---3--:R-:W3:Y:S04]  /*19be0*/  LDL.LU R117, [R1+0x514] ;  /* 0x0005140001757983 */ /* 0x008ee80000300800 */
[----:B------:R0:W-:Y:S04]  /*19bf0*/  STS.U16 [R3+UR11+0x20400], R118 ;  /* 0x0204007603007988 */ /* 0x0001e8000800040b */
[----:B------:R1:W-:Y:S04]  /*19c00*/  STS.U16 [R3+UR11+0x20c00], R119 ;  /* 0x020c007703007988 */ /* 0x0003e8000800040b */
[----:B------:R4:W-:Y:S04]  /*19c10*/  STS.U16 [R3+UR11+0x21000], R120 ;  /* 0x0210007803007988 */ /* 0x0009e8000800040b */
[----:B0-----:R-:W3:Y:S04]  /*19c20*/  LDL.LU R118, [R1+0x518] ;  /* 0x0005180001767983 */ /* 0x001ee80000300800 */
[----:B-1----:R-:W3:Y:S04]  /*19c30*/  LDL.LU R119, [R1+0x510] ;  /* 0x0005100001777983 */ /* 0x002ee80000300800 */
[----:B------:R0:W-:Y:S04]  /*19c40*/  STS.U16 [R3+UR11+0x21400], R121 ;  /* 0x0214007903007988 */ /* 0x0001e8000800040b */
[----:B----4-:R-:W4:Y:S04]  /*19c50*/  LDL.LU R120, [R1+0x50c] ;  /* 0x00050c0001787983 */ /* 0x010f280000300800 */
[----:B------:R1:W-:Y:S04]  /*19c60*/  STS.U16 [R3+UR11+0x21800], R123 ;  /* 0x0218007b03007988 */ /* 0x0003e8000800040b */
[----:B0-----:R-:W4:Y:S04]  /*19c70*/  LDL.LU R121, [R1+0x508] ;  /* 0x0005080001797983 */ /* 0x001f280000300800 */
[----:B------:R0:W-:Y:S04]  /*19c80*/  STS.U16 [R3+UR11+0x21c00], R124 ;  /* 0x021c007c03007988 */ /* 0x0001e8000800040b */
[----:B-1----:R-:W4:Y:S01]  /*19c90*/  LDL.LU R123, [R1+0x504] ;  /* 0x00050400017b7983 */ /* 0x002f220000300800 */
[----:B------:R-:W-:-:S03]  /*19ca0*/  LOP3.LUT R4, R3, 0x20, RZ, 0x3c, !PT ;  /* 0x0000002003047812 */ /* 0x000fc600078e3cff */
[----:B------:R1:W-:Y:S04]  /*19cb0*/  STS.U16 [R3+UR11+0x22000], R125 ;  /* 0x0220007d03007988 */ /* 0x0003e8000800040b */
[----:B0-----:R-:W4:Y:S04]  /*19cc0*/  LDL.LU R124, [R1+0x500] ;  /* 0x00050000017c7983 */ /* 0x001f280000300800 */
[----:B------:R0:W-:Y:S04]  /*19cd0*/  STS.U16 [R3+UR11+0x22400], R126 ;  /* 0x0224007e03007988 */ /* 0x0001e8000800040b */
[----:B-1----:R-:W4:Y:S04]  /*19ce0*/  LDL.LU R125, [R1+0x4fc] ;  /* 0x0004fc00017d7983 */ /* 0x002f280000300800 */
        /* <DEDUP_REMOVED lines=14> */
[----:B-1----:R-:W4:Y:S04]  /*19dd0*/  LDL.LU R135, [R1+0x4dc] ;  /* 0x0004dc0001877983 */ /* 0x002f280000300800 */
[----:B--2---:R0:W-:Y:S04]  /*19de0*/  STS.U16 [R4+UR11+0x20500], R2 ;  /* 0x0205000204007988 */ /* 0x0041e8000800040b */
[----:B0-----:R-:W2:Y:S04]  /*19df0*/  LDL.LU R2, [R1+0x4d4] ;  /* 0x0004d40001027983 */ /* 0x001ea80000300800 */
[----:B------:R0:W-:Y:S04]  /*19e00*/  STS.U16 [R4+UR11+0x20900], R80 ;  /* 0x0209005004007988 */ /* 0x0001e8000800040b */
[----:B------:R1:W-:Y:S04]  /*19e10*/  STS.U16 [R4+UR11+0x20d00], R84 ;  /* 0x020d005404007988 */ /* 0x0003e8000800040b */
[----:B------:R-:W-:Y:S04]  /*19e20*/  STS.U16 [R4+UR11+0x21100], R9 ;  /* 0x0211000904007988 */ /* 0x000fe8000800040b */
        /* <DEDUP_REMOVED lines=10> */
[----:B---3--:R3:W-:Y:S04]  /*19ed0*/  STS.U16 [R4+UR11+0x23d00], R117 ;  /* 0x023d007504007988 */ /* 0x0087e8000800040b */
[----:B0-----:R-:W2:Y:S04]  /*19ee0*/  LDL.LU R80, [R1+0xc2c] ;  /* 0x000c2c0001507983 */ /* 0x001ea80000300800 */
[----:B-1----:R-:W2:Y:S01]  /*19ef0*/  LDL.LU R84, [R1+0xc28] ;  /* 0x000c280001547983 */ /* 0x002ea20000300800 */
[----:B---3--:R-:W-:-:S03]  /*19f00*/  LOP3.LUT R4, R3, 0x40, RZ, 0x3c, !PT ;  /* 0x0000004003047812 */ /* 0x008fc600078e3cff */
[----:B------:R-:W3:Y:S04]  /*19f10*/  LDL.LU R88, [R1+0x4d8] ;  /* 0x0004d80001587983 */ /* 0x000ee80000300800 */
[----:B------:R0:W-:Y:S04]  /*19f20*/  STS.U16 [R4+UR11+0x20200], R118 ;  /* 0x0202007604007988 */ /* 0x0001e8000800040b */
[----:B------:R-:W-:Y:S04]  /*19f30*/  STS.U16 [R4+UR11+0x20600], R119 ;  /* 0x0206007704007988 */ /* 0x000fe8000800040b */
[----:B----4-:R-:W-:Y:S04]  /*19f40*/  STS.U16 [R4+UR11+0x20a00], R120 ;  /* 0x020a007804007988 */ /* 0x010fe8000800040b */
[----:B------:R-:W4:Y:S04]  /*19f50*/  LDL.LU R92, [R1+0x4d0] ;  /* 0x0004d000015c7983 */ /* 0x000f280000300800 */
[----:B------:R-:W-:Y:S04]  /*19f60*/  STS.U16 [R4+UR11+0x20e00], R121 ;  /* 0x020e007904007988 */ /* 0x000fe8000800040b */
        /* <DEDUP_REMOVED lines=18> */
[----:B0-----:R-:W4:Y:S04]  /*1a090*/  LDL.LU R118, [R1+0x4a8] ;  /* 0x0004a80001767983 */ /* 0x001f280000300800 */
[----:B------:R-:W-:Y:S04]  /*1a0a0*/  STS.U16 [R4+UR11+0x23600], R134 ;  /* 0x0236008604007988 */ /* 0x000fe8000800040b */
[----:B------:R-:W-:Y:S04]  /*1a0b0*/  STS.U16 [R4+UR11+0x23a00], R135 ;  /* 0x023a008704007988 */ /* 0x000fe8000800040b */
[----:B--2---:R0:W-:Y:S04]  /*1a0c0*/  STS.U16 [R4+UR11+0x23e00], R2 ;  /* 0x023e000204007988 */ /* 0x0041e8000800040b */
[----:B0-----:R-:W2:Y:S01]  /*1a0d0*/  LDL.LU R2, [R1+0x4a4] ;  /* 0x0004a40001027983 */ /* 0x001ea20000300800 */
[----:B------:R-:W-:-:S03]  /*1a0e0*/  LOP3.LUT R4, R136, 0x40, RZ, 0xc0, !PT ;  /* 0x0000004088047812 */ /* 0x000fc600078ec0ff */
[----:B------:R-:W2:Y:S04]  /*1a0f0*/  LDL.LU R119, [R1+0x4a0] ;  /* 0x0004a00001777983 */ /* 0x000ea80000300800 */
[----:B------:R-:W2:Y:S01]  /*1a100*/  LDL.LU R136, [R1+0x49c] ;  /* 0x00049c0001887983 */ /* 0x000ea20000300800 */
[----:B------:R-:W-:-:S03]  /*1a110*/  LOP3.LUT R9, R3, 0x60, RZ, 0x3c, !PT ;  /* 0x0000006003097812 */ /* 0x000fc600078e3cff */
        /* <DEDUP_REMOVED lines=13> */
[----:B------:R-:W3:Y:S04]  /*1a1f0*/  LDL.LU R135, [R1+0x464] ;  /* 0x0004640001877983 */ /* 0x000ee80000300800 */
[----:B0-----:R-:W3:Y:S04]  /*1a200*/  LDL.LU R88, [R1+0xc24] ;  /* 0x000c240001587983 */ /* 0x001ee80000300800 */
[----:B----4-:R-:W-:Y:S04]  /*1a210*/  STS.U16 [R9+UR11+0x20700], R92 ;  /* 0x0207005c09007988 */ /* 0x010fe8000800040b */
        /* <DEDUP_REMOVED lines=10> */
[----:B--2---:R0:W-:Y:S04]  /*1a2c0*/  STS.U16 [R9+UR11+0x23300], R2 ;  /* 0x0233000209007988 */ /* 0x0041e8000800040b */
[----:B------:R-:W-:Y:S04]  /*1a2d0*/  STS.U16 [R9+UR11+0x23700], R119 ;  /* 0x0237007709007988 */ /* 0x000fe8000800040b */
[----:B------:R1:W-:Y:S04]  /*1a2e0*/  STS.U16 [R9+UR11+0x23b00], R136 ;  /* 0x023b008809007988 */ /* 0x0003e8000800040b */
[----:B0-----:R-:W2:Y:S04]  /*1a2f0*/  LDL.LU R2, [R1+0x460] ;  /* 0x0004600001027983 */ /* 0x001ea80000300800 */
[----:B-1----:R-:W4:Y:S04]  /*1a300*/  LDL.LU R136, [R1+0x45c] ;  /* 0x00045c0001887983 */ /* 0x002f280000300800 */
[----:B------:R-:W4:Y:S04]  /*1a310*/  LDL.LU R92, [R1+0x458] ;  /* 0x00045800015c7983 */ /* 0x000f280000300800 */
[----:B------:R-:W4:Y:S04]  /*1a320*/  LDL.LU R96, [R1+0x454] ;  /* 0x0004540001607983 */ /* 0x000f280000300800 */
[----:B------:R-:W4:Y:S04]  /*1a330*/  LDL.LU R100, [R1+0x450] ;  /* 0x0004500001647983 */ /* 0x000f280000300800 */
[----:B------:R-:W4:Y:S04]  /*1a340*/  LDL.LU R104, [R1+0x44c] ;  /* 0x00044c0001687983 */ /* 0x000f280000300800 */
[----:B------:R-:W4:Y:S01]  /*1a350*/  LDL.LU R107, [R1+0x448] ;  /* 0x00044800016b7983 */ /* 0x000f220000300800 */
[----:B------:R-:W-:-:S03]  /*1a360*/  IMAD R4, R4, 0x200, R77 ;  /* 0x0000020004047824 */ /* 0x000fc600078e024d */
[----:B------:R-:W4:Y:S04]  /*1a370*/  LDL.LU R112, [R1+0x444] ;  /* 0x0004440001707983 */ /* 0x000f280000300800 */
[----:B------:R-:W4:Y:S04]  /*1a380*/  LDL.LU R113, [R1+0x440] ;  /* 0x0004400001717983 */ /* 0x000f280000300800 */
[----:B------:R-:W4:Y:S04]  /*1a390*/  LDL.LU R114, [R1+0x43c] ;  /* 0x00043c0001727983 */ /* 0x000f280000300800 */
[----:B------:R-:W4:Y:S04]  /*1a3a0*/  LDL.LU R115, [R1+0x438] ;  /* 0x0004380001737983 */ /* 0x000f280000300800 */
[----:B------:R-:W4:Y:S04]  /*1a3b0*/  LDL.LU R117, [R1+0x434] ;  /* 0x0004340001757983 */ /* 0x000f280000300800 */
[----:B------:R-:W4:Y:S04]  /*1a3c0*/  LDL.LU R118, [R1+0x430] ;  /* 0x0004300001767983 */ /* 0x000f280000300800 */
[----:B------:R0:W-:Y:S04]  /*1a3d0*/  STS.U16 [R9+UR11+0x23f00], R14 ;  /* 0x023f000e09007988 */ /* 0x0001e8000800040b */
[----:B------:R-:W4:Y:S04]  /*1a3e0*/  LDL.LU R119, [R1+0x42c] ;  /* 0x00042c0001777983 */ /* 0x000f280000300800 */
[----:B------:R1:W-:Y:S04]  /*1a3f0*/  STS.U16 [R4+UR11], R120 ;  /* 0x0000007804007988 */ /* 0x0003e8000800040b */
        /* <DEDUP_REMOVED lines=23> */
[----:B---3--:R1:W-:Y:S04]  /*1a570*/  STS.U16 [R4+UR11+0x3000], R135 ;  /* 0x0030008704007988 */ /* 0x0083e8000800040b */
[----:B0-----:R-:W3:Y:S04]  /*1a580*/  LDL.LU R134, [R1+0x214] ;  /* 0x0002140001867983 */ /* 0x001ee80000300800 */
[----:B-1----:R-:W3:Y:S04]  /*1a590*/  LDL.LU R135, [R1+0x210] ;  /* 0x0002100001877983 */ /* 0x002ee80000300800 */
[----:B--2---:R0:W-:Y:S04]  /*1a5a0*/  STS.U16 [R4+UR11+0x3400], R2 ;  /* 0x0034000204007988 */ /* 0x0041e8000800040b */
[----:B----4-:R1:W-:Y:S04]  /*1a5b0*/  STS.U16 [R4+UR11+0x3800], R136 ;  /* 0x0038008804007988 */ /* 0x0103e8000800040b */
[----:B0-----:R-:W2:Y:S04]  /*1a5c0*/  LDL.LU R2, [R1+0x20c] ;  /* 0x00020c0001027983 */ /* 0x001ea80000300800 */
[----:B-1----:R-:W4:Y:S04]  /*1a5d0*/  LDL.LU R136, [R1+0x208] ;  /* 0x0002080001887983 */ /* 0x002f280000300800 */
[----:B------:R-:W4:Y:S04]  /*1a5e0*/  LDL.LU R14, [R1+0x204] ;  /* 0x00020400010e7983 */ /* 0x000f280000300800 */
[----:B------:R0:W-:Y:S04]  /*1a5f0*/  STS.U16 [R4+UR11+0x3c00], R92 ;  /* 0x003c005c04007988 */ /* 0x0001e8000800040b */
[----:B------:R1:W-:Y:S04]  /*1a600*/  STS.U16 [R4+UR11+0x4000], R96 ;  /* 0x0040006004007988 */ /* 0x0003e8000800040b */
[----:B------:R1:W-:Y:S04]  /*1a610*/  STS.U16 [R4+UR11+0x4400], R100 ;  /* 0x0044006404007988 */ /* 0x0003e8000800040b */
[----:B0-----:R-:W4:Y:S04]  /*1a620*/  LDL.LU R92, [R1+0xc20] ;  /* 0x000c2000015c7983 */ /* 0x001f280000300800 */
        /* <DEDUP_REMOVED lines=18> */
[----:B-1----:R-:W4:Y:S01]  /*1a750*/  LDL.LU R118, [R1+0xbf8] ;  /* 0x000bf80001767983 */ /* 0x002f220000300800 */
[----:B------:R-:W-:-:S03]  /*1a760*/  LOP3.LUT R9, R4, 0x10, RZ, 0x3c, !PT ;  /* 0x0000001004097812 */ /* 0x000fc600078e3cff */
        /* <DEDUP_REMOVED lines=17> */
[----:B---3--:R-:W3:Y:S04]  /*1a880*/  LDL.LU R129, [R1+0xbd4] ;  /* 0x000bd40001817983 */ /* 0x008ee80000300800 */
[----:B------:R0:W-:Y:S04]  /*1a890*/  STS.U16 [R9+UR11+0x1080], R130 ;  /* 0x0010808209007988 */ /* 0x0001e8000800040b */
[----:B------:R1:W-:Y:S04]  /*1a8a0*/  STS.U16 [R9+UR11+0x1480], R131 ;  /* 0x0014808309007988 */ /* 0x0003e8000800040b */
[----:B------:R1:W-:Y:S04]  /*1a8b0*/  STS.U16 [R9+UR11+0x1880], R133 ;  /* 0x0018808509007988 */ /* 0x0003e8000800040b */
[----:B0-----:R-:W3:Y:S04]  /*1a8c0*/  LDL.LU R130, [R1+0xbd0] ;  /* 0x000bd00001827983 */ /* 0x001ee80000300800 */
[----:B-1----:R-:W3:Y:S04]  /*1a8d0*/  LDL.LU R131, [R1+0xbcc] ;  /* 0x000bcc0001837983 */ /* 0x002ee80000300800 */
[----:B------:R-:W3:Y:S04]  /*1a8e0*/  LDL.LU R133, [R1+0xbc8] ;  /* 0x000bc80001857983 */ /* 0x000ee80000300800 */
[----:B------:R0:W-:Y:S04]  /*1a8f0*/  STS.U16 [R9+UR11+0x1c80], R134 ;  /* 0x001c808609007988 */ /* 0x0001e8000800040b */
[----:B------:R1:W-:Y:S04]  /*1a900*/  STS.U16 [R9+UR11+0x2080], R135 ;  /* 0x0020808709007988 */ /* 0x0003e8000800040b */
[----:B0-----:R-:W3:Y:S04]  /*1a910*/  LDL.LU R134, [R1+0xbc4] ;  /* 0x000bc40001867983 */ /* 0x001ee80000300800 */
[----:B-1----:R-:W3:Y:S04]  /*1a920*/  LDL.LU R135, [R1+0xbc0] ;  /* 0x000bc00001877983 */ /* 0x002ee80000300800 */
[----:B--2---:R0:W-:Y:S04]  /*1a930*/  STS.U16 [R9+UR11+0x2480], R2 ;  /* 0x0024800209007988 */ /* 0x0041e8000800040b */
[----:B----4-:R1:W-:Y:S04]  /*1a940*/  STS.U16 [R9+UR11+0x2880], R136 ;  /* 0x0028808809007988 */ /* 0x0103e8000800040b */
[----:B0-----:R-:W2:Y:S04]  /*1a950*/  LDL.LU R2, [R1+0xbbc] ;  /* 0x000bbc0001027983 */ /* 0x001ea80000300800 */
[----:B-1----:R-:W4:Y:S04]  /*1a960*/  LDL.LU R136, [R1+0xbb8] ;  /* 0x000bb80001887983 */ /* 0x002f280000300800 */
[----:B------:R-:W-:Y:S04]  /*1a970*/  STS.U16 [R9+UR11+0x2c80], R14 ;  /* 0x002c800e09007988 */ /* 0x000fe8000800040b */
[----:B----4-:R-:W-:Y:S04]  /*1a980*/  STS.U16 [R9+UR11+0x3080], R136 ;  /* 0x0030808809007988 */ /* 0x010fe8000800040b */
[----:B--2---:R0:W-:Y:S04]  /*1a990*/  STS.U16 [R9+UR11+0x3480], R2 ;  /* 0x0034800209007988 */ /* 0x0041e8000800040b */
[----:B---3--:R-:W-:Y:S04]  /*1a9a0*/  STS.U16 [R9+UR11+0x3880], R135 ;  /* 0x0038808709007988 */ /* 0x008fe8000800040b */
        /* <DEDUP_REMOVED lines=8> */
[----:B------:R-:W-:Y:S01]  /*1aa30*/  STS.U16 [R9+UR11+0x5c80], R124 ;  /* 0x005c807c09007988 */ /* 0x000fe2000800040b */
[----:B0-----:R-:W-:-:S03]  /*1aa40*/  LOP3.LUT R2, R4, 0x20, RZ, 0x3c, !PT ;  /* 0x0000002004027812 */ /* 0x001fc600078e3cff */
        /* <DEDUP_REMOVED lines=30> */
[----:B------:R-:W2:Y:S04]  /*1ac30*/  LDL.LU R136, [R1+0xbb4] ;  /* 0x000bb40001887983 */ /* 0x000ea80000300800 */
[----:B------:R-:W-:Y:S04]  /*1ac40*/  STS.U16 [R2+UR11+0x5900], R20 ;  /* 0x0059001402007988 */ /* 0x000fe8000800040b */
[----:B------:R0:W-:Y:S04]  /*1ac50*/  STS.U16 [R2+UR11+0x5d00], R19 ;  /* 0x005d001302007988 */ /* 0x0001e8000800040b */
[----:B------:R-:W-:Y:S04]  /*1ac60*/  STS.U16 [R2+UR11+0x6100], R18 ;  /* 0x0061001202007988 */ /* 0x000fe8000800040b */
[----:B------:R-:W-:Y:S04]  /*1ac70*/  STS.U16 [R2+UR11+0x6500], R17 ;  /* 0x0065001102007988 */ /* 0x000fe8000800040b */
[----:B------:R-:W-:Y:S04]  /*1ac80*/  STS.U16 [R2+UR11+0x6900], R16 ;  /* 0x0069001002007988 */ /* 0x000fe8000800040b */
[----:B------:R1:W-:Y:S04]  /*1ac90*/  STS.U16 [R2+UR11+0x6d00], R15 ;  /* 0x006d000f02007988 */ /* 0x0003e8000800040b */
[----:B------:R-:W3:Y:S01]  /*1aca0*/  LDL R14, [R1+0xd8] ;  /* 0x0000d800010e7983 */ /* 0x000ee20000100800 */
[----:B0-----:R-:W-:-:S03]  /*1acb0*/  LOP3.LUT R19, R4, 0x30, RZ, 0x3c, !PT ;  /* 0x0000003004137812 */ /* 0x001fc600078e3cff */
[----:B------:R-:W4:Y:S04]  /*1acc0*/  LDL R20, [R1+0xe0] ;  /* 0x0000e00001147983 */ /* 0x000f280000100800 */
[----:B-1----:R-:W3:Y:S04]  /*1acd0*/  LDL R15, [R1+0xd4] ;  /* 0x0000d400010f7983 */ /* 0x002ee80000100800 */
[----:B------:R-:W-:Y:S04]  /*1ace0*/  STS.U16 [R2+UR11+0x7100], R34 ;  /* 0x0071002202007988 */ /* 0x000fe8000800040b */
[----:B------:R-:W-:Y:S04]  /*1acf0*/  STS.U16 [R2+UR11+0x7500], R33 ;  /* 0x0075002102007988 */ /* 0x000fe8000800040b */
[----:B------:R-:W-:Y:S04]  /*1ad00*/  STS.U16 [R2+UR11+0x7900], R32 ;  /* 0x0079002002007988 */ /* 0x000fe8000800040b */
        /* <DEDUP_REMOVED lines=40> */
[----:B------:R-:W4:Y:S04]  /*1af90*/  LDL R21, [R1+0x11c] ;  /* 0x00011c0001157983 */ /* 0x000f280000100800 */
[----:B------:R-:W4:Y:S04]  /*1afa0*/  LDL R9, [R1+0x120] ;  /* 0x0001200001097983 */ /* 0x000f280000100800 */
[----:B------:R-:W4:Y:S04]  /*1afb0*/  LDL R16, [R1+0x15c] ;  /* 0x00015c0001107983 */ /* 0x000f280000100800 */
[----:B------:R-:W4:Y:S04]  /*1afc0*/  LDL R17, [R1+0x160] ;  /* 0x0001600001117983 */ /* 0x000f280000100800 */
[----:B------:R-:W4:Y:S04]  /*1afd0*/  LDL R18, [R1+0x164] ;  /* 0x0001640001127983 */ /* 0x000f280000100800 */
[----:B0-----:R-:W4:Y:S04]  /*1afe0*/  LDL R19, [R1+0x168] ;  /* 0x0001680001137983 */ /* 0x001f280000100800 */
[----:B------:R0:W-:Y:S04]  /*1aff0*/  STS.U16 [R2+UR11+0x1a00], R68 ;  /* 0x001a004402007988 */ /* 0x0001e8000800040b */
[----:B0-----:R-:W4:Y:S01]  /*1b000*/  LDL.LU R2, [R1+0xbb0] ;  /* 0x000bb00001027983 */ /* 0x001f220000300800 */
[----:B--2---:R-:W-:-:S06]  /*1b010*/  PRMT R136, RZ, 0x7610, R136 ;  /* 0x00007610ff887816 */ /* 0x004fcc0000000088 */
[----:B---3--:R4:W2:Y:S04]  /*1b020*/  @P2 LDG.E.U16 R136, desc[UR26][R14.64] ;  /* 0x0000001a0e882981 */ /* 0x0088a8000c1e1500 */
[----:B------:R-:W3:Y:S01]  /*1b030*/  LDL R15, [R1+0xdc] ;  /* 0x0000dc00010f7983 */ /* 0x000ee20000100800 */
[----:B----4-:R-:W-:Y:S01]  /*1b040*/  @P2 IMAD.MOV.U32 R14, RZ, RZ, R20 ;  /* 0x000000ffff0e2224 */ /* 0x010fe200078e0014 */
[----:B------:R-:W-:Y:S02]  /*1b050*/  PRMT R135, RZ, 0x7610, R135 ;  /* 0x00007610ff877816 */ /* 0x000fe40000000087 */
[----:B------:R-:W-:Y:S01]  /*1b060*/  PRMT R134, RZ, 0x7610, R134 ;  /* 0x00007610ff867816 */ /* 0x000fe20000000086 */
[----:B------:R-:W4:Y:S01]  /*1b070*/  LDL R20, [R1+0x1a0] ;  /* 0x0001a00001147983 */ /* 0x000f220000100800 */
[----:B------:R-:W-:-:S06]  /*1b080*/  PRMT R2, RZ, 0x7610, R2 ;  /* 0x00007610ff027816 */ /* 0x000fcc0000000002 */
[----:B---3--:R0:W3:Y:S04]  /*1b090*/  @P2 LDG.E.U16 R2, desc[UR26][R14.64] ;  /* 0x0000001a0e022981 */ /* 0x0080e8000c1e1500 */
[----:B------:R-:W0:Y:S04]  /*1b0a0*/  LDL R14, [R1+0xe4] ;  /* 0x0000e400010e7983 */ /* 0x000e280000100800 */
[----:B------:R-:W0:Y:S02]  /*1b0b0*/  LDL R15, [R1+0xe8] ;  /* 0x0000e800010f7983 */ /* 0x000e240000100800 */
[----:B0-----:R-:W-:-:S04]  /*1b0c0*/  @P2 LOP3.LUT R15, R15, R14, RZ, 0x3c, !PT ;  /* 0x0000000e0f0f2212 */ /* 0x001fc800078e3cff */
[----:B------:R-:W-:-:S04]  /*1b0d0*/  @P2 LOP3.LUT R14, R15, R14, RZ, 0x3c, !PT ;  /* 0x0000000e0f0e2212 */ /* 0x000fc800078e3cff */
[----:B------:R-:W-:-:S05]  /*1b0e0*/  @P2 LOP3.LUT R15, R15, R14, RZ, 0x3c, !PT ;  /* 0x0000000e0f0f2212 */ /* 0x000fca00078e3cff */
[----:B------:R0:W2:Y:S04]  /*1b0f0*/  @P2 LDG.E.U16 R135, desc[UR26][R14.64] ;  /* 0x0000001a0e872981 */ /* 0x0000a8000c1e1500 */
[----:B------:R-:W0:Y:S04]  /*1b100*/  LDL R14, [R1+0x114] ;  /* 0x00011400010e7983 */ /* 0x000e280000100800 */
[----:B------:R-:W0:Y:S01]  /*1b110*/  LDL R15, [R1+0x118] ;  /* 0x00011800010f7983 */ /* 0x000e220000100800 */
[----:B------:R-:W-:Y:S02]  /*1b120*/  PRMT R133, RZ, 0x7610, R133 ;  /* 0x00007610ff857816 */ /* 0x000fe40000000085 */
[----:B0-----:R-:W-:-:S04]  /*1b130*/  @P2 LOP3.LUT R15, R15, R14, RZ, 0x3c, !PT ;  /* 0x0000000e0f0f2212 */ /* 0x001fc800078e3cff */
[----:B------:R-:W-:-:S04]  /*1b140*/  @P2 LOP3.LUT R14, R15, R14, RZ, 0x3c, !PT ;  /* 0x0000000e0f0e2212 */ /* 0x000fc800078e3cff */
[----:B------:R-:W-:-:S05]  /*1b150*/  @P2 LOP3.LUT R15, R15, R14, RZ, 0x3c, !PT ;  /* 0x0000000e0f0f2212 */ /* 0x000fca00078e3cff */
[----:B------:R0:W2:Y:S02]  /*1b160*/  @P2 LDG.E.U16 R134, desc[UR26][R14.64] ;  /* 0x0000001a0e862981 */ /* 0x0000a4000c1e1500 */
[----:B0-----:R-:W-:Y:S02]  /*1b170*/  @P2 IMAD.MOV.U32 R14, RZ, RZ, R9 ;  /* 0x000000ffff0e2224 */ /* 0x001fe400078e0009 */
[----:B------:R-:W-:Y:S01]  /*1b180*/  @P2 IMAD.MOV.U32 R15, RZ, RZ, R21 ;  /* 0x000000ffff0f2224 */ /* 0x000fe200078e0015 */
[----:B------:R-:W-:Y:S01]  /*1b190*/  PRMT R131, RZ, 0x7610, R131 ;  /* 0x00007610ff837816 */ /* 0x000fe20000000083 */
[----:B------:R-:W2:Y:S04]  /*1b1a0*/  LDL R21, [R1+0x1dc] ;  /* 0x0001dc0001157983 */ /* 0x000ea80000100800 */
[----:B------:R0:W2:Y:S01]  /*1b1b0*/  @P2 LDG.E.U16 R133, desc[UR26][R14.64] ;  /* 0x0000001a0e852981 */ /* 0x0000a2000c1e1500 */
[----:B------:R-:W-:-:S02]  /*1b1c0*/  PRMT R130, RZ, 0x7610, R130 ;  /* 0x00007610ff827816 */ /* 0x000fc40000000082 */
[----:B------:R-:W-:Y:S01]  /*1b1d0*/  PRMT R129, RZ, 0x7610, R129 ;  /* 0x00007610ff817816 */ /* 0x000fe20000000081 */
[----:B------:R-:W2:Y:S04]  /*1b1e0*/  LDL R9, [R1+0x1e0] ;  /* 0x0001e00001097983 */ /* 0x000ea80000100800 */
[----:B------:R-:W0:Y:S04]  /*1b1f0*/  LDL R14, [R1+0x124] ;  /* 0x00012400010e7983 */ /* 0x000e280000100800 */
[----:B------:R-:W0:Y:S02]  /*1b200*/  LDL R15, [R1+0x128] ;  /* 0x00012800010f7983 */ /* 0x000e240000100800 */
[----:B0-----:R-:W-:-:S04]  /*1b210*/  @P2 LOP3.LUT R15, R15, R14, RZ, 0x3c, !PT ;  /* 0x0000000e0f0f2212 */ /* 0x001fc800078e3cff */
[----:B------:R-:W-:-:S04]  /*1b220*/  @P2 LOP3.LUT R14, R15, R14, RZ, 0x3c, !PT ;  /* 0x0000000e0f0e2212 */ /* 0x000fc800078e3cff */
[----:B------:R-:W-:-:S05]  /*1b230*/  @P2 LOP3.LUT R15, R15, R14, RZ, 0x3c, !PT ;  /* 0x0000000e0f0f2212 */ /* 0x000fca00078e3cff */
[----:B------:R0:W2:Y:S04]  /*1b240*/  @P2 LDG.E.U16 R132, desc[UR26][R14.64] ;  /* 0x0000001a0e842981 */ /* 0x0000a8000c1e1500 */
[----:B------:R-:W0:Y:S04]  /*1b250*/  LDL R14, [R1+0x154] ;  /* 0x00015400010e7983 */ /* 0x000e280000100800 */
[----:B------:R-:W0:Y:S02]  /*1b260*/  LDL R15, [R1+0x158] ;  /* 0x00015800010f7983 */ /* 0x000e240000100800 */
        /* <DEDUP_REMOVED lines=11> */
[----:B------:R-:W2:Y:S01]  /*1b320*/  LDL R17, [R1+0x248] ;  /* 0x0002480001117983 */ /* 0x000ea20000100800 */
[----:B0-----:R-:W-:Y:S02]  /*1b330*/  @P2 IMAD.MOV.U32 R14, RZ, RZ, R19 ;  /* 0x000000ffff0e2224 */ /* 0x001fe400078e0013 */
[----:B------:R-:W-:Y:S01]  /*1b340*/  @P2 IMAD.MOV.U32 R15, RZ, RZ, R18 ;  /* 0x000000ffff0f2224 */ /* 0x000fe200078e0012 */
[----:B------:R-:W-:Y:S01]  /*1b350*/  PRMT R124, RZ, 0x7610, R124 ;  /* 0x00007610ff7c7816 */ /* 0x000fe2000000007c */
[----:B------:R-:W2:Y:S04]  /*1b360*/  LDL R18, [R1+0x274] ;  /* 0x0002740001127983 */ /* 0x000ea80000100800 */
[----:B------:R0:W2:Y:S01]  /*1b370*/  @P2 LDG.E.U16 R129, desc[UR26][R14.64] ;  /* 0x0000001a0e812981 */ /* 0x0000a2000c1e1500 */
[----:B------:R-:W-:-:S03]  /*1b380*/  PRMT R123, RZ, 0x7610, R123 ;  /* 0x00007610ff7b7816 */ /* 0x000fc6000000007b */
[----:B------:R-:W2:Y:S04]  /*1b390*/  LDL R19, [R1+0x278] ;  /* 0x0002780001137983 */ /* 0x000ea80000100800 */
[----:B------:R-:W0:Y:S04]  /*1b3a0*/  LDL R14, [R1+0x194] ;  /* 0x00019400010e7983 */ /* 0x000e280000100800 */
[----:B------:R-:W0:Y:S02]  /*1b3b0*/  LDL R15, [R1+0x198] ;  /* 0x00019800010f7983 */ /* 0x000e240000100800 */
[----:B0-----:R-:W-:-:S04]  /*1b3c0*/  @P2 LOP3.LUT R15, R15, R14, RZ, 0x3c, !PT ;  /* 0x0000000e0f0f2212 */ /* 0x001fc800078e3cff */
[----:B------:R-:W-:-:S04]  /*1b3d0*/  @P2 LOP3.LUT R14, R15, R14, RZ, 0x3c, !PT ;  /* 0x0000000e0f0e2212 */ /* 0x000fc800078e3cff */
[----:B------:R-:W-:-:S05]  /*1b3e0*/  @P2 LOP3.LUT R15, R15, R14, RZ, 0x3c, !PT ;  /* 0x0000000e0f0f2212 */ /* 0x000fca00078e3cff */
[----:B------:R4:W2:Y:S04]  /*1b3f0*/  @P2 LDG.E.U16 R128, desc[UR26][R14.64] ;  /* 0x0000001a0e802981 */ /* 0x0008a8000c1e1500 */
[----:B------:R-:W2:Y:S01]  /*1b400*/  LDL R15, [R1+0x19c] ;  /* 0x00019c00010f7983 */ /* 0x000ea20000100800 */
[----:B----4-:R-:W-:Y:S01]  /*1b410*/  @P2 IMAD.MOV.U32 R14, RZ, RZ, R20 ;  /* 0x000000ffff0e2224 */ /* 0x010fe200078e0014 */
[----:B------:R-:W-:Y:S02]  /*1b420*/  PRMT R121, RZ, 0x7610, R121 ;  /* 0x00007610ff797816 */ /* 0x000fe40000000079 */
[----:B------:R-:W-:Y:S01]  /*1b430*/  PRMT R120, RZ, 0x7610, R120 ;  /* 0x00007610ff787816 */ /* 0x000fe20000000078 */
[----:B------:R-:W4:Y:S04]  /*1b440*/  LDL R20, [R1+0x280] ;  /* 0x0002800001147983 */ /* 0x000f280000100800 */
[----:B--2---:R0:W2:Y:S04]  /*1b450*/  @P2 LDG.E.U16 R127, desc[UR26][R14.64] ;  /* 0x0000001a0e7f2981 */ /* 0x0040a8000c1e1500 */
        /* <DEDUP_REMOVED lines=50> */
[----:B------:R4:W2:Y:S04]  /*1b780*/  @P2 LDG.E.U16 R119, desc[UR26][R14.64] ;  /* 0x0000001a0e772981 */ /* 0x0008a8000c1e1500 */
[----:B------:R-:W2:Y:S04]  /*1b790*/  LDL R19, [R1+0x300] ;  /* 0x0003000001137983 */ /* 0x000ea80000100800 */
[----:B------:R-:W2:Y:S01]  /*1b7a0*/  LDL R15, [R1+0x27c] ;  /* 0x00027c00010f7983 */ /* 0x000ea20000100800 */
[----:B----4-:R-:W-:-:S03]  /*1b7b0*/  @P2 IMAD.MOV.U32 R14, RZ, RZ, R20 ;  /* 0x000000ffff0e2224 */ /* 0x010fc600078e0014 */
        /* <DEDUP_REMOVED lines=16> */
[----:B------:R-:W2:Y:S04]  /*1b8c0*/  LDL R9, [R1+0x318] ;  /* 0x0003180001097983 */ /* 0x000ea80000100800 */
[----:B------:R0:W2:Y:S04]  /*1b8d0*/  @P2 LDG.E.U16 R115, desc[UR26][R14.64] ;  /* 0x0000001a0e732981 */ /* 0x0000a8000c1e1500 */
        /* <DEDUP_REMOVED lines=14> */
[----:B------:R-:W-:Y:S02]  /*1b9c0*/  @P2 IMAD.MOV.U32 R15, RZ, RZ, R106 ;  /* 0x000000ffff0f2224 */ /* 0x000fe400078e006a */
[----:B------:R-:W2:Y:S04]  /*1b9d0*/  LDL.LU R106, [R1+0xbac] ;  /* 0x000bac00016a7983 */ /* 0x000ea80000300800 */
[----:B------:R-:W2:Y:S04]  /*1b9e0*/  LDL.LU R105, [R1+0xba8] ;  /* 0x000ba80001697983 */ /* 0x000ea80000300800 */
[----:B------:R0:W2:Y:S04]  /*1b9f0*/  @P2 LDG.E.U16 R112, desc[UR26][R14.64] ;  /* 0x0000001a0e702981 */ /* 0x0000a8000c1e1500 */
[----:B------:R-:W0:Y:S04]  /*1ba00*/  LDL R14, [R1+0x2ec] ;  /* 0x0002ec00010e7983 */ /* 0x000e280000100800 */
[----:B------:R-:W0:Y:S01]  /*1ba10*/  LDL R15, [R1+0x2f0] ;  /* 0x0002f000010f7983 */ /* 0x000e220000100800 */
[----:B------:R-:W-:-:S02]  /*1ba20*/  PRMT R111, RZ, 0x7610, R111 ;  /* 0x00007610ff6f7816 */ /* 0x000fc4000000006f */
[----:B------:R-:W-:Y:S02]  /*1ba30*/  PRMT R110, RZ, 0x7610, R110 ;  /* 0x00007610ff6e7816 */ /* 0x000fe4000000006e */
[----:B------:R-:W-:Y:S02]  /*1ba40*/  PRMT R107, RZ, 0x7610, R107 ;  /* 0x00007610ff6b7816 */ /* 0x000fe4000000006b */
[----:B------:R-:W-:Y:S02]  /*1ba50*/  PRMT R104, RZ, 0x7610, R104 ;  /* 0x00007610ff687816 */ /* 0x000fe40000000068 */
[----:B0-----:R-:W-:-:S04]  /*1ba60*/  @P2 LOP3.LUT R15, R15, R14, RZ, 0x3c, !PT ;  /* 0x0000000e0f0f2212 */ /* 0x001fc800078e3cff */
[----:B------:R-:W-:-:S04]  /*1ba70*/  @P2 LOP3.LUT R14, R15, R14, RZ, 0x3c, !PT ;  /* 0x0000000e0f0e2212 */ /* 0x000fc800078e3cff */
[----:B------:R-:W-:-:S05]  /*1ba80*/  @P2 LOP3.LUT R15, R15, R14, RZ, 0x3c, !PT ;  /* 0x0000000e0f0f2212 */ /* 0x000fca00078e3cff */
[----:B------:R0:W3:Y:S02]  /*1ba90*/  @P2 LDG.E.U16 R111, desc[UR26][R14.64] ;  /* 0x0000001a0e6f2981 */ /* 0x0000e4000c1e1500 */
[----:B0-----:R-:W-:Y:S02]  /*1baa0*/  @P2 IMAD.MOV.U32 R14, RZ, RZ, R17 ;  /* 0x000000ffff0e2224 */ /* 0x001fe400078e0011 */
[----:B------:R-:W-:-:S05]  /*1bab0*/  @P2 IMAD.MOV.U32 R15, RZ, RZ, R16 ;  /* 0x000000ffff0f2224 */ /* 0x000fca00078e0010 */
[----:B------:R0:W3:Y:S01]  /*1bac0*/  @P2 LDG.E.U16 R110, desc[UR26][R14.64] ;  /* 0x0000001a0e6e2981 */ /* 0x0000e2000c1e1500 */
[----:B--2---:R-:W-:Y:S01]  /*1bad0*/  PRMT R106, RZ, 0x7610, R106 ;  /* 0x00007610ff6a7816 */ /* 0x004fe2000000006a */
[----:B0-----:R-:W-:Y:S02]  /*1bae0*/  @P2 IMAD.MOV.U32 R14, RZ, RZ, R19 ;  /* 0x000000ffff0e2224 */ /* 0x001fe400078e0013 */
[----:B------:R-:W-:-:S05]  /*1baf0*/  @P2 IMAD.MOV.U32 R15, RZ, RZ, R18 ;  /* 0x000000ffff0f2224 */ /* 0x000fca00078e0012 */
[----:B------:R0:W2:Y:S01]  /*1bb00*/  @P2 LDG.E.U16 R107, desc[UR26][R14.64] ;  /* 0x0000001a0e6b2981 */ /* 0x0000a2000c1e1500 */
[----:B------:R-:W-:Y:S01]  /*1bb10*/  PRMT R105, RZ, 0x7610, R105 ;  /* 0x00007610ff697816 */ /* 0x000fe20000000069 */
[----:B0-----:R-:W-:Y:S02]  /*1bb20*/  @P2 IMAD.MOV.U32 R14, RZ, RZ, R103 ;  /* 0x000000ffff0e2224 */ /* 0x001fe400078e0067 */
[----:B----4-:R-:W-:Y:S01]  /*1bb30*/  @P2 IMAD.MOV.U32 R15, RZ, RZ, R20 ;  /* 0x000000ffff0f2224 */ /* 0x010fe200078e0014 */
[----:B------:R-:W4:Y:S04]  /*1bb40*/  LDL.LU R103, [R1+0xba4] ;  /* 0x000ba40001677983 */ /* 0x000f280000300800 */
[----:B------:R0:W2:Y:S04]  /*1bb50*/  @P2 LDG.E.U16 R106, desc[UR26][R14.64] ;  /* 0x0000001a0e6a2981 */ /* 0x0000a8000c1e1500 */
[----:B------:R-:W2:Y:S04]  /*1bb60*/  LDL R16, [R1+0x34c] ;  /* 0x00034c0001107983 */ /* 0x000ea80000100800 */
[----:B------:R-:W2:Y:S01]  /*1bb70*/  LDL R17, [R1+0x350] ;  /* 0x0003500001117983 */ /* 0x000ea20000100800 */
[----:B0-----:R-:W-:-:S02]  /*1bb80*/  @P2 IMAD.MOV.U32 R14, RZ, RZ, R102 ;  /* 0x000000ffff0e2224 */ /* 0x001fc400078e0066 */
[----:B------:R-:W-:Y:S02]  /*1bb90*/  @P2 IMAD.MOV.U32 R15, RZ, RZ, R101 ;  /* 0x000000ffff0f2224 */ /* 0x000fe400078e0065 */
[----:B------:R-:W2:Y:S04]  /*1bba0*/  LDL.LU R101, [R1+0xba0] ;  /* 0x000ba00001657983 */ /* 0x000ea80000300800 */
[----:B------:R0:W2:Y:S04]  /*1bbb0*/  @P2 LDG.E.U16 R105, desc[UR26][R14.64] ;  /* 0x0000001a0e692981 */ /* 0x0000a8000c1e1500 */
[----:B------:R-:W2:Y:S04]  /*1bbc0*/  LDL.LU R102, [R1+0xb9c] ;  /* 0x000b9c0001667983 */ /* 0x000ea80000300800 */
[----:B------:R-:W2:Y:S01]  /*1bbd0*/  LDL R18, [R1+0x354] ;  /* 0x0003540001127983 */ /* 0x000ea20000100800 */
[----:B0-----:R-:W-:-:S02]  /*1bbe0*/  @P2 IMAD.MOV.U32 R14, RZ, RZ, R9 ;  /* 0x000000ffff0e2224 */ /* 0x001fc400078e0009 */
[----:B------:R-:W-:Y:S01]  /*1bbf0*/  @P2 IMAD.MOV.U32 R15, RZ, RZ, R21 ;  /* 0x000000ffff0f2224 */ /* 0x000fe200078e0015 */
[----:B------:R-:W2:Y:S04]  /*1bc00*/  LDL R19, [R1+0x35c] ;  /* 0x00035c0001137983 */ /* 0x000ea80000100800 */
[----:B------:R0:W2:Y:S04]  /*1bc10*/  @P2 LDG.E.U16 R104, desc[UR26][R14.64] ;  /* 0x0000001a0e682981 */ /* 0x0000a8000c1e1500 */
[----:B------:R-:W2:Y:S04]  /*1bc20*/  LDL R20, [R1+0x360] ;  /* 0x0003600001147983 */ /* 0x000ea80000100800 */
[----:B------:R-:W2:Y:S04]  /*1bc30*/  LDL R21, [R1+0x364] ;  /* 0x0003640001157983 */ /* 0x000ea80000100800 */
[----:B------:R-:W2:Y:S01]  /*1bc40*/  LDL R15, [R1+0x31c] ;  /* 0x00031c00010f7983 */ /* 0x000ea20000100800 */
[----:B0-----:R-:W-:-:S03]  /*1bc50*/  @P2 IMAD.MOV.U32 R14, RZ, RZ, R99 ;  /* 0x000000ffff0e2224 */ /* 0x001fc600078e0063 */
[----:B------:R-:W3:Y:S04]  /*1bc60*/  LDL R9, [R1+0x36c] ;  /* 0x00036c0001097983 */ /* 0x000ee80000100800 */
[----:B------:R-:W3:Y:S01]  /*1bc70*/  LDL.LU R99, [R1+0xb98] ;  /* 0x000b980001637983 */ /* 0x000ee20000300800 */
[----:B----4-:R-:W-:-:S06]  /*1bc80*/  PRMT R103, RZ, 0x7610, R103 ;  /* 0x00007610ff677816 */ /* 0x010fcc0000000067 */
[----:B--2---:R0:W2:Y:S04]  /*1bc90*/  @P2 LDG.E.U16 R103, desc[UR26][R14.64] ;  /* 0x0000001a0e672981 */ /* 0x0040a8000c1e1500 */
[----:B------:R-:W4:Y:S01]  /*1bca0*/  LDL R15, [R1+0x324] ;  /* 0x00032400010f7983 */ /* 0x000f220000100800 */
[----:B------:R-:W-:Y:S01]  /*1bcb0*/  PRMT R102, RZ, 0x7610, R102 ;  /* 0x00007610ff667816 */ /* 0x000fe20000000066 */
[----:B0-----:R-:W-:Y:S02]  /*1bcc0*/  @P2 IMAD.MOV.U32 R14, RZ, RZ, R98 ;  /* 0x000000ffff0e2224 */ /* 0x001fe400078e0062 */
[----:B------:R-:W2:Y:S01]  /*1bcd0*/  LDL.LU R98, [R1+0xb94] ;  /* 0x000b940001627983 */ /* 0x000ea20000300800 */
[----:B------:R-:W-:-:S03]  /*1bce0*/  PRMT R101, RZ, 0x7610, R101 ;  /* 0x00007610ff657816 */ /* 0x000fc60000000065 */
[----:B----4-:R0:W4:Y:S04]  /*1bcf0*/  @P2 LDG.E.U16 R102, desc[UR26][R14.64] ;  /* 0x0000001a0e662981 */ /* 0x010128000c1e1500 */
[----:B------:R-:W2:Y:S01]  /*1bd00*/  LDL R15, [R1+0x32c] ;  /* 0x00032c00010f7983 */ /* 0x000ea20000100800 */
[----:B0-----:R-:W-:-:S03]  /*1bd10*/  @P2 IMAD.MOV.U32 R14, RZ, RZ, R97 ;  /* 0x000000ffff0e2224 */ /* 0x001fc600078e0061 */
[----:B------:R-:W3:Y:S04]  /*1bd20*/  LDL.LU R97, [R1+0xb90] ;  /* 0x000b900001617983 */ /* 0x000ee80000300800 */
[----:B--2---:R0:W2:Y:S04]  /*1bd30*/  @P2 LDG.E.U16 R101, desc[UR26][R14.64] ;  /* 0x0000001a0e652981 */ /* 0x0040a8000c1e1500 */
[----:B------:R-:W0:Y:S04]  /*1bd40*/  LDL R14, [R1+0x334] ;  /* 0x00033400010e7983 */ /* 0x000e280000100800 */
[----:B------:R-:W0:Y:S01]  /*1bd50*/  LDL R15, [R1+0x338] ;  /* 0x00033800010f7983 */ /* 0x000e220000100800 */
[----:B------:R-:W-:-:S02]  /*1bd60*/  PRMT R100, RZ, 0x7610, R100 ;  /* 0x00007610ff647816 */ /* 0x000fc40000000064 */
[----:B0-----:R-:W-:-:S04]  /*1bd70*/  @P2 LOP3.LUT R15, R15, R14, RZ, 0x3c, !PT ;  /* 0x0000000e0f0f2212 */ /* 0x001fc800078e3cff */
[----:B------:R-:W-:-:S04]  /*1bd80*/  @P2 LOP3.LUT R14, R15, R14, RZ, 0x3c, !PT ;  /* 0x0000000e0f0e2212 */ /* 0x000fc800078e3cff */
[----:B------:R-:W-:-:S05]  /*1bd90*/  @P2 LOP3.LUT R15, R15, R14, RZ, 0x3c, !PT ;  /* 0x0000000e0f0f2212 */ /* 0x000fca00078e3cff */
[----:B------:R0:W2:Y:S04]  /*1bda0*/  @P2 LDG.E.U16 R100, desc[UR26][R14.64] ;  /* 0x0000001a0e642981 */ /* 0x0000a8000c1e1500 */
[----:B------:R-:W2:Y:S01]  /*1bdb0*/  LDL R15, [R1+0x33c] ;  /* 0x00033c00010f7983 */ /* 0x000ea20000100800 */
[----:B---3--:R-:W-:Y:S01]  /*1bdc0*/  PRMT R99, RZ, 0x7610, R99 ;  /* 0x00007610ff637816 */ /* 0x008fe20000000063 */
[----:B0-----:R-:W-:Y:S02]  /*1bdd0*/  @P2 IMAD.MOV.U32 R14, RZ, RZ, R94 ;  /* 0x000000ffff0e2224 */ /* 0x001fe400078e005e */
[----:B------:R-:W3:Y:S04]  /*1bde0*/  LDL.LU R94, [R1+0xb8c] ;  /* 0x000b8c00015e7983 */ /* 0x000ee80000300800 */
[----:B--2---:R0:W2:Y:S04]  /*1bdf0*/  @P2 LDG.E.U16 R99, desc[UR26][R14.64] ;  /* 0x0000001a0e632981 */ /* 0x0040a8000c1e1500 */
[----:B------:R-:W0:Y:S01]  /*1be00*/  LDL R15, [R1+0x348] ;  /* 0x00034800010f7983 */ /* 0x000e220000100800 */
[----:B------:R-:W-:-:S02]  /*1be10*/  PRMT R98, RZ, 0x7610, R98 ;  /* 0x00007610ff627816 */ /* 0x000fc40000000062 */
[----:B------:R-:W-:Y:S02]  /*1be20*/  PRMT R97, RZ, 0x7610, R97 ;  /* 0x00007610ff617816 */ /* 0x000fe40000000061 */
[----:B------:R-:W-:Y:S02]  /*1be30*/  PRMT R96, RZ, 0x7610, R96 ;  /* 0x00007610ff607816 */ /* 0x000fe40000000060 */
[----:B------:R-:W-:Y:S02]  /*1be40*/  PRMT R95, RZ, 0x7610, R95 ;  /* 0x00007610ff5f7816 */ /* 0x000fe4000000005f */
[----:B---3--:R-:W-:Y:S01]  /*1be50*/  PRMT R94, RZ, 0x7610, R94 ;  /* 0x00007610ff5e7816 */ /* 0x008fe2000000005e */
[----:B0-----:R-:W-:Y:S02]  /*1be60*/  @P2 IMAD.MOV.U32 R14, RZ, RZ, R15 ;  /* 0x000000ffff0e2224 */ /* 0x001fe400078e000f */
[----:B------:R-:W-:Y:S02]  /*1be70*/  @P2 IMAD.MOV.U32 R15, RZ, RZ, R93 ;  /* 0x000000ffff0f2224 */ /* 0x000fe400078e005d */
[----:B------:R-:W3:Y:S04]  /*1be80*/  LDL.LU R93, [R1+0xb88] ;  /* 0x000b8800015d7983 */ /* 0x000ee80000300800 */
[----:B------:R0:W2:Y:S02]  /*1be90*/  @P2 LDG.E.U16 R98, desc[UR26][R14.64] ;  /* 0x0000001a0e622981 */ /* 0x0000a4000c1e1500 */
[----:B0-----:R-:W-:-:S02]  /*1bea0*/  @P2 IMAD.MOV.U32 R14, RZ, RZ, R17 ;  /* 0x000000ffff0e2224 */ /* 0x001fc400078e0011 */
[----:B------:R-:W-:-:S05]  /*1beb0*/  @P2 IMAD.MOV.U32 R15, RZ, RZ, R16 ;  /* 0x000000ffff0f2224 */ /* 0x000fca00078e0010 */
[----:B------:R0:W2:Y:S02]  /*1bec0*/  @P2 LDG.E.U16 R97, desc[UR26][R14.64] ;  /* 0x0000001a0e612981 */ /* 0x0000a4000c1e1500 */
[----:B0-----:R-:W-:Y:S02]  /*1bed0*/  @P2 IMAD.MOV.U32 R14, RZ, RZ, R91 ;  /* 0x000000ffff0e2224 */ /* 0x001fe400078e005b */
[----:B------:R-:W-:Y:S01]  /*1bee0*/  @P2 IMAD.MOV.U32 R15, RZ, RZ, R18 ;  /* 0x000000ffff0f2224 */ /* 0x000fe200078e0012 */
[----:B------:R-:W2:Y:S04]  /*1bef0*/  LDL.LU R91, [R1+0xb84] ;  /* 0x000b8400015b7983 */ /* 0x000ea80000300800 */
[----:B------:R0:W4:Y:S02]  /*1bf00*/  @P2 LDG.E.U16 R96, desc[UR26][R14.64] ;  /* 0x0000001a0e602981 */ /* 0x000124000c1e1500 */
[----:B0-----:R-:W-:-:S02]  /*1bf10*/  @P2 IMAD.MOV.U32 R14, RZ, RZ, R20 ;  /* 0x000000ffff0e2224 */ /* 0x001fc400078e0014 */
[----:B------:R-:W-:-:S05]  /*1bf20*/  @P2 IMAD.MOV.U32 R15, RZ, RZ, R19 ;  /* 0x000000ffff0f2224 */ /* 0x000fca00078e0013 */
[----:B------:R0:W4:Y:S02]  /*1bf30*/  @P2 LDG.E.U16 R95, desc[UR26][R14.64] ;  /* 0x0000001a0e5f2981 */ /* 0x000124000c1e1500 */
[----:B0-----:R-:W-:Y:S02]  /*1bf40*/  @P2 IMAD.MOV.U32 R14, RZ, RZ, R90 ;  /* 0x000000ffff0e2224 */ /* 0x001fe400078e005a */
[----:B------:R-:W-:Y:S01]  /*1bf50*/  @P2 IMAD.MOV.U32 R15, RZ, RZ, R21 ;  /* 0x000000ffff0f2224 */ /* 0x000fe200078e0015 */
[----:B------:R-:W4:Y:S04]  /*1bf60*/  LDL.LU R90, [R1+0xb80] ;  /* 0x000b8000015a7983 */ /* 0x000f280000300800 */
[----:B------:R0:W4:Y:S02]  /*1bf70*/  @P2 LDG.E.U16 R94, desc[UR26][R14.64] ;  /* 0x0000001a0e5e2981 */ /* 0x000124000c1e1500 */
[----:B0-----:R-:W-:-:S02]  /*1bf80*/  @P2 IMAD.MOV.U32 R14, RZ, RZ, R89 ;  /* 0x000000ffff0e2224 */ /* 0x001fc400078e0059 */
[----:B------:R-:W4:Y:S01]  /*1bf90*/  LDL.LU R89, [R1+0xb7c] ;  /* 0x000b7c0001597983 */ /* 0x000f220000300800 */
[----:B------:R-:W-:Y:S01]  /*1bfa0*/  @P2 IMAD.MOV.U32 R15, RZ, RZ, R9 ;  /* 0x000000ffff0f2224 */ /* 0x000fe200078e0009 */
[----:B---3--:R-:W-:-:S06]  /*1bfb0*/  PRMT R93, RZ, 0x7610, R93 ;  /* 0x00007610ff5d7816 */ /* 0x008fcc000000005d */
[----:B------:R0:W3:Y:S02]  /*1bfc0*/  @P2 LDG.E.U16 R93, desc[UR26][R14.64] ;  /* 0x0000001a0e5d2981 */ /* 0x0000e4000c1e1500 */
[----:B0-----:R-:W-:Y:S02]  /*1bfd0*/  @P2 IMAD.MOV.U32 R15, RZ, RZ, R87 ;  /* 0x000000ffff0f2224 */ /* 0x001fe400078e0057 */
[----:B------:R-:W3:Y:S01]  /*1bfe0*/  LDL.LU R87, [R1+0xb78] ;  /* 0x000b780001577983 */ /* 0x000ee20000300800 */
[----:B------:R-:W-:Y:S01]  /*1bff0*/  PRMT R92, RZ, 0x7610, R92 ;  /* 0x00007610ff5c7816 */ /* 0x000fe2000000005c */
[----:B------:R-:W-:Y:S01]  /*1c000*/  @P2 IMAD.MOV.U32 R14, RZ, RZ, R43 ;  /* 0x000000ffff0e2224 */ /* 0x000fe200078e002b */
[----:B------:R-:W-:Y:S01]  /*1c010*/  PRMT R88, RZ, 0x7610, R88 ;  /* 0x00007610ff587816 */ /* 0x000fe20000000058 */
[----:B------:R-:W3:Y:S04]  /*1c020*/  LDL.LU R43, [R1+0xb74] ;  /* 0x000b7400012b7983 */ /* 0x000ee80000300800 */
[----:B------:R0:W3:Y:S01]  /*1c030*/  @P2 LDG.E.U16 R92, desc[UR26][R14.64] ;  /* 0x0000001a0e5c2981 */ /* 0x0000e2000c1e1500 */
[----:B--2---:R-:W-:Y:S01]  /*1c040*/  PRMT R91, RZ, 0x7610, R91 ;  /* 0x00007610ff5b7816 */ /* 0x004fe2000000005b */
[----:B0-----:R-:W-:-:S02]  /*1c050*/  @P2 IMAD.MOV.U32 R14, RZ, RZ, R109 ;  /* 0x000000ffff0e2224 */ /* 0x001fc400078e006d */
[----:B------:R-:W-:Y:S01]  /*1c060*/  @P2 IMAD.MOV.U32 R15, RZ, RZ, R108 ;  /* 0x000000ffff0f2224 */ /* 0x000fe200078e006c */
[----:B------:R-:W-:Y:S01]  /*1c070*/  PRMT R57, RZ, 0x7610, R57 ;  /* 0x00007610ff397816 */ /* 0x000fe20000000039 */
[----:B------:R-:W2:Y:S04]  /*1c080*/  LDL.LU R108, [R1+0xb70] ;  /* 0x000b7000016c7983 */ /* 0x000ea80000300800 */
[----:B------:R0:W2:Y:S01]  /*1c090*/  @P2 LDG.E.U16 R91, desc[UR26][R14.64] ;  /* 0x0000001a0e5b2981 */ /* 0x0000a2000c1e1500 */
[----:B------:R-:W-:Y:S02]  /*1c0a0*/  PRMT R70, RZ, 0x7610, R70 ;  /* 0x00007610ff467816 */ /* 0x000fe40000000046 */
[----:B------:R-:W-:Y:S01]  /*1c0b0*/  PRMT R82, RZ, 0x7610, R82 ;  /* 0x00007610ff527816 */ /* 0x000fe20000000052 */
[----:B------:R-:W2:Y:S01]  /*1c0c0*/  LDL.LU R109, [R1+0xb6c] ;  /* 0x000b6c00016d7983 */ /* 0x000ea20000300800 */
[----:B0-----:R-:W-:-:S02]  /*1c0d0*/  @P2 IMAD.MOV.U32 R14, RZ, RZ, R158 ;  /* 0x000000ffff0e2224 */ /* 0x001fc400078e009e */
[----:B------:R-:W-:Y:S01]  /*1c0e0*/  @P2 IMAD.MOV.U32 R15, RZ, RZ, R159 ;  /* 0x000000ffff0f2224 */ /* 0x000fe200078e009f */
[----:B------:R-:W-:Y:S01]  /*1c0f0*/  PRMT R84, RZ, 0x7610, R84 ;  /* 0x00007610ff547816 */ /* 0x000fe20000000054 */
[----:B------:R-:W5:Y:S01]  /*1c100*/  LDL.LU R159, [R1+0xb68] ;  /* 0x000b6800019f7983 */ /* 0x000f620000300800 */
[----:B------:R-:W-:Y:S02]  /*1c110*/  PRMT R56, RZ, 0x7610, R56 ;  /* 0x00007610ff387816 */ /* 0x000fe40000000038 */
[----:B------:R-:W-:Y:S01]  /*1c120*/  PRMT R69, RZ, 0x7610, R69 ;  /* 0x00007610ff457816 */ /* 0x000fe20000000045 */
[----:B------:R-:W5:Y:S01]  /*1c130*/  LDL.LU R158, [R1+0xb64] ;  /* 0x000b6400019e7983 */ /* 0x000f620000300800 */
[----:B----4-:R-:W-:-:S06]  /*1c140*/  PRMT R90, RZ, 0x7610, R90 ;  /* 0x00007610ff5a7816 */ /* 0x010fcc000000005a */
[----:B------:R0:W4:Y:S01]  /*1c150*/  @P2 LDG.E.U16 R90, desc[UR26][R14.64] ;  /* 0x0000001a0e5a2981 */ /* 0x000122000c1e1500 */
[----:B------:R-:W-:Y:S01]  /*1c160*/  PRMT R89, RZ, 0x7610, R89 ;  /* 0x00007610ff597816 */ /* 0x000fe20000000059 */
[----:B0-----:R-:W-:Y:S02]  /*1c170*/  @P2 IMAD.MOV.U32 R14, RZ, RZ, R150 ;  /* 0x000000ffff0e2224 */ /* 0x001fe400078e0096 */
[----:B------:R-:W-:Y:S01]  /*1c180*/  @P2 IMAD.MOV.U32 R15, RZ, RZ, R151 ;  /* 0x000000ffff0f2224 */ /* 0x000fe200078e0097 */
[----:B------:R-:W-:Y:S01]  /*1c190*/  PRMT R81, RZ, 0x7610, R81 ;  /* 0x00007610ff517816 */ /* 0x000fe20000000051 */
[----:B------:R-:W5:Y:S04]  /*1c1a0*/  LDL.LU R151, [R1+0xb60] ;  /* 0x000b600001977983 */ /* 0x000f680000300800 */
[----:B------:R0:W2:Y:S01]  /*1c1b0*/  @P2 LDG.E.U16 R89, desc[UR26][R14.64] ;  /* 0x0000001a0e592981 */ /* 0x0000a2000c1e1500 */
[----:B------:R-:W-:-:S03]  /*1c1c0*/  PRMT R83, RZ, 0x7610, R83 ;  /* 0x00007610ff537816 */ /* 0x000fc60000000053 */
[----:B------:R-:W5:Y:S01]  /*1c1d0*/  LDL.LU R150, [R1+0xb5c] ;  /* 0x000b5c0001967983 */ /* 0x000f620000300800 */
[----:B0-----:R-:W-:Y:S02]  /*1c1e0*/  @P2 IMAD.MOV.U32 R14, RZ, RZ, R142 ;  /* 0x000000ffff0e2224 */ /* 0x001fe400078e008e */
[----:B------:R-:W-:Y:S02]  /*1c1f0*/  @P2 IMAD.MOV.U32 R15, RZ, RZ, R143 ;  /* 0x000000ffff0f2224 */ /* 0x000fe400078e008f */
[----:B------:R-:W5:Y:S04]  /*1c200*/  LDL.LU R143, [R1+0xb58] ;  /* 0x000b5800018f7983 */ /* 0x000f680000300800 */
[----:B------:R0:W2:Y:S04]  /*1c210*/  @P2 LDG.E.U16 R88, desc[UR26][R14.64] ;  /* 0x0000001a0e582981 */ /* 0x0000a8000c1e1500 */
[----:B------:R-:W5:Y:S01]  /*1c220*/  LDL.LU R142, [R1+0xb54] ;  /* 0x000b5400018e7983 */ /* 0x000f620000300800 */
[----:B0-----:R-:W-:-:S02]  /*1c230*/  @P2 IMAD.MOV.U32 R14, RZ, RZ, R164 ;  /* 0x000000ffff0e2224 */ /* 0x001fc400078e00a4 */
[----:B------:R-:W-:Y:S02]  /*1c240*/  @P2 IMAD.MOV.U32 R15, RZ, RZ, R165 ;  /* 0x000000ffff0f2224 */ /* 0x000fe400078e00a5 */
[----:B------:R-:W5:Y:S04]  /*1c250*/  LDL.LU R165, [R1+0xb50] ;  /* 0x000b500001a57983 */ /* 0x000f680000300800 */
[----:B------:R-:W5:Y:S01]  /*1c260*/  LDL.LU R164, [R1+0xb4c] ;  /* 0x000b4c0001a47983 */ /* 0x000f620000300800 */
[----:B------:R-:W-:Y:S02]  /*1c270*/  PRMT R55, RZ, 0x7610, R55 ;  /* 0x00007610ff377816 */ /* 0x000fe40000000037 */
[----:B------:R-:W-:Y:S02]  /*1c280*/  PRMT R68, RZ, 0x7610, R68 ;  /* 0x00007610ff447816 */ /* 0x000fe40000000044 */
[----:B------:R-:W-:-:S02]  /*1c290*/  PRMT R80, RZ, 0x7610, R80 ;  /* 0x00007610ff507816 */ /* 0x000fc40000000050 */
[----:B---3--:R-:W-:-:S06]  /*1c2a0*/  PRMT R87, RZ, 0x7610, R87 ;  /* 0x00007610ff577816 */ /* 0x008fcc0000000057 */
[----:B------:R0:W3:Y:S02]  /*1c2b0*/  @P2 LDG.E.U16 R87, desc[UR26][R14.64] ;  /* 0x0000001a0e572981 */ /* 0x0000e4000c1e1500 */
        /* <DEDUP_REMOVED lines=14> */
[----:B------:R-:W5:Y:S04]  /*1c3a0*/  LDL.LU R140, [R1+0xb34] ;  /* 0x000b3400018c7983 */ /* 0x000f680000300800 */
[----:B------:R-:W2:Y:S01]  /*1c3b0*/  LDL.LU R9, [R1+0xaac] ;  /* 0x000aac0001097983 */ /* 0x000ea20000300800 */
[----:B0-----:R-:W-:-:S02]  /*1c3c0*/  @P2 IMAD.MOV.U32 R14, RZ, RZ, R152 ;  /* 0x000000ffff0e2224 */ /* 0x001fc400078e0098 */
[----:B------:R-:W-:Y:S02]  /*1c3d0*/  @P2 IMAD.MOV.U32 R15, RZ, RZ, R163 ;  /* 0x000000ffff0f2224 */ /* 0x000fe400078e00a3 */
[----:B------:R-:W5:Y:S04]  /*1c3e0*/  LDL.LU R163, [R1+0xb30] ;  /* 0x000b300001a37983 */ /* 0x000f680000300800 */
[----:B------:R0:W3:Y:S04]  /*1c3f0*/  @P2 LDG.E.U16 R84, desc[UR26][R14.64] ;  /* 0x0000001a0e542981 */ /* 0x0000e8000c1e1500 */
[----:B------:R-:W3:Y:S01]  /*1c400*/  LDL.LU R152, [R1+0xab0] ;  /* 0x000ab00001987983 */ /* 0x000ee20000300800 */
[----:B0-----:R-:W-:-:S02]  /*1c410*/  @P2 IMAD.MOV.U32 R14, RZ, RZ, R153 ;  /* 0x000000ffff0e2224 */ /* 0x001fc400078e0099 */
[----:B------:R-:W-:Y:S02]  /*1c420*/  @P2 IMAD.MOV.U32 R15, RZ, RZ, R162 ;  /* 0x000000ffff0f2224 */ /* 0x000fe400078e00a2 */
[----:B------:R-:W5:Y:S04]  /*1c430*/  LDL.LU R162, [R1+0xb2c] ;  /* 0x000b2c0001a27983 */ /* 0x000f680000300800 */
[----:B------:R0:W4:Y:S04]  /*1c440*/  @P2 LDG.E.U16 R56, desc[UR26][R14.64] ;  /* 0x0000001a0e382981 */ /* 0x000128000c1e1500 */
[----:B------:R-:W4:Y:S01]  /*1c450*/  LDL.LU R153, [R1+0xab4] ;  /* 0x000ab40001997983 */ /* 0x000f220000300800 */
        /* <DEDUP_REMOVED lines=14> */
[----:B------:R-:W5:Y:S01]  /*1c540*/  LDL.LU R146, [R1+0xb1c] ;  /* 0x000b1c0001927983 */ /* 0x000f620000300800 */
        /* <DEDUP_REMOVED lines=15> */
[----:B------:R-:W-:-:S02]  /*1c640*/  PRMT R79, RZ, 0x7610, R79 ;  /* 0x00007610ff4f7816 */ /* 0x000fc4000000004f */
[----:B------:R-:W-:Y:S02]  /*1c650*/  PRMT R45, RZ, 0x7610, R45 ;  /* 0x00007610ff2d7816 */ /* 0x000fe4000000002d */
[----:B------:R-:W-:Y:S02]  /*1c660*/  PRMT R54, RZ, 0x7610, R54 ;  /* 0x00007610ff367816 */ /* 0x000fe40000000036 */
[----:B--2---:R-:W-:-:S05]  /*1c670*/  SEL R16, R43, R9, !P3 ;  /* 0x000000092b107207 */ /* 0x004fca0005800000 */
[----:B------:R-:W-:Y:S01]  /*1c680*/  IMAD R17, R16, UR4, RZ ;  /* 0x0000000410117c24 */ /* 0x000fe2000f8e02ff */
[----:B------:R-:W0:Y:S01]  /*1c690*/  LDCU UR4, c[0x0][0x3b0] ;  /* 0x00007600ff0477ac */ /* 0x000e220008000800 */
[----:B---3--:R-:W-:-:S05]  /*1c6a0*/  SEL R15, R43, R152, !P3 ;  /* 0x000000982b0f7207 */ /* 0x008fca0005800000 */
[----:B------:R-:W-:Y:S01]  /*1c6b0*/  IMAD R19, R15, UR5, RZ ;  /* 0x000000050f137c24 */ /* 0x000fe2000f8e02ff */
[----:B------:R-:W1:Y:S01]  /*1c6c0*/  LDCU UR5, c[0x0][0x3b0] ;  /* 0x00007600ff0577ac */ /* 0x000e620008000800 */
[----:B----4-:R-:W-:-:S05]  /*1c6d0*/  SEL R16, R43, R153, !P3 ;  /* 0x000000992b107207 */ /* 0x010fca0005800000 */
[----:B------:R-:W-:Y:S01]  /*1c6e0*/  IMAD R20, R16, UR8, RZ ;  /* 0x0000000810147c24 */ /* 0x000fe2000f8e02ff */
[----:B------:R-:W-:Y:S01]  /*1c6f0*/  PRMT R67, RZ, 0x7610, R67 ;  /* 0x00007610ff437816 */ /* 0x000fe20000000043 */
[----:B------:R-:W2:Y:S01]  /*1c700*/  LDCU UR8, c[0x0][0x3b0] ;  /* 0x00007600ff0877ac */ /* 0x000ea20008000800 */
[----:B------:R-:W-:-:S05]  /*1c710*/  SEL R15, R43, R144, !P3 ;  /* 0x000000902b0f7207 */ /* 0x000fca0005800000 */
[----:B------:R-:W-:Y:S01]  /*1c720*/  IMAD R21, R15, UR12, RZ ;  /* 0x0000000c0f157c24 */ /* 0x000fe2000f8e02ff */
[----:B------:R-:W-:Y:S01]  /*1c730*/  PRMT R78, RZ, 0x7610, R78 ;  /* 0x00007610ff4e7816 */ /* 0x000fe2000000004e */
[----:B------:R-:W3:Y:S01]  /*1c740*/  LDCU UR12, c[0x0][0x3b0] ;  /* 0x00007600ff0c77ac */ /* 0x000ee20008000800 */
[----:B------:R-:W-:-:S05]  /*1c750*/  SEL R18, R43, R145, !P3 ;  /* 0x000000912b127207 */ /* 0x000fca0005800000 */
[----:B0-----:R-:W-:Y:S01]  /*1c760*/  IMAD R18, R18, UR4, RZ ;  /* 0x0000000412127c24 */ /* 0x001fe2000f8e02ff */
[----:B------:R-:W0:Y:S01]  /*1c770*/  LDCU UR4, c[0x0][0x3b0] ;  /* 0x00007600ff0477ac */ /* 0x000e220008000800 */
[----:B------:R-:W-:Y:S01]  /*1c780*/  SEL R15, R43, R137, !P3 ;  /* 0x000000892b0f7207 */ /* 0x000fe20005800000 */
[----:B------:R-:W-:Y:S01]  /*1c790*/  @!P4 IMAD.MOV R14, RZ, RZ, -R14 ;  /* 0x000000ffff0ec224 */ /* 0x000fe200078e0a0e */
[----:B------:R-:W-:-:S04]  /*1c7a0*/  LEA R86, P4, R17, R6, 0x1 ;  /* 0x0000000611567211 */ /* 0x000fc800078808ff */
[-C--:B------:R-:W-:Y:S02]  /*1c7b0*/  LEA.HI.X.SX32 R17, R17, R5.reuse, 0x1, P4 ;  /* 0x0000000511117211 */ /* 0x080fe400020f0eff */
[CC--:B------:R-:W-:Y:S01]  /*1c7c0*/  LEA R144, P4, R19.reuse, R6.reuse, 0x1 ;  /* 0x0000000613907211 */ /* 0x0c0fe200078808ff */
[----:B------:R-:W-:Y:S01]  /*1c7d0*/  @P2 IMAD.MOV.U32 R16, RZ, RZ, R86 ;  /* 0x000000ffff102224 */ /* 0x000fe200078e0056 */
[----:B------:R-:W-:Y:S02]  /*1c7e0*/  STL [R1+0x400], R86 ;  /* 0x0004005601007387 */ /* 0x000fe40000100800 */
[----:B------:R-:W-:Y:S02]  /*1c7f0*/  LEA.HI.X.SX32 R9, R19, R5, 0x1, P4 ;  /* 0x0000000513097211 */ /* 0x000fe400020f0eff */
[----:B------:R-:W-:Y:S01]  /*1c800*/  LEA R145, P4, R20, R6, 0x1 ;  /* 0x0000000614917211 */ /* 0x000fe200078808ff */
[----:B------:R4:W-:Y:S04]  /*1c810*/  STL [R1+0x3fc], R17 ;  /* 0x0003fc1101007387 */ /* 0x0009e80000100800 */
[----:B------:R-:W-:Y:S04]  /*1c820*/  STL [R1+0x408], R144 ;  /* 0x0004089001007387 */ /* 0x000fe80000100800 */
[----:B------:R4:W2:Y:S04]  /*1c830*/  @P2 LDG.E.U16 R79, desc[UR26][R16.64] ;  /* 0x0000001a104f2981 */ /* 0x0008a8000c1e1500 */
[----:B------:R0:W-:Y:S01]  /*1c840*/  STL [R1+0x404], R9 ;  /* 0x0004040901007387 */ /* 0x0001e20000100800 */
[----:B----4-:R-:W-:-:S03]  /*1c850*/  IMAD.MOV.U32 R17, RZ, RZ, R9 ;  /* 0x000000ffff117224 */ /* 0x010fc600078e0009 */
[----:B------:R4:W-:Y:S01]  /*1c860*/  STL [R1+0x410], R145 ;  /* 0x0004109101007387 */ /* 0x0009e20000100800 */
[----:B0-----:R-:W-:-:S03]  /*1c870*/  LEA.HI.X.SX32 R9, R20, R5, 0x1, P4 ;  /* 0x0000000514097211 */ /* 0x001fc600020f0eff */
[----:B------:R-:W2:Y:S01]  /*1c880*/  LDL.LU R86, [R1+0xae4] ;  /* 0x000ae40001567983 */ /* 0x000ea20000300800 */
[----:B------:R-:W-:-:S03]  /*1c890*/  LEA R137, P4, R21, R6, 0x1 ;  /* 0x0000000615897211 */ /* 0x000fc600078808ff */
[----:B------:R-:W3:Y:S01]  /*1c8a0*/  LDL.LU R152, [R1+0xae8] ;  /* 0x000ae80001987983 */ /* 0x000ee20000300800 */
[----:B------:R-:W-:-:S03]  /*1c8b0*/  LEA.HI.X.SX32 R153, R21, R5, 0x1, P4 ;  /* 0x0000000515997211 */ /* 0x000fc600020f0eff */
[----:B------:R0:W-:Y:S04]  /*1c8c0*/  STL [R1+0x40c], R9 ;  /* 0x00040c0901007387 */ /* 0x0001e80000100800 */
[----:B------:R-:W-:Y:S04]  /*1c8d0*/  STL [R1+0x418], R137 ;  /* 0x0004188901007387 */ /* 0x000fe80000100800 */
[----:B------:R-:W3:Y:S01]  /*1c8e0*/  LDL.LU R21, [R1+0xaec] ;  /* 0x000aec0001157983 */ /* 0x000ee20000300800 */
[----:B------:R-:W-:Y:S01]  /*1c8f0*/  @P2 IMAD.MOV.U32 R16, RZ, RZ, R144 ;  /* 0x000000ffff102224 */ /* 0x000fe200078e0090 */
[----:B------:R-:W-:-:S02]  /*1c900*/  LEA R19, P4, R18, R6, 0x1 ;  /* 0x0000000612137211 */ /* 0x000fc400078808ff */
[----:B------:R0:W-:Y:S04]  /*1c910*/  STL [R1+0x414], R153 ;  /* 0x0004149901007387 */ /* 0x0001e80000100800 */
[----:B------:R-:W3:Y:S01]  /*1c920*/  LDL.LU R144, [R1+0xad8] ;  /* 0x000ad80001907983 */ /* 0x000ee20000300800 */
[----:B-1----:R-:W-:-:S03]  /*1c930*/  IMAD R15, R15, UR5, RZ ;  /* 0x000000050f0f7c24 */ /* 0x002fc6000f8e02ff */
[----:B------:R1:W3:Y:S01]  /*1c940*/  @P2 LDG.E.U16 R45, desc[UR26][R16.64] ;  /* 0x0000001a102d2981 */ /* 0x0002e2000c1e1500 */
[----:B------:R-:W-:Y:S01]  /*1c950*/  LEA.HI.X.SX32 R20, R18, R5, 0x1, P4 ;  /* 0x0000000512147211 */ /* 0x000fe200020f0eff */
[----:B------:R-:W2:Y:S02]  /*1c960*/  LDCU UR5, c[0x0][0x3b0] ;  /* 0x00007600ff0577ac */ /* 0x000ea40008000800 */
[----:B------:R-:W-:Y:S01]  /*1c970*/  STL [R1+0x420], R19 ;  /* 0x0004201301007387 */ /* 0x000fe20000100800 */
[----:B-1----:R-:W-:-:S03]  /*1c980*/  @P2 IMAD.MOV.U32 R16, RZ, RZ, R145 ;  /* 0x000000ffff102224 */ /* 0x002fc600078e0091 */
[----:B----4-:R-:W4:Y:S01]  /*1c990*/  LDL.LU R145, [R1+0xad0] ;  /* 0x000ad00001917983 */ /* 0x010f220000300800 */
[----:B------:R-:W-:Y:S01]  /*1c9a0*/  IMAD.MOV.U32 R17, RZ, RZ, R9 ;  /* 0x000000ffff117224 */ /* 0x000fe200078e0009 */
[----:B0-----:R-:W-:Y:S02]  /*1c9b0*/  LEA R9, P4, R15, R6, 0x1 ;  /* 0x000000060f097211 */ /* 0x001fe400078808ff */
[----:B------:R-:W-:Y:S04]  /*1c9c0*/  STL [R1+0x41c], R20 ;  /* 0x00041c1401007387 */ /* 0x000fe80000100800 */
[----:B------:R0:W4:Y:S04]  /*1c9d0*/  @P2 LDG.E.U16 R54, desc[UR26][R16.64] ;  /* 0x0000001a10362981 */ /* 0x000128000c1e1500 */
[----:B------:R-:W-:Y:S01]  /*1c9e0*/  STL [R1+0x428], R9 ;  /* 0x0004280901007387 */ /* 0x000fe20000100800 */
[----:B0-----:R-:W-:-:S02]  /*1c9f0*/  @P2 IMAD.MOV.U32 R17, RZ, RZ, R153 ;  /* 0x000000ffff112224 */ /* 0x001fc400078e0099 */
[----:B------:R-:W-:Y:S01]  /*1ca00*/  @P2 IMAD.MOV.U32 R16, RZ, RZ, R137 ;  /* 0x000000ffff102224 */ /* 0x000fe200078e0089 */
[----:B------:R-:W5:Y:S04]  /*1ca10*/  LDL.LU R153, [R1+0xb08] ;  /* 0x000b080001997983 */ /* 0x000f680000300800 */
[----:B------:R-:W4:Y:S01]  /*1ca20*/  LDL.LU R137, [R1+0xab8] ;  /* 0x000ab80001897983 */ /* 0x000f220000300800 */
[----:B------:R-:W-:Y:S02]  /*1ca30*/  LEA.HI.X.SX32 R15, R15, R5, 0x1, P4 ;  /* 0x000000050f0f7211 */ /* 0x000fe400020f0eff */
[----:B------:R-:W-:Y:S01]  /*1ca40*/  ISETP.GT.U32.AND P4, PT, R7, R11, PT ;  /* 0x0000000b0700720c */ /* 0x000fe20003f84070 */
[----:B------:R0:W4:Y:S01]  /*1ca50*/  @P2 LDG.E.U16 R67, desc[UR26][R16.64] ;  /* 0x0000001a10432981 */ /* 0x000122000c1e1500 */
[----:B------:R-:W-:-:S03]  /*1ca60*/  PRMT R44, RZ, 0x7610, R44 ;  /* 0x00007610ff2c7816 */ /* 0x000fc6000000002c */
[----:B------:R2:W-:Y:S01]  /*1ca70*/  STL [R1+0x424], R15 ;  /* 0x0004240f01007387 */ /* 0x0005e20000100800 */
[----:B0-----:R-:W-:Y:S02]  /*1ca80*/  @P2 IMAD.MOV.U32 R16, RZ, RZ, R19 ;  /* 0x000000ffff102224 */ /* 0x001fe400078e0013 */
[----:B------:R-:W-:-:S05]  /*1ca90*/  @P2 IMAD.MOV.U32 R17, RZ, RZ, R20 ;  /* 0x000000ffff112224 */ /* 0x000fca00078e0014 */
[----:B------:R0:W4:Y:S01]  /*1caa0*/  @P2 LDG.E.U16 R78, desc[UR26][R16.64] ;  /* 0x0000001a104e2981 */ /* 0x000122000c1e1500 */
[----:B------:R-:W-:Y:S02]  /*1cab0*/  @!P4 IMAD.IADD R11, R11, 0x1, -R7 ;  /* 0x000000010b0bc824 */ /* 0x000fe400078e0a07 */
[----:B0-----:R-:W-:Y:S02]  /*1cac0*/  @P2 IMAD.MOV.U32 R16, RZ, RZ, R9 ;  /* 0x000000ffff102224 */ /* 0x001fe400078e0009 */
[----:B------:R-:W-:-:S05]  /*1cad0*/  @P2 IMAD.MOV.U32 R17, RZ, RZ, R15 ;  /* 0x000000ffff112224 */ /* 0x000fca00078e000f */
[----:B------:R3:W4:Y:S01]  /*1cae0*/  @P2 LDG.E.U16 R44, desc[UR26][R16.64] ;  /* 0x0000001a102c2981 */ /* 0x000722000c1e1500 */
[----:B------:R-:W-:Y:S02]  /*1caf0*/  PRMT R53, RZ, 0x7610, R53 ;  /* 0x00007610ff357816 */ /* 0x000fe40000000035 */
[----:B------:R-:W-:Y:S02]  /*1cb00*/  PRMT R66, RZ, 0x7610, R66 ;  /* 0x00007610ff427816 */ /* 0x000fe40000000042 */
[----:B------:R-:W-:Y:S02]  /*1cb10*/  PRMT R77, RZ, 0x7610, R77 ;  /* 0x00007610ff4d7816 */ /* 0x000fe4000000004d */
[C---:B--2---:R-:W-:Y:S02]  /*1cb20*/  SEL R15, R43.reuse, R86, !P3 ;  /* 0x000000562b0f7207 */ /* 0x044fe40005800000 */
[----:B---3--:R-:W-:-:S03]  /*1cb30*/  SEL R16, R43, R152, !P3 ;  /* 0x000000982b107207 */ /* 0x008fc60005800000 */
[----:B------:R-:W-:Y:S01]  /*1cb40*/  IMAD R17, R15, UR5, RZ ;  /* 0x000000050f117c24 */ /* 0x000fe2000f8e02ff */
[----:B------:R-:W0:Y:S01]  /*1cb50*/  LDCU UR5, c[0x0][0x3b0] ;  /* 0x00007600ff0577ac */ /* 0x000e220008000800 */
[----:B------:R-:W-:-:S05]  /*1cb60*/  SEL R18, R43, R21, !P3 ;  /* 0x000000152b127207 */ /* 0x000fca0005800000 */
[----:B------:R-:W-:Y:S01]  /*1cb70*/  IMAD R18, R18, UR4, RZ ;  /* 0x0000000412127c24 */ /* 0x000fe2000f8e02ff */
[----:B------:R-:W1:Y:S04]  /*1cb80*/  LDCU UR4, c[0x0][0x3b0] ;  /* 0x00007600ff0477ac */ /* 0x000e680008000800 */
[----:B------:R-:W-:Y:S02]  /*1cb90*/  LEA R86, P4, R18, R6, 0x1 ;  /* 0x0000000612567211 */ /* 0x000fe400078808ff */
[----:B------:R-:W-:Y:S01]  /*1cba0*/  SEL R15, R43, R144, !P3 ;  /* 0x000000902b0f7207 */ /* 0x000fe20005800000 */
[----:B------:R-:W-:Y:S01]  /*1cbb0*/  IMAD R19, R16, UR8, RZ ;  /* 0x0000000810137c24 */ /* 0x000fe2000f8e02ff */
[-C--:B------:R-:W-:Y:S01]  /*1cbc0*/  LEA.HI.X.SX32 R144, R18, R5.reuse, 0x1, P4 ;  /* 0x0000000512907211 */ /* 0x080fe200020f0eff */
[----:B------:R2:W-:Y:S01]  /*1cbd0*/  STL [R1+0x430], R86 ;  /* 0x0004305601007387 */ /* 0x0005e20000100800 */
[----:B------:R-:W-:Y:S01]  /*1cbe0*/  LEA R9, P4, R17, R6, 0x1 ;  /* 0x0000000611097211 */ /* 0x000fe200078808ff */
[----:B------:R-:W-:Y:S01]  /*1cbf0*/  IMAD R20, R15, UR12, RZ ;  /* 0x0000000c0f147c24 */ /* 0x000fe2000f8e02ff */
[----:B------:R-:W-:Y:S01]  /*1cc00*/  PRMT R42, RZ, 0x7610, R42 ;  /* 0x00007610ff2a7816 */ /* 0x000fe2000000002a */
[----:B------:R3:W-:Y:S01]  /*1cc10*/  STL [R1+0x42c], R144 ;  /* 0x00042c9001007387 */ /* 0x0007e20000100800 */
[----:B------:R-:W-:Y:S01]  /*1cc20*/  LEA.HI.X.SX32 R21, R17, R5, 0x1, P4 ;  /* 0x0000000511157211 */ /* 0x000fe200020f0eff */
[----:B------:R-:W-:Y:S01]  /*1cc30*/  @P2 IMAD.MOV.U32 R16, RZ, RZ, R86 ;  /* 0x000000ffff102224 */ /* 0x000fe200078e0056 */
[----:B------:R-:W-:Y:S01]  /*1cc40*/  PRMT R52, RZ, 0x7610, R52 ;  /* 0x00007610ff347816 */ /* 0x000fe20000000034 */
[----:B------:R-:W0:Y:S01]  /*1cc50*/  LDCU UR8, c[0x0][0x3b0] ;  /* 0x00007600ff0877ac */ /* 0x000e220008000800 */
[----:B----4-:R-:W-:-:S02]  /*1cc60*/  SEL R18, R43, R145, !P3 ;  /* 0x000000912b127207 */ /* 0x010fc40005800000 */
[CC--:B------:R-:W-:Y:S01]  /*1cc70*/  LEA R145, P4, R19.reuse, R6.reuse, 0x1 ;  /* 0x0000000613917211 */ /* 0x0c0fe200078808ff */
[----:B------:R-:W-:Y:S01]  /*1cc80*/  STL [R1+0x438], R9 ;  /* 0x0004380901007387 */ /* 0x000fe20000100800 */
[----:B------:R-:W-:Y:S01]  /*1cc90*/  PRMT R65, RZ, 0x7610, R65 ;  /* 0x00007610ff417816 */ /* 0x000fe20000000041 */
[----:B------:R-:W4:Y:S01]  /*1cca0*/  LDCU UR12, c[0x0][0x3b0] ;  /* 0x00007600ff0c77ac */ /* 0x000f220008000800 */
[----:B------:R-:W-:Y:S01]  /*1ccb0*/  LEA.HI.X.SX32 R19, R19, R5, 0x1, P4 ;  /* 0x0000000513137211 */ /* 0x000fe200020f0eff */
[----:B------:R0:W-:Y:S01]  /*1ccc0*/  STL [R1+0x434], R21 ;  /* 0x0004341501007387 */ /* 0x0001e20000100800 */
[----:B--2---:R-:W-:Y:S01]  /*1ccd0*/  LEA R86, P4, R20, R6, 0x1 ;  /* 0x0000000614567211 */ /* 0x004fe200078808ff */
[----:B------:R-:W-:Y:S02]  /*1cce0*/  @P2 IMAD.MOV.U32 R17, RZ, RZ, R144 ;  /* 0x000000ffff112224 */ /* 0x000fe400078e0090 */
[----:B------:R2:W-:Y:S04]  /*1ccf0*/  STL [R1+0x440], R145 ;  /* 0x0004409101007387 */ /* 0x0005e80000100800 */
[----:B------:R-:W4:Y:S04]  /*1cd00*/  LDL.LU R152, [R1+0xac4] ;  /* 0x000ac40001987983 */ /* 0x000f280000300800 */
[----:B---3--:R-:W3:Y:S04]  /*1cd10*/  LDL.LU R144, [R1+0xabc] ;  /* 0x000abc0001907983 */ /* 0x008ee80000300800 */
[----:B------:R0:W-:Y:S01]  /*1cd20*/  STL [R1+0x43c], R19 ;  /* 0x00043c1301007387 */ /* 0x0001e20000100800 */
[----:B------:R-:W-:-:S03]  /*1cd30*/  SEL R15, R43, R137, !P3 ;  /* 0x000000892b0f7207 */ /* 0x000fc60005800000 */
[----:B------:R-:W-:Y:S01]  /*1cd40*/  STL [R1+0x448], R86 ;  /* 0x0004485601007387 */ /* 0x000fe20000100800 */
[----:B------:R-:W-:-:S03]  /*1cd50*/  LEA.HI.X.SX32 R137, R20, R5, 0x1, P4 ;  /* 0x0000000514897211 */ /* 0x000fc600020f0eff */
[----:B------:R-:W3:Y:S01]  /*1cd60*/  LDL.LU R20, [R1+0xad4] ;  /* 0x000ad40001147983 */ /* 0x000ee20000300800 */
[----:B-1----:R-:W-:Y:S01]  /*1cd70*/  IMAD R18, R18, UR4, RZ ;  /* 0x0000000412127c24 */ /* 0x002fe2000f8e02ff */
[----:B------:R-:W1:Y:S02]  /*1cd80*/  LDCU UR4, c[0x0][0x3b0] ;  /* 0x00007600ff0477ac */ /* 0x000e640008000800 */
[----:B------:R2:W4:Y:S01]  /*1cd90*/  @P2 LDG.E.U16 R53, desc[UR26][R16.64] ;  /* 0x0000001a10352981 */ /* 0x000522000c1e1500 */
[----:B0-----:R-:W-:Y:S01]  /*1cda0*/  IMAD R15, R15, UR5, RZ ;  /* 0x000000050f0f7c24 */ /* 0x001fe2000f8e02ff */
[----:B------:R-:W0:Y:S01]  /*1cdb0*/  LDCU UR5, c[0x0][0x3b0] ;  /* 0x00007600ff0577ac */ /* 0x000e220008000800 */
[----:B--2---:R-:W-:Y:S01]  /*1cdc0*/  IMAD.MOV.U32 R17, RZ, RZ, R21 ;  /* 0x000000ffff117224 */ /* 0x004fe200078e0015 */
[----:B------:R-:W-:Y:S01]  /*1cdd0*/  LEA R21, P4, R18, R6, 0x1 ;  /* 0x0000000612157211 */ /* 0x000fe200078808ff */
[----:B------:R-:W-:-:S03]  /*1cde0*/  @P2 IMAD.MOV.U32 R16, RZ, RZ, R9 ;  /* 0x000000ffff102224 */ /* 0x000fc600078e0009 */
[----:B------:R-:W-:Y:S02]  /*1cdf0*/  LEA.HI.X.SX32 R18, R18, R5, 0x1, P4 ;  /* 0x0000000512127211 */ /* 0x000fe400020f0eff */
[----:B------:R-:W-:Y:S01]  /*1ce00*/  LEA R9, P4, R15, R6, 0x1 ;  /* 0x000000060f097211 */ /* 0x000fe200078808ff */
[----:B------:R2:W4:Y:S04]  /*1ce10*/  @P2 LDG.E.U16 R66, desc[UR26][R16.64] ;  /* 0x0000001a10422981 */ /* 0x000528000c1e1500 */
[----:B------:R0:W-:Y:S04]  /*1ce20*/  STL [R1+0x444], R137 ;  /* 0x0004448901007387 */ /* 0x0001e80000100800 */
[----:B------:R-:W-:Y:S01]  /*1ce30*/  STL [R1+0x450], R21 ;  /* 0x0004501501007387 */ /* 0x000fe20000100800 */
[----:B--2---:R-:W-:-:S02]  /*1ce40*/  @P2 IMAD.MOV.U32 R16, RZ, RZ, R145 ;  /* 0x000000ffff102224 */ /* 0x004fc400078e0091 */
[----:B------:R-:W-:Y:S01]  /*1ce50*/  @P2 IMAD.MOV.U32 R17, RZ, RZ, R19 ;  /* 0x000000ffff112224 */ /* 0x000fe200078e0013 */
[----:B------:R-:W2:Y:S01]  /*1ce60*/  LDL.LU R145, [R1+0xac8] ;  /* 0x000ac80001917983 */ /* 0x000ea20000300800 */
[----:B------:R-:W-:-:S03]  /*1ce70*/  LEA.HI.X.SX32 R19, R15, R5, 0x1, P4 ;  /* 0x000000050f137211 */ /* 0x000fc600020f0eff */
[----:B------:R1:W-:Y:S04]  /*1ce80*/  STL [R1+0x44c], R18 ;  /* 0x00044c1201007387 */ /* 0x0003e80000100800 */
[----:B------:R0:W2:Y:S04]  /*1ce90*/  @P2 LDG.E.U16 R77, desc[UR26][R16.64] ;  /* 0x0000001a104d2981 */ /* 0x0000a8000c1e1500 */
[----:B------:R-:W-:Y:S04]  /*1cea0*/  STL [R1+0x458], R9 ;  /* 0x0004580901007387 */ /* 0x000fe80000100800 */
[----:B------:R1:W-:Y:S01]  /*1ceb0*/  STL [R1+0x454], R19 ;  /* 0x0004541301007387 */ /* 0x0003e20000100800 */
[----:B0-----:R-:W-:-:S03]  /*1cec0*/  @P2 IMAD.MOV.U32 R17, RZ, RZ, R137 ;  /* 0x000000ffff112224 */ /* 0x001fc600078e0089 */
[----:B------:R-:W2:Y:S01]  /*1ced0*/  LDL.LU R137, [R1+0xac0] ;  /* 0x000ac00001897983 */ /* 0x000ea20000300800 */
[----:B------:R-:W-:-:S05]  /*1cee0*/  @P2 IMAD.MOV.U32 R16, RZ, RZ, R86 ;  /* 0x000000ffff102224 */ /* 0x000fca00078e0056 */
[----:B------:R0:W2:Y:S01]  /*1cef0*/  @P2 LDG.E.U16 R42, desc[UR26][R16.64] ;  /* 0x0000001a102a2981 */ /* 0x0000a2000c1e1500 */
[----:B------:R-:W-:Y:S01]  /*1cf00*/  ISETP.GT.U32.AND P4, PT, R7, R11, PT ;  /* 0x0000000b0700720c */ /* 0x000fe20003f84070 */
[----:B0-----:R-:W-:Y:S02]  /*1cf10*/  @P2 IMAD.MOV.U32 R17, RZ, RZ, R18 ;  /* 0x000000ffff112224 */ /* 0x001fe400078e0012 */
[----:B------:R-:W-:-:S05]  /*1cf20*/  @P2 IMAD.MOV.U32 R16, RZ, RZ, R21 ;  /* 0x000000ffff102224 */ /* 0x000fca00078e0015 */
[----:B------:R0:W2:Y:S05]  /*1cf30*/  @P2 LDG.E.U16 R52, desc[UR26][R16.64] ;  /* 0x0000001a10342981 */ /* 0x0000aa000c1e1500 */
[----:B------:R-:W-:Y:S02]  /*1cf40*/  @!P4 IMAD.IADD R11, R11, 0x1, -R7 ;  /* 0x000000010b0bc824 */ /* 0x000fe400078e0a07 */
[----:B0-----:R-:W-:Y:S02]  /*1cf50*/  @P2 IMAD.MOV.U32 R16, RZ, RZ, R9 ;  /* 0x000000ffff102224 */ /* 0x001fe400078e0009 */
[----:B------:R-:W-:-:S05]  /*1cf60*/  @P2 IMAD.MOV.U32 R17, RZ, RZ, R19 ;  /* 0x000000ffff112224 */ /* 0x000fca00078e0013 */
[----:B------:R0:W2:Y:S01]  /*1cf70*/  @P2 LDG.E.U16 R65, desc[UR26][R16.64] ;  /* 0x0000001a10412981 */ /* 0x0000a2000c1e1500 */
[----:B------:R-:W-:Y:S02]  /*1cf80*/  PRMT R76, RZ, 0x7610, R76 ;  /* 0x00007610ff4c7816 */ /* 0x000fe4000000004c */
[----:B---3--:R-:W-:-:S05]  /*1cf90*/  SEL R15, R43, R20, !P3 ;  /* 0x000000142b0f7207 */ /* 0x008fca0005800000 */
[----:B-1----:R-:W-:Y:S01]  /*1cfa0*/  IMAD R18, R15, UR4, RZ ;  /* 0x000000040f127c24 */ /* 0x002fe2000f8e02ff */
[C---:B----4-:R-:W-:Y:S01]  /*1cfb0*/  SEL R15, R43.reuse, R152, !P3 ;  /* 0x000000982b0f7207 */ /* 0x050fe20005800000 */
[----:B------:R-:W1:Y:S01]  /*1cfc0*/  LDCU UR4, c[0x0][0x3b0] ;  /* 0x00007600ff0477ac */ /* 0x000e620008000800 */
[----:B------:R-:W3:Y:S02]  /*1cfd0*/  LDL.LU R152, [R1+0xaa0] ;  /* 0x000aa00001987983 */ /* 0x000ee40000300800 */
[C---:B0-----:R-:W-:Y:S02]  /*1cfe0*/  LEA R17, P4, R18.reuse, R6, 0x1 ;  /* 0x0000000612117211 */ /* 0x041fe400078808ff */
[----:B------:R-:W-:Y:S02]  /*1cff0*/  SEL R16, R43, R144, !P3 ;  /* 0x000000902b107207 */ /* 0x000fe40005800000 */
[----:B------:R-:W-:Y:S01]  /*1d000*/  LEA.HI.X.SX32 R20, R18, R5, 0x1, P4 ;  /* 0x0000000512147211 */ /* 0x000fe200020f0eff */
[----:B------:R0:W-:Y:S01]  /*1d010*/  STL [R1+0x460], R17 ;  /* 0x0004601101007387 */ /* 0x0001e20000100800 */
[----:B------:R-:W-:Y:S01]  /*1d020*/  IMAD R19, R15, UR5, RZ ;  /* 0x000000050f137c24 */ /* 0x000fe2000f8e02ff */
[----:B------:R-:W4:Y:S01]  /*1d030*/  LDCU UR5, c[0x0][0x3b0] ;  /* 0x00007600ff0577ac */ /* 0x000f220008000800 */
[----:B------:R-:W-:Y:S01]  /*1d040*/  IMAD R18, R16, UR8, RZ ;  /* 0x0000000810127c24 */ /* 0x000fe2000f8e02ff */
[----:B------:R-:W4:Y:S01]  /*1d050*/  LDL.LU R144, [R1+0xaa4] ;  /* 0x000aa40001907983 */ /* 0x000f220000300800 */
[----:B------:R-:W-:Y:S01]  /*1d060*/  @P2 IMAD.MOV.U32 R16, RZ, RZ, R17 ;  /* 0x000000ffff102224 */ /* 0x000fe200078e0011 */
[----:B------:R-:W-:Y:S01]  /*1d070*/  LEA R9, P4, R19, R6, 0x1 ;  /* 0x0000000613097211 */ /* 0x000fe200078808ff */
[----:B------:R-:W1:Y:S01]  /*1d080*/  LDCU UR8, c[0x0][0x3b0] ;  /* 0x00007600ff0877ac */ /* 0x000e620008000800 */
[----:B0-----:R-:W-:Y:S01]  /*1d090*/  @P2 IMAD.MOV.U32 R17, RZ, RZ, R20 ;  /* 0x000000ffff112224 */ /* 0x001fe200078e0014 */
[----:B------:R0:W-:Y:S04]  /*1d0a0*/  STL [R1+0x45c], R20 ;  /* 0x00045c1401007387 */ /* 0x0001e80000100800 */
[----:B------:R0:W4:Y:S04]  /*1d0b0*/  @P2 LDG.E.U16 R76, desc[UR26][R16.64] ;  /* 0x0000001a104c2981 */ /* 0x000128000c1e1500 */
[----:B------:R-:W-:Y:S01]  /*1d0c0*/  STL [R1+0x468], R9 ;  /* 0x0004680901007387 */ /* 0x000fe20000100800 */
[----:B--2---:R-:W-:-:S03]  /*1d0d0*/  SEL R15, R43, R145, !P3 ;  /* 0x000000912b0f7207 */ /* 0x004fc60005800000 */
[----:B------:R-:W2:Y:S01]  /*1d0e0*/  LDL.LU R145, [R1+0xa98] ;  /* 0x000a980001917983 */ /* 0x000ea20000300800 */
[----:B0-----:R-:W-:Y:S02]  /*1d0f0*/  LEA.HI.X.SX32 R16, R19, R5, 0x1, P4 ;  /* 0x0000000513107211 */ /* 0x001fe400020f0eff */
[----:B------:R-:W-:-:S04]  /*1d100*/  LEA R20, P4, R18, R6, 0x1 ;  /* 0x0000000612147211 */ /* 0x000fc800078808ff */
[----:B------:R-:W-:Y:S01]  /*1d110*/  LEA.HI.X.SX32 R21, R18, R5, 0x1, P4 ;  /* 0x0000000512157211 */ /* 0x000fe200020f0eff */
[----:B------:R0:W-:Y:S01]  /*1d120*/  STL [R1+0x464], R16 ;  /* 0x0004641001007387 */ /* 0x0001e20000100800 */
[----:B-1----:R-:W-:Y:S01]  /*1d130*/  IMAD R19, R15, UR4, RZ ;  /* 0x000000040f137c24 */ /* 0x002fe2000f8e02ff */
[----:B------:R-:W-:Y:S01]  /*1d140*/  PRMT R41, RZ, 0x7610, R41 ;  /* 0x00007610ff297816 */ /* 0x000fe20000000029 */
[----:B------:R-:W-:Y:S01]  /*1d150*/  @P2 IMAD.MOV.U32 R17, RZ, RZ, R16 ;  /* 0x000000ffff112224 */ /* 0x000fe200078e0010 */
[----:B------:R1:W-:Y:S01]  /*1d160*/  STL [R1+0x470], R20 ;  /* 0x0004701401007387 */ /* 0x0003e20000100800 */
[----:B------:R-:W-:Y:S01]  /*1d170*/  PRMT R51, RZ, 0x7610, R51 ;  /* 0x00007610ff337816 */ /* 0x000fe20000000033 */
[----:B------:R-:W1:Y:S01]  /*1d180*/  LDCU UR4, c[0x0][0x3b0] ;  /* 0x00007600ff0477ac */ /* 0x000e620008000800 */
[----:B------:R-:W-:Y:S01]  /*1d190*/  SEL R15, R43, R137, !P3 ;  /* 0x000000892b0f7207 */ /* 0x000fe20005800000 */
[----:B------:R1:W-:Y:S04]  /*1d1a0*/  STL [R1+0x46c], R21 ;  /* 0x00046c1501007387 */ /* 0x0003e80000100800 */
[----:B------:R-:W2:Y:S01]  /*1d1b0*/  LDL.LU R137, [R1+0xaa8] ;  /* 0x000aa80001897983 */ /* 0x000ea20000300800 */
[----:B0-----:R-:W-:Y:S01]  /*1d1c0*/  @P2 IMAD.MOV.U32 R16, RZ, RZ, R9 ;  /* 0x000000ffff102224 */ /* 0x001fe200078e0009 */
[----:B------:R-:W-:-:S04]  /*1d1d0*/  LEA R9, P4, R19, R6, 0x1 ;  /* 0x0000000613097211 */ /* 0x000fc800078808ff */
[----:B------:R0:W2:Y:S01]  /*1d1e0*/  @P2 LDG.E.U16 R41, desc[UR26][R16.64] ;  /* 0x0000001a10292981 */ /* 0x0000a2000c1e1500 */
[----:B------:R-:W-:Y:S02]  /*1d1f0*/  LEA.HI.X.SX32 R19, R19, R5, 0x1, P4 ;  /* 0x0000000513137211 */ /* 0x000fe400020f0eff */
[----:B------:R-:W-:Y:S01]  /*1d200*/  PRMT R64, RZ, 0x7610, R64 ;  /* 0x00007610ff407816 */ /* 0x000fe20000000040 */
[----:B0-----:R-:W-:Y:S02]  /*1d210*/  @P2 IMAD.MOV.U32 R16, RZ, RZ, R20 ;  /* 0x000000ffff102224 */ /* 0x001fe400078e0014 */
[----:B-1----:R-:W-:Y:S01]  /*1d220*/  IMAD R20, R15, UR12, RZ ;  /* 0x0000000c0f147c24 */ /* 0x002fe2000f8e02ff */
[----:B------:R-:W-:Y:S01]  /*1d230*/  STL [R1+0x478], R9 ;  /* 0x0004780901007387 */ /* 0x000fe20000100800 */
[----:B------:R-:W-:Y:S01]  /*1d240*/  @P2 IMAD.MOV.U32 R17, RZ, RZ, R21 ;  /* 0x000000ffff112224 */ /* 0x000fe200078e0015 */
[----:B------:R-:W-:Y:S01]  /*1d250*/  PRMT R75, RZ, 0x7610, R75 ;  /* 0x00007610ff4b7816 */ /* 0x000fe2000000004b */
[----:B------:R-:W0:Y:S01]  /*1d260*/  LDCU UR12, c[0x0][0x3b0] ;  /* 0x00007600ff0c77ac */ /* 0x000e220008000800 */
[----:B------:R-:W-:-:S02]  /*1d270*/  LEA R21, P4, R20, R6, 0x1 ;  /* 0x0000000614157211 */ /* 0x000fc400078808ff */
[----:B------:R1:W2:Y:S04]  /*1d280*/  @P2 LDG.E.U16 R51, desc[UR26][R16.64] ;  /* 0x0000001a10332981 */ /* 0x0002a8000c1e1500 */
[----:B------:R-:W-:Y:S01]  /*1d290*/  STL [R1+0x474], R19 ;  /* 0x0004741301007387 */ /* 0x000fe20000100800 */
[----:B-1----:R-:W-:Y:S02]  /*1d2a0*/  @P2 IMAD.MOV.U32 R16, RZ, RZ, R9 ;  /* 0x000000ffff102224 */ /* 0x002fe400078e0009 */
[----:B------:R-:W-:Y:S01]  /*1d2b0*/  @P2 IMAD.MOV.U32 R17, RZ, RZ, R19 ;  /* 0x000000ffff112224 */ /* 0x000fe200078e0013 */
[----:B------:R-:W-:Y:S04]  /*1d2c0*/  STL [R1+0x480], R21 ;  /* 0x0004801501007387 */ /* 0x000fe80000100800 */
[----:B------:R-:W2:Y:S04]  /*1d2d0*/  LDL.LU R86, [R1+0xa90] ;  /* 0x000a900001567983 */ /* 0x000ea80000300800 */
[----:B------:R1:W2:Y:S02]  /*1d2e0*/  @P2 LDG.E.U16 R64, desc[UR26][R16.64] ;  /* 0x0000001a10402981 */ /* 0x0002a4000c1e1500 */
[----:B-1----:R-:W-:-:S05]  /*1d2f0*/  LEA.HI.X.SX32 R16, R20, R5, 0x1, P4 ;  /* 0x0000000514107211 */ /* 0x002fca00020f0eff */
[----:B------:R1:W-:Y:S01]  /*1d300*/  STL [R1+0x47c], R16 ;  /* 0x00047c1001007387 */ /* 0x0003e20000100800 */
[----:B------:R-:W-:Y:S02]  /*1d310*/  @P2 IMAD.MOV.U32 R17, RZ, RZ, R16 ;  /* 0x000000ffff112224 */ /* 0x000fe400078e0010 */
[----:B-1----:R-:W-:-:S05]  /*1d320*/  @P2 IMAD.MOV.U32 R16, RZ, RZ, R21 ;  /* 0x000000ffff102224 */ /* 0x002fca00078e0015 */
[----:B------:R1:W2:Y:S01]  /*1d330*/  @P2 LDG.E.U16 R75, desc[UR26][R16.64] ;  /* 0x0000001a104b2981 */ /* 0x0002a2000c1e1500 */
[----:B---3--:R-:W-:-:S05]  /*1d340*/  SEL R18, R43, R152, !P3 ;  /* 0x000000982b127207 */ /* 0x008fca0005800000 */
[----:B----4-:R-:W-:Y:S01]  /*1d350*/  IMAD R18, R18, UR5, RZ ;  /* 0x0000000512127c24 */ /* 0x010fe2000f8e02ff */
[----:B------:R-:W3:Y:S04]  /*1d360*/  LDCU UR5, c[0x0][0x3b0] ;  /* 0x00007600ff0577ac */ /* 0x000ee80008000800 */
[----:B------:R-:W-:-:S05]  /*1d370*/  LEA R9, P4, R18, R6, 0x1 ;  /* 0x0000000612097211 */ /* 0x000fca00078808ff */
[----:B------:R4:W-:Y:S04]  /*1d380*/  STL [R1+0x488], R9 ;  /* 0x0004880901007387 */ /* 0x0009e80000100800 */
[----:B------:R-:W2:Y:S01]  /*1d390*/  LDL.LU R152, [R1+0xa94] ;  /* 0x000a940001987983 */ /* 0x000ea20000300800 */
[----:B------:R-:W-:Y:S01]  /*1d3a0*/  SEL R15, R43, R144, !P3 ;  /* 0x000000902b0f7207 */ /* 0x000fe20005800000 */
[----:B-1----:R-:W-:Y:S01]  /*1d3b0*/  IMAD.MOV.U32 R17, RZ, RZ, R9 ;  /* 0x000000ffff117224 */ /* 0x002fe200078e0009 */
[----:B------:R-:W-:Y:S01]  /*1d3c0*/  LEA.HI.X.SX32 R16, R18, R5, 0x1, P4 ;  /* 0x0000000512107211 */ /* 0x000fe200020f0eff */
[----:B------:R-:W2:Y:S02]  /*1d3d0*/  LDL.LU R144, [R1+0xa9c] ;  /* 0x000a9c0001907983 */ /* 0x000ea40000300800 */
[----:B------:R-:W-:Y:S01]  /*1d3e0*/  IMAD R19, R15, UR8, RZ ;  /* 0x000000080f137c24 */ /* 0x000fe2000f8e02ff */
[----:B------:R-:W-:Y:S01]  /*1d3f0*/  @P2 LOP3.LUT R17, R17, R16, RZ, 0x3c, !PT ;  /* 0x0000001011112212 */ /* 0x000fe200078e3cff */
[----:B------:R-:W1:Y:S03]  /*1d400*/  LDCU UR8, c[0x0][0x3b0] ;  /* 0x00007600ff0877ac */ /* 0x000e660008000800 */
[----:B----4-:R-:W-:-:S02]  /*1d410*/  LEA R9, P4, R19, R6, 0x1 ;  /* 0x0000000613097211 */ /* 0x010fc400078808ff */
[----:B--2---:R-:W-:Y:S02]  /*1d420*/  SEL R15, R43, R145, !P3 ;  /* 0x000000912b0f7207 */ /* 0x004fe40005800000 */
[----:B------:R-:W-:Y:S01]  /*1d430*/  LEA.HI.X.SX32 R21, R19, R5, 0x1, P4 ;  /* 0x0000000513157211 */ /* 0x000fe200020f0eff */
[----:B------:R-:W2:Y:S02]  /*1d440*/  LDL.LU R145, [R1+0x9a8] ;  /* 0x0009a80001917983 */ /* 0x000ea40000300800 */
[----:B------:R-:W-:Y:S01]  /*1d450*/  IMAD R20, R15, UR4, RZ ;  /* 0x000000040f147c24 */ /* 0x000fe2000f8e02ff */
[----:B------:R-:W-:Y:S01]  /*1d460*/  PRMT R40, RZ, 0x7610, R40 ;  /* 0x00007610ff287816 */ /* 0x000fe20000000028 */
[----:B------:R4:W-:Y:S01]  /*1d470*/  STL [R1+0x484], R16 ;  /* 0x0004841001007387 */ /* 0x0009e20000100800 */
[----:B------:R-:W-:Y:S01]  /*1d480*/  PRMT R50, RZ, 0x7610, R50 ;  /* 0x00007610ff327816 */ /* 0x000fe20000000032 */
[----:B------:R-:W0:Y:S02]  /*1d490*/  LDCU UR4, c[0x0][0x3b0] ;  /* 0x00007600ff0477ac */ /* 0x000e240008000800 */
[----:B------:R0:W-:Y:S04]  /*1d4a0*/  STL [R1+0x490], R9 ;  /* 0x0004900901007387 */ /* 0x0001e80000100800 */
[----:B------:R-:W-:Y:S01]  /*1d4b0*/  STL [R1+0x48c], R21 ;  /* 0x00048c1501007387 */ /* 0x000fe20000100800 */
[----:B------:R-:W-:-:S03]  /*1d4c0*/  SEL R15, R43, R137, !P3 ;  /* 0x000000892b0f7207 */ /* 0x000fc60005800000 */
[----:B------:R-:W2:Y:S01]  /*1d4d0*/  LDL.LU R137, [R1+0x5b8] ;  /* 0x0005b80001897983 */ /* 0x000ea20000300800 */
[----:B----4-:R-:W-:-:S04]  /*1d4e0*/  @P2 LOP3.LUT R16, R17, R16, RZ, 0x3c, !PT ;  /* 0x0000001011102212 */ /* 0x010fc800078e3cff */
[----:B------:R-:W-:Y:S01]  /*1d4f0*/  @P2 LOP3.LUT R17, R17, R16, RZ, 0x3c, !PT ;  /* 0x0000001011112212 */ /* 0x000fe200078e3cff */
[----:B---3--:R-:W-:Y:S01]  /*1d500*/  IMAD R18, R15, UR5, RZ ;  /* 0x000000050f127c24 */ /* 0x008fe2000f8e02ff */
[C---:B------:R-:W-:Y:S01]  /*1d510*/  LEA R19, P4, R20.reuse, R6, 0x1 ;  /* 0x0000000614137211 */ /* 0x040fe200078808ff */
[----:B------:R-:W3:Y:S02]  /*1d520*/  LDCU UR5, c[0x0][0x3b0] ;  /* 0x00007600ff0577ac */ /* 0x000ee40008000800 */
[----:B------:R4:W2:Y:S01]  /*1d530*/  @P2 LDG.E.U16 R40, desc[UR26][R16.64] ;  /* 0x0000001a10282981 */ /* 0x0008a2000c1e1500 */
[----:B------:R-:W-:Y:S02]  /*1d540*/  LEA.HI.X.SX32 R20, R20, R5, 0x1, P4 ;  /* 0x0000000514147211 */ /* 0x000fe400020f0eff */
[----:B------:R-:W-:Y:S01]  /*1d550*/  PRMT R63, RZ, 0x7610, R63 ;  /* 0x00007610ff3f7816 */ /* 0x000fe2000000003f */
[----:B------:R-:W-:Y:S01]  /*1d560*/  STL [R1+0x498], R19 ;  /* 0x0004981301007387 */ /* 0x000fe20000100800 */
[----:B----4-:R-:W-:-:S02]  /*1d570*/  @P2 IMAD.MOV.U32 R16, RZ, RZ, R9 ;  /* 0x000000ffff102224 */ /* 0x010fc400078e0009 */
[----:B------:R-:W-:Y:S01]  /*1d580*/  @P2 IMAD.MOV.U32 R17, RZ, RZ, R21 ;  /* 0x000000ffff112224 */ /* 0x000fe200078e0015 */
[C---:B0-----:R-:W-:Y:S01]  /*1d590*/  LEA R9, P4, R18.reuse, R6, 0x1 ;  /* 0x0000000612097211 */ /* 0x041fe200078808ff */
[----:B------:R0:W-:Y:S04]  /*1d5a0*/  STL [R1+0x494], R20 ;  /* 0x0004941401007387 */ /* 0x0001e80000100800 */
[----:B------:R4:W2:Y:S01]  /*1d5b0*/  @P2 LDG.E.U16 R50, desc[UR26][R16.64] ;  /* 0x0000001a10322981 */ /* 0x0008a2000c1e1500 */
[----:B------:R-:W-:Y:S01]  /*1d5c0*/  PRMT R74, RZ, 0x7610, R74 ;  /* 0x00007610ff4a7816 */ /* 0x000fe2000000004a */
[----:B----4-:R-:W-:Y:S01]  /*1d5d0*/  @P2 IMAD.MOV.U32 R16, RZ, RZ, R19 ;  /* 0x000000ffff102224 */ /* 0x010fe200078e0013 */
[----:B------:R-:W-:Y:S01]  /*1d5e0*/  SEL R15, R43, R86, !P3 ;  /* 0x000000562b0f7207 */ /* 0x000fe20005800000 */
[----:B------:R-:W-:Y:S01]  /*1d5f0*/  @P2 IMAD.MOV.U32 R17, RZ, RZ, R20 ;  /* 0x000000ffff112224 */ /* 0x000fe200078e0014 */
[----:B0-----:R-:W-:-:S03]  /*1d600*/  LEA.HI.X.SX32 R20, R18, R5, 0x1, P4 ;  /* 0x0000000512147211 */ /* 0x001fc600020f0eff */
[----:B-1----:R-:W-:Y:S01]  /*1d610*/  IMAD R19, R15, UR8, RZ ;  /* 0x000000080f137c24 */ /* 0x002fe2000f8e02ff */
[----:B------:R0:W4:Y:S01]  /*1d620*/  @P2 LDG.E.U16 R63, desc[UR26][R16.64] ;  /* 0x0000001a103f2981 */ /* 0x000122000c1e1500 */
[----:B------:R-:W-:Y:S01]  /*1d630*/  PRMT R39, RZ, 0x7610, R39 ;  /* 0x00007610ff277816 */ /* 0x000fe20000000027 */
[----:B------:R-:W1:Y:S02]  /*1d640*/  LDCU UR8, c[0x0][0x3b0] ;  /* 0x00007600ff0877ac */ /* 0x000e640008000800 */
[C---:B------:R-:W-:Y:S01]  /*1d650*/  LEA R21, P4, R19.reuse, R6, 0x1 ;  /* 0x0000000613157211 */ /* 0x040fe200078808ff */
[----:B------:R-:W-:Y:S01]  /*1d660*/  STL [R1+0x4a0], R9 ;  /* 0x0004a00901007387 */ /* 0x000fe20000100800 */
[----:B0-----:R-:W-:Y:S02]  /*1d670*/  @P2 IMAD.MOV.U32 R16, RZ, RZ, R9 ;  /* 0x000000ffff102224 */ /* 0x001fe400078e0009 */
[----:B------:R-:W-:Y:S01]  /*1d680*/  @P2 IMAD.MOV.U32 R17, RZ, RZ, R20 ;  /* 0x000000ffff112224 */ /* 0x000fe200078e0014 */
[----:B------:R-:W-:Y:S04]  /*1d690*/  STL [R1+0x49c], R20 ;  /* 0x00049c1401007387 */ /* 0x000fe80000100800 */
[----:B------:R0:W4:Y:S04]  /*1d6a0*/  @P2 LDG.E.U16 R74, desc[UR26][R16.64] ;  /* 0x0000001a104a2981 */ /* 0x000128000c1e1500 */
[----:B------:R-:W-:Y:S01]  /*1d6b0*/  STL [R1+0x4a8], R21 ;  /* 0x0004a81501007387 */ /* 0x000fe20000100800 */
[----:B0-----:R-:W-:-:S05]  /*1d6c0*/  LEA.HI.X.SX32 R16, R19, R5, 0x1, P4 ;  /* 0x0000000513107211 */ /* 0x001fca00020f0eff */
[----:B------:R0:W-:Y:S01]  /*1d6d0*/  STL [R1+0x4a4], R16 ;  /* 0x0004a41001007387 */ /* 0x0001e20000100800 */
[----:B------:R-:W-:Y:S02]  /*1d6e0*/  @P2 IMAD.MOV.U32 R17, RZ, RZ, R16 ;  /* 0x000000ffff112224 */ /* 0x000fe400078e0010 */
[----:B0-----:R-:W-:-:S05]  /*1d6f0*/  @P2 IMAD.MOV.U32 R16, RZ, RZ, R21 ;  /* 0x000000ffff102224 */ /* 0x001fca00078e0015 */
[----:B------:R0:W4:Y:S01]  /*1d700*/  @P2 LDG.E.U16 R39, desc[UR26][R16.64] ;  /* 0x0000001a10272981 */ /* 0x000122000c1e1500 */
[----:B------:R-:W-:Y:S02]  /*1d710*/  PRMT R49, RZ, 0x7610, R49 ;  /* 0x00007610ff317816 */ /* 0x000fe40000000031 */
[----:B------:R-:W-:-:S05]  /*1d720*/  SEL R18, R43, R152, !P3 ;  /* 0x000000982b127207 */ /* 0x000fca0005800000 */
[----:B------:R-:W-:Y:S01]  /*1d730*/  IMAD R20, R18, UR4, RZ ;  /* 0x0000000412147c24 */ /* 0x000fe2000f8e02ff */
[----:B------:R-:W-:Y:S01]  /*1d740*/  SEL R15, R43, R144, !P3 ;  /* 0x000000902b0f7207 */ /* 0x000fe20005800000 */
[----:B------:R-:W1:Y:S03]  /*1d750*/  LDCU UR4, c[0x0][0x3b0] ;  /* 0x00007600ff0477ac */ /* 0x000e660008000800 */
[----:B------:R-:W-:-:S05]  /*1d760*/  LEA R9, P4, R20, R6, 0x1 ;  /* 0x0000000614097211 */ /* 0x000fca00078808ff */
[----:B------:R-:W-:Y:S01]  /*1d770*/  STL [R1+0x4b0], R9 ;  /* 0x0004b00901007387 */ /* 0x000fe20000100800 */
[----:B0-----:R-:W-:-:S03]  /*1d780*/  LEA.HI.X.SX32 R16, R20, R5, 0x1, P4 ;  /* 0x0000000514107211 */ /* 0x001fc600020f0eff */
[----:B------:R-:W4:Y:S04]  /*1d790*/  LDL R86, [R1+0x994] ;  /* 0x0009940001567983 */ /* 0x000f280000100800 */
[----:B------:R-:W4:Y:S04]  /*1d7a0*/  LDL.LU R152, [R1+0x5c0] ;  /* 0x0005c00001987983 */ /* 0x000f280000300800 */
[----:B------:R-:W4:Y:S01]  /*1d7b0*/  LDL.LU R20, [R1+0x5bc] ;  /* 0x0005bc0001147983 */ /* 0x000f220000300800 */
[----:B---3--:R-:W-:Y:S01]  /*1d7c0*/  IMAD R19, R15, UR5, RZ ;  /* 0x000000050f137c24 */ /* 0x008fe2000f8e02ff */
[C---:B--2---:R-:W-:Y:S01]  /*1d7d0*/  SEL R18, R43.reuse, R145, !P3 ;  /* 0x000000912b127207 */ /* 0x044fe20005800000 */
[----:B------:R-:W-:Y:S01]  /*1d7e0*/  @P2 IMAD.MOV.U32 R17, RZ, RZ, R16 ;  /* 0x000000ffff112224 */ /* 0x000fe200078e0010 */
[----:B------:R0:W-:Y:S01]  /*1d7f0*/  STL [R1+0x4ac], R16 ;  /* 0x0004ac1001007387 */ /* 0x0001e20000100800 */
[----:B------:R-:W-:Y:S01]  /*1d800*/  PRMT R62, RZ, 0x7610, R62 ;  /* 0x00007610ff3e7816 */ /* 0x000fe2000000003e */
[----:B------:R-:W2:Y:S01]  /*1d810*/  LDCU UR5, c[0x0][0x3b0] ;  /* 0x00007600ff0577ac */ /* 0x000ea20008000800 */
[----:B------:R-:W-:-:S02]  /*1d820*/  SEL R15, R43, R137, !P3 ;  /* 0x000000892b0f7207 */ /* 0x000fc40005800000 */
[CC--:B------:R-:W-:Y:S01]  /*1d830*/  LEA R137, P4, R19.reuse, R6.reuse, 0x1 ;  /* 0x0000000613897211 */ /* 0x0c0fe200078808ff */
[----:B------:R-:W-:Y:S01]  /*1d840*/  IMAD R18, R18, UR12, RZ ;  /* 0x0000000c12127c24 */ /* 0x000fe2000f8e02ff */
[----:B------:R-:W-:Y:S01]  /*1d850*/  PRMT R73, RZ, 0x7610, R73 ;  /* 0x00007610ff497816 */ /* 0x000fe20000000049 */
[----:B0-----:R-:W-:Y:S01]  /*1d860*/  @P2 IMAD.MOV.U32 R16, RZ, RZ, R9 ;  /* 0x000000ffff102224 */ /* 0x001fe200078e0009 */
[----:B------:R-:W-:Y:S01]  /*1d870*/  LEA.HI.X.SX32 R19, R19, R5, 0x1, P4 ;  /* 0x0000000513137211 */ /* 0x000fe200020f0eff */
[----:B------:R0:W-:Y:S01]  /*1d880*/  STL [R1+0x4b8], R137 ;  /* 0x0004b88901007387 */ /* 0x0001e20000100800 */
[----:B------:R-:W-:Y:S01]  /*1d890*/  LEA R21, P4, R18, R6, 0x1 ;  /* 0x0000000612157211 */ /* 0x000fe200078808ff */
[----:B-1----:R-:W-:Y:S01]  /*1d8a0*/  IMAD R15, R15, UR8, RZ ;  /* 0x000000080f0f7c24 */ /* 0x002fe2000f8e02ff */
[----:B------:R-:W1:Y:S01]  /*1d8b0*/  LDCU UR8, c[0x0][0x3b0] ;  /* 0x00007600ff0877ac */ /* 0x000e620008000800 */
[----:B------:R3:W-:Y:S01]  /*1d8c0*/  STL [R1+0x4b4], R19 ;  /* 0x0004b41301007387 */ /* 0x0007e20000100800 */
[----:B------:R-:W-:Y:S01]  /*1d8d0*/  PRMT R38, RZ, 0x7610, R38 ;  /* 0x00007610ff267816 */ /* 0x000fe20000000026 */
[----:B------:R-:W0:Y:S02]  /*1d8e0*/  LDCU UR12, c[0x0][0x3b0] ;  /* 0x00007600ff0c77ac */ /* 0x000e240008000800 */
[----:B------:R-:W2:Y:S04]  /*1d8f0*/  LDL.LU R144, [R1+0x5b0] ;  /* 0x0005b00001907983 */ /* 0x000ea80000300800 */
[----:B------:R-:W-:Y:S04]  /*1d900*/  STL [R1+0x4c0], R21 ;  /* 0x0004c01501007387 */ /* 0x000fe80000100800 */
[----:B------:R-:W2:Y:S04]  /*1d910*/  LDL.LU R145, [R1+0x5ac] ;  /* 0x0005ac0001917983 */ /* 0x000ea80000300800 */
[----:B------:R0:W2:Y:S02]  /*1d920*/  @P2 LDG.E.U16 R49, desc[UR26][R16.64] ;  /* 0x0000001a10312981 */ /* 0x0000a4000c1e1500 */
[----:B0-----:R-:W-:-:S02]  /*1d930*/  @P2 IMAD.MOV.U32 R16, RZ, RZ, R137 ;  /* 0x000000ffff102224 */ /* 0x001fc400078e0089 */
[----:B------:R-:W2:Y:S01]  /*1d940*/  LDL.LU R137, [R1+0x5a8] ;  /* 0x0005a80001897983 */ /* 0x000ea20000300800 */
[----:B------:R-:W-:Y:S01]  /*1d950*/  LEA.HI.X.SX32 R18, R18, R5, 0x1, P4 ;  /* 0x0000000512127211 */ /* 0x000fe200020f0eff */
[----:B------:R-:W-:Y:S01]  /*1d960*/  @P2 IMAD.MOV.U32 R17, RZ, RZ, R19 ;  /* 0x000000ffff112224 */ /* 0x000fe200078e0013 */
[----:B------:R-:W-:-:S04]  /*1d970*/  LEA R9, P4, R15, R6, 0x1 ;  /* 0x000000060f097211 */ /* 0x000fc800078808ff */
[----:B---3--:R-:W-:Y:S01]  /*1d980*/  LEA.HI.X.SX32 R19, R15, R5, 0x1, P4 ;  /* 0x000000050f137211 */ /* 0x008fe200020f0eff */
[----:B------:R0:W3:Y:S01]  /*1d990*/  @P2 LDG.E.U16 R62, desc[UR26][R16.64] ;  /* 0x0000001a103e2981 */ /* 0x0000e2000c1e1500 */
[----:B------:R-:W-:-:S03]  /*1d9a0*/  ISETP.GT.U32.AND P4, PT, R7, R10, PT ;  /* 0x0000000a0700720c */ /* 0x000fc60003f84070 */
[----:B------:R1:W-:Y:S01]  /*1d9b0*/  STL [R1+0x4bc], R18 ;  /* 0x0004bc1201007387 */ /* 0x0003e20000100800 */
[----:B0-----:R-:W-:Y:S02]  /*1d9c0*/  @P2 IMAD.MOV.U32 R16, RZ, RZ, R21 ;  /* 0x000000ffff102224 */ /* 0x001fe400078e0015 */
[----:B------:R-:W-:-:S05]  /*1d9d0*/  @P2 IMAD.MOV.U32 R17, RZ, RZ, R18 ;  /* 0x000000ffff112224 */ /* 0x000fca00078e0012 */
[----:B------:R0:W3:Y:S02]  /*1d9e0*/  @P2 LDG.E.U16 R73, desc[UR26][R16.64] ;  /* 0x0000001a10492981 */ /* 0x0000e4000c1e1500 */
[----:B------:R-:W-:Y:S02]  /*1d9f0*/  @!P4 IMAD.IADD R10, R10, 0x1, -R7 ;  /* 0x000000010a0ac824 */ /* 0x000fe400078e0a07 */
[----:B0-----:R-:W-:Y:S02]  /*1da00*/  @P2 IMAD.MOV.U32 R16, RZ, RZ, R9 ;  /* 0x000000ffff102224 */ /* 0x001fe400078e0009 */
[----:B------:R-:W-:-:S05]  /*1da10*/  @P2 IMAD.MOV.U32 R17, RZ, RZ, R19 ;  /* 0x000000ffff112224 */ /* 0x000fca00078e0013 */
[----:B------:R0:W3:Y:S04]  /*1da20*/  @P2 LDG.E.U16 R38, desc[UR26][R16.64] ;  /* 0x0000001a10262981 */ /* 0x0000e8000c1e1500 */
[----:B------:R-:W-:Y:S01]  /*1da30*/  STL [R1+0x4c8], R9 ;  /* 0x0004c80901007387 */ /* 0x000fe20000100800 */
[----:B------:R-:W-:-:S03]  /*1da40*/  PRMT R48, RZ, 0x7610, R48 ;  /* 0x00007610ff307816 */ /* 0x000fc60000000030 */
[----:B------:R2:W-:Y:S01]  /*1da50*/  STL [R1+0x4c4], R19 ;  /* 0x0004c41301007387 */ /* 0x0005e20000100800 */
[----:B------:R-:W-:Y:S02]  /*1da60*/  PRMT R61, RZ, 0x7610, R61 ;  /* 0x00007610ff3d7816 */ /* 0x000fe4000000003d */
[----:B------:R-:W-:Y:S02]  /*1da70*/  PRMT R72, RZ, 0x7610, R72 ;  /* 0x00007610ff487816 */ /* 0x000fe40000000048 */
[----:B----4-:R-:W-:-:S05]  /*1da80*/  SEL R15, R43, R20, !P3 ;  /* 0x000000142b0f7207 */ /* 0x010fca0005800000 */
[----:B-1----:R-:W-:Y:S01]  /*1da90*/  IMAD R18, R15, UR4, RZ ;  /* 0x000000040f127c24 */ /* 0x002fe2000f8e02ff */
[C---:B------:R-:W-:Y:S01]  /*1daa0*/  SEL R15, R43.reuse, R86, !P3 ;  /* 0x000000562b0f7207 */ /* 0x040fe20005800000 */
[----:B------:R-:W1:Y:S01]  /*1dab0*/  LDCU UR4, c[0x0][0x3b0] ;  /* 0x00007600ff0477ac */ /* 0x000e620008000800 */
[----:B0-----:R-:W-:Y:S02]  /*1dac0*/  SEL R16, R43, R152, !P3 ;  /* 0x000000982b107207 */ /* 0x001fe40005800000 */
[-C--:B------:R-:W-:Y:S01]  /*1dad0*/  LEA R17, P4, R18, R6.reuse, 0x1 ;  /* 0x0000000612117211 */ /* 0x080fe200078808ff */
[----:B--2---:R-:W-:Y:S01]  /*1dae0*/  IMAD R19, R15, UR5, RZ ;  /* 0x000000050f137c24 */ /* 0x004fe2000f8e02ff */
[----:B------:R-:W-:Y:S01]  /*1daf0*/  PRMT R37, RZ, 0x7610, R37 ;  /* 0x00007610ff257816 */ /* 0x000fe20000000025 */
[----:B------:R-:W-:Y:S01]  /*1db00*/  IMAD R20, R16, UR8, RZ ;  /* 0x0000000810147c24 */ /* 0x000fe2000f8e02ff */
[----:B------:R-:W-:Y:S01]  /*1db10*/  LEA.HI.X.SX32 R21, R18, R5, 0x1, P4 ;  /* 0x0000000512157211 */ /* 0x000fe200020f0eff */
[----:B------:R0:W-:Y:S01]  /*1db20*/  STL [R1+0x4d0], R17 ;  /* 0x0004d01101007387 */ /* 0x0001e20000100800 */
[----:B------:R-:W-:Y:S01]  /*1db30*/  @P2 IMAD.MOV.U32 R16, RZ, RZ, R17 ;  /* 0x000000ffff102224 */ /* 0x000fe200078e0011 */
[----:B------:R-:W-:Y:S01]  /*1db40*/  LEA R9, P4, R19, R6, 0x1 ;  /* 0x0000000613097211 */ /* 0x000fe200078808ff */
[----:B------:R-:W2:Y:S01]  /*1db50*/  LDCU UR5, c[0x0][0x3b0] ;  /* 0x00007600ff0577ac */ /* 0x000ea20008000800 */
[----:B------:R-:W-:Y:S01]  /*1db60*/  PRMT R47, RZ, 0x7610, R47 ;  /* 0x00007610ff2f7816 */ /* 0x000fe2000000002f */
[----:B------:R-:W4:Y:S01]  /*1db70*/  LDCU UR8, c[0x0][0x3b0] ;  /* 0x00007600ff0877ac */ /* 0x000f220008000800 */
[----:B0-----:R-:W-:Y:S01]  /*1db80*/  @P2 IMAD.MOV.U32 R17, RZ, RZ, R21 ;  /* 0x000000ffff112224 */ /* 0x001fe200078e0015 */
[----:B------:R-:W-:-:S04]  /*1db90*/  SEL R18, R43, R144, !P3 ;  /* 0x000000902b127207 */ /* 0x000fc80005800000 */
[----:B------:R0:W2:Y:S01]  /*1dba0*/  @P2 LDG.E.U16 R48, desc[UR26][R16.64] ;  /* 0x0000001a10302981 */ /* 0x0000a2000c1e1500 */
[----:B------:R-:W-:-:S03]  /*1dbb0*/  SEL R15, R43, R145, !P3 ;  /* 0x000000912b0f7207 */ /* 0x000fc60005800000 */
[----:B------:R1:W-:Y:S01]  /*1dbc0*/  STL [R1+0x4cc], R21 ;  /* 0x0004cc1501007387 */ /* 0x0003e20000100800 */
[----:B0-----:R-:W-:-:S03]  /*1dbd0*/  LEA.HI.X.SX32 R16, R19, R5, 0x1, P4 ;  /* 0x0000000513107211 */ /* 0x001fc600020f0eff */
[----:B------:R-:W-:Y:S01]  /*1dbe0*/  STL [R1+0x4d8], R9 ;  /* 0x0004d80901007387 */ /* 0x000fe20000100800 */
[-C--:B------:R-:W-:Y:S01]  /*1dbf0*/  LEA R144, P4, R20, R6.reuse, 0x1 ;  /* 0x0000000614907211 */ /* 0x080fe200078808ff */
[----:B-1----:R-:W-:Y:S02]  /*1dc00*/  IMAD R21, R18, UR12, RZ ;  /* 0x0000000c12157c24 */ /* 0x002fe4000f8e02ff */
[----:B------:R0:W-:Y:S01]  /*1dc10*/  STL [R1+0x4d4], R16 ;  /* 0x0004d41001007387 */ /* 0x0001e20000100800 */
[----:B------:R-:W-:Y:S01]  /*1dc20*/  @P2 IMAD.MOV.U32 R17, RZ, RZ, R16 ;  /* 0x000000ffff112224 */ /* 0x000fe200078e0010 */
[----:B------:R-:W-:Y:S01]  /*1dc30*/  LEA.HI.X.SX32 R19, R20, R5, 0x1, P4 ;  /* 0x0000000514137211 */ /* 0x000fe200020f0eff */
[----:B------:R-:W-:Y:S01]  /*1dc40*/  IMAD R15, R15, UR4, RZ ;  /* 0x000000040f0f7c24 */ /* 0x000fe2000f8e02ff */
[----:B------:R-:W-:Y:S01]  /*1dc50*/  SEL R18, R43, R137, !P3 ;  /* 0x000000892b127207 */ /* 0x000fe20005800000 */
[----:B------:R-:W-:Y:S01]  /*1dc60*/  STL [R1+0x4e0], R144 ;  /* 0x0004e09001007387 */ /* 0x000fe20000100800 */
[----:B------:R-:W-:Y:S01]  /*1dc70*/  LEA R137, P4, R21, R6, 0x1 ;  /* 0x0000000615897211 */ /* 0x000fe200078808ff */
[----:B------:R-:W1:Y:S01]  /*1dc80*/  LDCU UR4, c[0x0][0x3b0] ;  /* 0x00007600ff0477ac */ /* 0x000e620008000800 */
[----:B0-----:R-:W-:-:S02]  /*1dc90*/  @P2 IMAD.MOV.U32 R16, RZ, RZ, R9 ;  /* 0x000000ffff102224 */ /* 0x001fc400078e0009 */
[-C--:B------:R-:W-:Y:S01]  /*1dca0*/  LEA.HI.X.SX32 R9, R21, R5.reuse, 0x1, P4 ;  /* 0x0000000515097211 */ /* 0x080fe200020f0eff */
[----:B------:R-:W-:Y:S01]  /*1dcb0*/  IMAD R18, R18, UR13, RZ ;  /* 0x0000000d12127c24 */ /* 0x000fe2000f8e02ff */
[----:B------:R-:W2:Y:S01]  /*1dcc0*/  LDL.LU R86, [R1+0x5a4] ;  /* 0x0005a40001567983 */ /* 0x000ea20000300800 */
[C---:B------:R-:W-:Y:S01]  /*1dcd0*/  LEA R145, P4, R15.reuse, R6, 0x1 ;  /* 0x000000060f917211 */ /* 0x040fe200078808ff */
[----:B------:R-:W0:Y:S02]  /*1dce0*/  LDCU UR12, c[0x0][0x3b0] ;  /* 0x00007600ff0c77ac */ /* 0x000e240008000800 */
[----:B------:R1:W2:Y:S01]  /*1dcf0*/  @P2 LDG.E.U16 R61, desc[UR26][R16.64] ;  /* 0x0000001a103d2981 */ /* 0x0002a2000c1e1500 */
[----:B------:R-:W-:-:S03]  /*1dd00*/  LEA.HI.X.SX32 R152, R15, R5, 0x1, P4 ;  /* 0x000000050f987211 */ /* 0x000fc600020f0eff */
[----:B------:R0:W-:Y:S01]  /*1dd10*/  STL [R1+0x4dc], R19 ;  /* 0x0004dc1301007387 */ /* 0x0001e20000100800 */
[----:B-1----:R-:W-:Y:S02]  /*1dd20*/  @P2 IMAD.MOV.U32 R16, RZ, RZ, R144 ;  /* 0x000000ffff102224 */ /* 0x002fe400078e0090 */
[----:B------:R-:W-:Y:S01]  /*1dd30*/  @P2 IMAD.MOV.U32 R17, RZ, RZ, R19 ;  /* 0x000000ffff112224 */ /* 0x000fe200078e0013 */
[----:B------:R-:W-:Y:S04]  /*1dd40*/  STL [R1+0x4e8], R137 ;  /* 0x0004e88901007387 */ /* 0x000fe80000100800 */
[----:B------:R1:W2:Y:S04]  /*1dd50*/  @P2 LDG.E.U16 R72, desc[UR26][R16.64] ;  /* 0x0000001a10482981 */ /* 0x0002a8000c1e1500 */
[----:B------:R3:W-:Y:S04]  /*1dd60*/  STL [R1+0x4e4], R9 ;  /* 0x0004e40901007387 */ /* 0x0007e80000100800 */
[----:B0-----:R-:W2:Y:S01]  /*1dd70*/  LDL.LU R19, [R1+0x598] ;  /* 0x0005980001137983 */ /* 0x001ea20000300800 */
[----:B-1----:R-:W-:-:S03]  /*1dd80*/  IMAD.MOV.U32 R17, RZ, RZ, R9 ;  /* 0x000000ffff117224 */ /* 0x002fc600078e0009 */
[----:B------:R-:W-:Y:S01]  /*1dd90*/  STL [R1+0x4f0], R145 ;  /* 0x0004f09101007387 */ /* 0x000fe20000100800 */
[----:B---3--:R-:W-:-:S03]  /*1dda0*/  LEA R9, P4, R18, R6, 0x1 ;  /* 0x0000000612097211 */ /* 0x008fc600078808ff */
[----:B------:R-:W3:Y:S01]  /*1ddb0*/  LDL.LU R15, [R1+0x5a0] ;  /* 0x0005a000010f7983 */ /* 0x000ee20000300800 */
[----:B------:R-:W-:-:S03]  /*1ddc0*/  LEA.HI.X.SX32 R144, R18, R5, 0x1, P4 ;  /* 0x0000000512907211 */ /* 0x000fc600020f0eff */
[----:B------:R0:W-:Y:S04]  /*1ddd0*/  STL [R1+0x4ec], R152 ;  /* 0x0004ec9801007387 */ /* 0x0001e80000100800 */
[----:B------:R-:W-:Y:S04]  /*1dde0*/  STL [R1+0x4f8], R9 ;  /* 0x0004f80901007387 */ /* 0x000fe80000100800 */
[----:B------:R-:W2:Y:S01]  /*1ddf0*/  LDL.LU R18, [R1+0x5b4] ;  /* 0x0005b40001127983 */ /* 0x000ea20000300800 */
[----:B------:R-:W-:-:S03]  /*1de00*/  @P2 IMAD.MOV.U32 R16, RZ, RZ, R137 ;  /* 0x000000ffff102224 */ /* 0x000fc600078e0089 */
[----:B------:R-:W4:Y:S01]  /*1de10*/  LDL.LU R137, [R1+0x59c] ;  /* 0x00059c0001897983 */ /* 0x000f220000300800 */
[----:B------:R-:W-:-:S03]  /*1de20*/  ISETP.GT.U32.AND P4, PT, R7, R10, PT ;  /* 0x0000000a0700720c */ /* 0x000fc60003f84070 */
[----:B------:R1:W4:Y:S01]  /*1de30*/  @P2 LDG.E.U16 R37, desc[UR26][R16.64] ;  /* 0x0000001a10252981 */ /* 0x000322000c1e1500 */
[----:B------:R-:W-:Y:S01]  /*1de40*/  PRMT R60, RZ, 0x7610, R60 ;  /* 0x00007610ff3c7816 */ /* 0x000fe2000000003c */
[----:B-1----:R-:W-:Y:S02]  /*1de50*/  @P2 IMAD.MOV.U32 R16, RZ, RZ, R145 ;  /* 0x000000ffff102224 */ /* 0x002fe400078e0091 */
[----:B------:R-:W-:-:S05]  /*1de60*/  @P2 IMAD.MOV.U32 R17, RZ, RZ, R152 ;  /* 0x000000ffff112224 */ /* 0x000fca00078e0098 */
[----:B------:R1:W4:Y:S01]  /*1de70*/  @P2 LDG.E.U16 R47, desc[UR26][R16.64] ;  /* 0x0000001a102f2981 */ /* 0x000322000c1e1500 */
[----:B------:R-:W-:Y:S02]  /*1de80*/  @!P4 IMAD.IADD R10, R10, 0x1, -R7 ;  /* 0x000000010a0ac824 */ /* 0x000fe400078e0a07 */
[----:B-1----:R-:W-:Y:S02]  /*1de90*/  @P2 IMAD.MOV.U32 R16, RZ, RZ, R9 ;  /* 0x000000ffff102224 */ /* 0x002fe400078e0009 */
[----:B------:R-:W-:-:S05]  /*1dea0*/  @P2 IMAD.MOV.U32 R17, RZ, RZ, R144 ;  /* 0x000000ffff112224 */ /* 0x000fca00078e0090 */
[----:B------:R1:W4:Y:S01]  /*1deb0*/  @P2 LDG.E.U16 R60, desc[UR26][R16.64] ;  /* 0x0000001a103c2981 */ /* 0x000322000c1e1500 */
[----:B------:R-:W-:-:S03]  /*1dec0*/  PRMT R71, RZ, 0x7610, R71 ;  /* 0x00007610ff477816 */ /* 0x000fc60000000047 */
[----:B------:R1:W-:Y:S04]  /*1ded0*/  STL [R1+0x4f4], R144 ;  /* 0x0004f49001007387 */ /* 0x0003e80000100800 */
[----:B0-----:R-:W5:Y:S01]  /*1dee0*/  LDL.LU R152, [R1+0xb04] ;  /* 0x000b040001987983 */ /* 0x001f620000300800 */
[----:B------:R-:W-:-:S03]  /*1def0*/  PRMT R36, RZ, 0x7610, R36 ;  /* 0x00007610ff247816 */ /* 0x000fc60000000024 */
[----:B------:R-:W5:Y:S04]  /*1df00*/  LDL.LU R145, [R1+0xb00] ;  /* 0x000b000001917983 */ /* 0x000f680000300800 */
[----:B-1----:R-:W5:Y:S01]  /*1df10*/  LDL.LU R144, [R1+0xafc] ;  /* 0x000afc0001907983 */ /* 0x002f620000300800 */
[----:B------:R-:W-:Y:S02]  /*1df20*/  PRMT R46, RZ, 0x7610, R46 ;  /* 0x00007610ff2e7816 */ /* 0x000fe4000000002e */
[C---:B------:R-:W-:Y:S02]  /*1df30*/  SEL R109, R43.reuse, R109, !P3 ;  /* 0x0000006d2b6d7207 */ /* 0x040fe40005800000 */
[----:B------:R-:W-:Y:S02]  /*1df40*/  PRMT R59, RZ, 0x7610, R59 ;  /* 0x00007610ff3b7816 */ /* 0x000fe4000000003b */
[----:B------:R-:W-:-:S02]  /*1df50*/  SEL R14, R43, R14, !P3 ;  /* 0x0000000e2b0e7207 */ /* 0x000fc40005800000 */
[----:B------:R-:W-:Y:S02]  /*1df60*/  SEL R108, R43, R108, !P3 ;  /* 0x0000006c2b6c7207 */ /* 0x000fe40005800000 */
[----:B------:R-:W-:Y:S01]  /*1df70*/  PRMT R58, RZ, 0x7610, R58 ;  /* 0x00007610ff3a7816 */ /* 0x000fe2000000003a */
[----:B------:R-:W-:Y:S02]  /*1df80*/  @!P0 IMAD.MOV R11, RZ, RZ, -R11 ;  /* 0x000000ffff0b8224 */ /* 0x000fe400078e0a0b */
[----:B------:R-:W-:-:S03]  /*1df90*/  @!P5 IMAD.MOV R10, RZ, RZ, -R10 ;  /* 0x000000ffff0ad224 */ /* 0x000fc600078e0a0a */
[----:B------:R-:W-:Y:S02]  /*1dfa0*/  SEL R11, R43, R11, !P3 ;  /* 0x0000000b2b0b7207 */ /* 0x000fe40005800000 */
[----:B------:R-:W-:Y:S02]  /*1dfb0*/  PRMT R34, RZ, 0x7610, R34 ;  /* 0x00007610ff227816 */ /* 0x000fe40000000022 */
[----:B------:R-:W-:Y:S02]  /*1dfc0*/  PRMT R33, RZ, 0x7610, R33 ;  /* 0x00007610ff217816 */ /* 0x000fe40000000021 */
[----:B------:R-:W-:Y:S02]  /*1dfd0*/  PRMT R32, RZ, 0x7610, R32 ;  /* 0x00007610ff207816 */ /* 0x000fe40000000020 */
[----:B------:R-:W-:Y:S02]  /*1dfe0*/  PRMT R31, RZ, 0x7610, R31 ;  /* 0x00007610ff1f7816 */ /* 0x000fe4000000001f */
[----:B------:R-:W-:-:S02]  /*1dff0*/  PRMT R30, RZ, 0x7610, R30 ;  /* 0x00007610ff1e7816 */ /* 0x000fc4000000001e */
[----:B------:R-:W-:Y:S02]  /*1e000*/  PRMT R29, RZ, 0x7610, R29 ;  /* 0x00007610ff1d7816 */ /* 0x000fe4000000001d */
[C---:B---3--:R-:W-:Y:S02]  /*1e010*/  SEL R15, R43.reuse, R15, !P3 ;  /* 0x0000000f2b0f7207 */ /* 0x048fe40005800000 */
[----:B--2---:R-:W-:-:S05]  /*1e020*/  SEL R18, R43, R18, !P3 ;  /* 0x000000122b127207 */ /* 0x004fca0005800000 */
[----:B------:R-:W-:Y:S01]  /*1e030*/  IMAD R18, R18, UR4, RZ ;  /* 0x0000000412127c24 */ /* 0x000fe2000f8e02ff */
[----:B------:R-:W0:Y:S01]  /*1e040*/  LDCU UR4, c[0x0][0x3b0] ;  /* 0x00007600ff0477ac */ /* 0x000e220008000800 */
[----:B------:R-:W-:-:S03]  /*1e050*/  IMAD R16, R15, UR5, RZ ;  /* 0x000000050f107c24 */ /* 0x000fc6000f8e02ff */
[C---:B------:R-:W-:Y:S01]  /*1e060*/  LEA R9, P4, R18.reuse, R6, 0x1 ;  /* 0x0000000612097211 */ /* 0x040fe200078808ff */
[----:B------:R-:W1:Y:S01]  /*1e070*/  LDCU UR5, c[0x0][0x3b0] ;  /* 0x00007600ff0577ac */ /* 0x000e620008000800 */
[C---:B------:R-:W-:Y:S02]  /*1e080*/  SEL R15, R43.reuse, R86, !P3 ;  /* 0x000000562b0f7207 */ /* 0x040fe40005800000 */
[----:B------:R-:W-:Y:S02]  /*1e090*/  LEA.HI.X.SX32 R17, R18, R5, 0x1, P4 ;  /* 0x0000000512117211 */ /* 0x000fe400020f0eff */
[CC--:B------:R-:W-:Y:S02]  /*1e0a0*/  LEA R86, P4, R16.reuse, R6.reuse, 0x1 ;  /* 0x0000000610567211 */ /* 0x0c0fe400078808ff */
[----:B------:R-:W-:Y:S01]  /*1e0b0*/  SEL R18, R43, R19, !P3 ;  /* 0x000000132b127207 */ /* 0x000fe20005800000 */
[----:B----4-:R-:W-:Y:S01]  /*1e0c0*/  IMAD R19, R15, UR8, RZ ;  /* 0x000000080f137c24 */ /* 0x010fe2000f8e02ff */
[----:B------:R-:W-:Y:S01]  /*1e0d0*/  LEA.HI.X.SX32 R15, R16, R5, 0x1, P4 ;  /* 0x00000005100f7211 */ /* 0x000fe200020f0eff */
[----:B------:R-:W-:Y:S01]  /*1e0e0*/  @P2 IMAD.MOV.U32 R16, RZ, RZ, R9 ;  /* 0x000000ffff102224 */ /* 0x000fe200078e0009 */
[----:B------:R2:W-:Y:S01]  /*1e0f0*/  STL [R1+0x500], R9 ;  /* 0x0005000901007387 */ /* 0x0005e20000100800 */
[----:B------:R-:W-:Y:S01]  /*1e100*/  IMAD R18, R18, UR12, RZ ;  /* 0x0000000c12127c24 */ /* 0x000fe2000f8e02ff */
[----:B------:R-:W3:Y:S02]  /*1e110*/  LDCU UR8, c[0x0][0x3b0] ;  /* 0x00007600ff0877ac */ /* 0x000ee40008000800 */
[----:B------:R4:W-:Y:S01]  /*1e120*/  STL [R1+0x4fc], R17 ;  /* 0x0004fc1101007387 */ /* 0x0009e20000100800 */
[----:B------:R-:W0:Y:S03]  /*1e130*/  LDCU UR12, c[0x0][0x3b0] ;  /* 0x00007600ff0c77ac */ /* 0x000e260008000800 */
[----:B------:R1:W3:Y:S01]  /*1e140*/  @P2 LDG.E.U16 R71, desc[UR26][R16.64] ;  /* 0x0000001a10472981 */ /* 0x0002e2000c1e1500 */
[----:B--2---:R-:W-:Y:S01]  /*1e150*/  LEA R9, P4, R19, R6, 0x1 ;  /* 0x0000000613097211 */ /* 0x004fe200078808ff */
[----:B-1----:R-:W-:-:S02]  /*1e160*/  @P2 IMAD.MOV.U32 R16, RZ, RZ, R86 ;  /* 0x000000ffff102224 */ /* 0x002fc400078e0056 */
[----:B----4-:R-:W-:Y:S01]  /*1e170*/  @P2 IMAD.MOV.U32 R17, RZ, RZ, R15 ;  /* 0x000000ffff112224 */ /* 0x010fe200078e000f */
[----:B------:R1:W-:Y:S04]  /*1e180*/  STL [R1+0x508], R86 ;  /* 0x0005085601007387 */ /* 0x0003e80000100800 */
[----:B------:R2:W4:Y:S04]  /*1e190*/  @P2 LDG.E.U16 R36, desc[UR26][R16.64] ;  /* 0x0000001a10242981 */ /* 0x000528000c1e1500 */
[----:B------:R0:W-:Y:S01]  /*1e1a0*/  STL [R1+0x504], R15 ;  /* 0x0005040f01007387 */ /* 0x0001e20000100800 */
[----:B--2---:R-:W-:-:S03]  /*1e1b0*/  LEA.HI.X.SX32 R16, R19, R5, 0x1, P4 ;  /* 0x0000000513107211 */ /* 0x004fc600020f0eff */
[----:B------:R-:W-:Y:S01]  /*1e1c0*/  STL [R1+0x510], R9 ;  /* 0x0005100901007387 */ /* 0x000fe20000100800 */
[CC--:B-1----:R-:W-:Y:S02]  /*1e1d0*/  LEA R86, P4, R18.reuse, R6.reuse, 0x1 ;  /* 0x0000000612567211 */ /* 0x0c2fe400078808ff */
[----:B0-----:R-:W-:Y:S01]  /*1e1e0*/  SEL R15, R43, R137, !P3 ;  /* 0x000000892b0f7207 */ /* 0x001fe20005800000 */
[----:B------:R0:W-:Y:S01]  /*1e1f0*/  STL [R1+0x50c], R16 ;  /* 0x00050c1001007387 */ /* 0x0001e20000100800 */
[----:B------:R-:W-:Y:S01]  /*1e200*/  @P2 IMAD.MOV.U32 R17, RZ, RZ, R16 ;  /* 0x000000ffff112224 */ /* 0x000fe200078e0010 */
[-C--:B------:R-:W-:Y:S02]  /*1e210*/  LEA.HI.X.SX32 R137, R18, R5.reuse, 0x1, P4 ;  /* 0x0000000512897211 */ /* 0x080fe400020f0eff */
[----:B------:R-:W-:Y:S01]  /*1e220*/  IMAD R15, R15, UR4, RZ ;  /* 0x000000040f0f7c24 */ /* 0x000fe2000f8e02ff */
[----:B------:R-:W-:Y:S01]  /*1e230*/  STL [R1+0x518], R86 ;  /* 0x0005185601007387 */ /* 0x000fe20000100800 */
[----:B------:R-:W-:Y:S01]  /*1e240*/  IMAD R109, R109, UR5, RZ ;  /* 0x000000056d6d7c24 */ /* 0x000fe2000f8e02ff */
[----:B------:R-:W1:Y:S01]  /*1e250*/  LDCU UR5, c[0x0][0x3b0] ;  /* 0x00007600ff0577ac */ /* 0x000e620008000800 */
[----:B0-----:R-:W-:Y:S01]  /*1e260*/  @P2 IMAD.MOV.U32 R16, RZ, RZ, R9 ;  /* 0x000000ffff102224 */ /* 0x001fe200078e0009 */
[C---:B------:R-:W-:Y:S01]  /*1e270*/  LEA R9, P4, R15.reuse, R6, 0x1 ;  /* 0x000000060f097211 */ /* 0x040fe200078808ff */
[----:B------:R-:W0:Y:S03]  /*1e280*/  LDCU UR4, c[0x0][0x3b0] ;  /* 0x00007600ff0477ac */ /* 0x000e260008000800 */
[----:B------:R2:W4:Y:S01]  /*1e290*/  @P2 LDG.E.U16 R46, desc[UR26][R16.64] ;  /* 0x0000001a102e2981 */ /* 0x000522000c1e1500 */
[----:B------:R-:W-:-:S03]  /*1e2a0*/  LEA.HI.X.SX32 R15, R15, R5, 0x1, P4 ;  /* 0x000000050f0f7211 */ /* 0x000fc600020f0eff */
[----:B------:R1:W-:Y:S01]  /*1e2b0*/  STL [R1+0x514], R137 ;  /* 0x0005148901007387 */ /* 0x0003e20000100800 */
[----:B--2---:R-:W-:Y:S02]  /*1e2c0*/  @P2 IMAD.MOV.U32 R16, RZ, RZ, R86 ;  /* 0x000000ffff102224 */ /* 0x004fe400078e0056 */
[----:B------:R-:W-:Y:S02]  /*1e2d0*/  @P2 IMAD.MOV.U32 R17, RZ, RZ, R137 ;  /* 0x000000ffff112224 */ /* 0x000fe400078e0089 */
[----:B-1----:R-:W5:Y:S04]  /*1e2e0*/  LDL.LU R137, [R1+0xaf8] ;  /* 0x000af80001897983 */ /* 0x002f680000300800 */
[----:B------:R1:W2:Y:S04]  /*1e2f0*/  @P2 LDG.E.U16 R59, desc[UR26][R16.64] ;  /* 0x0000001a103b2981 */ /* 0x0002a8000c1e1500 */
[----:B------:R0:W-:Y:S01]  /*1e300*/  STL [R1+0x520], R9 ;  /* 0x0005200901007387 */ /* 0x0001e20000100800 */
[----:B-1----:R-:W-:Y:S01]  /*1e310*/  IMAD.MOV.U32 R17, RZ, RZ, R9 ;  /* 0x000000ffff117224 */ /* 0x002fe200078e0009 */
[----:B0-----:R-:W-:-:S04]  /*1e320*/  LEA R9, P4, R109, R6, 0x1 ;  /* 0x000000066d097211 */ /* 0x001fc800078808ff */
[----:B------:R-:W-:Y:S02]  /*1e330*/  LEA.HI.X.SX32 R86, R109, R5, 0x1, P4 ;  /* 0x000000056d567211 */ /* 0x000fe400020f0eff */
[----:B------:R-:W-:Y:S01]  /*1e340*/  ISETP.GT.U32.AND P4, PT, R7, R12, PT ;  /* 0x0000000c0700720c */ /* 0x000fe20003f84070 */
[----:B------:R-:W-:Y:S02]  /*1e350*/  @P2 IMAD.MOV.U32 R16, RZ, RZ, R17 ;  /* 0x000000ffff102224 */ /* 0x000fe400078e0011 */
[----:B------:R-:W-:Y:S02]  /*1e360*/  @P2 IMAD.MOV.U32 R17, RZ, RZ, R15 ;  /* 0x000000ffff112224 */ /* 0x000fe400078e000f */
[----:B------:R-:W-:Y:S01]  /*1e370*/  IMAD R14, R14, UR5, RZ ;  /* 0x000000050e0e7c24 */ /* 0x000fe2000f8e02ff */
[----:B------:R-:W-:Y:S01]  /*1e380*/  STL [R1+0x51c], R15 ;  /* 0x00051c0f01007387 */ /* 0x000fe20000100800 */
[----:B------:R-:W-:Y:S01]  /*1e390*/  IMAD R108, R108, UR4, RZ ;  /* 0x000000046c6c7c24 */ /* 0x000fe2000f8e02ff */
[----:B------:R-:W0:Y:S02]  /*1e3a0*/  LDCU UR4, c[0x0][0x3b0] ;  /* 0x00007600ff0477ac */ /* 0x000e240008000800 */
[----:B------:R1:W-:Y:S01]  /*1e3b0*/  STL [R1+0x528], R9 ;  /* 0x0005280901007387 */ /* 0x0003e20000100800 */
[----:B------:R-:W-:Y:S01]  /*1e3c0*/  PRMT R28, RZ, 0x7610, R28 ;  /* 0x00007610ff1c7816 */ /* 0x000fe2000000001c */
[----:B------:R-:W0:Y:S01]  /*1e3d0*/  LDCU UR5, c[0x0][0x3b0] ;  /* 0x00007600ff0577ac */ /* 0x000e220008000800 */
[----:B------:R-:W-:Y:S01]  /*1e3e0*/  @!P4 IMAD.IADD R12, R12, 0x1, -R7 ;  /* 0x000000010c0cc824 */ /* 0x000fe200078e0a07 */
[----:B------:R1:W2:Y:S04]  /*1e3f0*/  @P2 LDG.E.U16 R58, desc[UR26][R16.64] ;  /* 0x0000001a103a2981 */ /* 0x0002a8000c1e1500 */
[----:B------:R0:W-:Y:S01]  /*1e400*/  STL [R1+0x524], R86 ;  /* 0x0005245601007387 */ /* 0x0001e20000100800 */
[----:B-1----:R-:W-:-:S02]  /*1e410*/  @P2 IMAD.MOV.U32 R17, RZ, RZ, R86 ;  /* 0x000000ffff112224 */ /* 0x002fc400078e0056 */
[----:B------:R-:W-:Y:S01]  /*1e420*/  @P2 IMAD.MOV.U32 R16, RZ, RZ, R9 ;  /* 0x000000ffff102224 */ /* 0x000fe200078e0009 */
[-C--:B------:R-:W-:Y:S02]  /*1e430*/  LEA R9, P0, R108, R6.reuse, 0x1 ;  /* 0x000000066c097211 */ /* 0x080fe400078008ff */
[----:B0-----:R-:W-:-:S04]  /*1e440*/  LEA R86, P4, R14, R6, 0x1 ;  /* 0x000000060e567211 */ /* 0x001fc800078808ff */
[-C--:B------:R-:W-:Y:S01]  /*1e450*/  LEA.HI.X.SX32 R109, R14, R5.reuse, 0x1, P4 ;  /* 0x000000050e6d7211 */ /* 0x080fe200020f0eff */
[----:B------:R0:W-:Y:S01]  /*1e460*/  STL [R1+0x530], R9 ;  /* 0x0005300901007387 */ /* 0x0001e20000100800 */
[----:B------:R-:W-:Y:S01]  /*1e470*/  SEL R14, R43, R10, !P3 ;  /* 0x0000000a2b0e7207 */ /* 0x000fe20005800000 */
[----:B------:R-:W-:Y:S02]  /*1e480*/  @P2 IMAD.MOV.U32 R10, RZ, RZ, R9 ;  /* 0x000000ffff0a2224 */ /* 0x000fe400078e0009 */
[----:B0-----:R-:W0:Y:S01]  /*1e490*/  S2R R9, SR_CgaCtaId ;  /* 0x0000000000097919 */ /* 0x001e220000008800 */
[----:B------:R-:W-:Y:S02]  /*1e4a0*/  LEA.HI.X.SX32 R108, R108, R5, 0x1, P0 ;  /* 0x000000056c6c7211 */ /* 0x000fe400000f0eff */
[----:B------:R-:W-:Y:S01]  /*1e4b0*/  ISETP.GT.U32.AND P0, PT, R7, R12, PT ;  /* 0x0000000c0700720c */ /* 0x000fe20003f04070 */
[----:B---3--:R-:W-:Y:S02]  /*1e4c0*/  IMAD R15, R11, UR8, RZ ;  /* 0x000000080b0f7c24 */ /* 0x008fe4000f8e02ff */
[----:B------:R-:W-:-:S02]  /*1e4d0*/  @P2 IMAD.MOV.U32 R11, RZ, RZ, R108 ;  /* 0x000000ffff0b2224 */ /* 0x000fc400078e006c */
[----:B------:R-:W-:Y:S01]  /*1e4e0*/  IMAD R14, R14, UR12, RZ ;  /* 0x0000000c0e0e7c24 */ /* 0x000fe2000f8e02ff */
[----:B------:R1:W-:Y:S04]  /*1e4f0*/  STL [R1+0x538], R86 ;  /* 0x0005385601007387 */ /* 0x0003e80000100800 */
[----:B------:R3:W2:Y:S03]  /*1e500*/  @P2 LDG.E.U16 R34, desc[UR26][R10.64] ;  /* 0x0000001a0a222981 */ /* 0x0006a6000c1e1500 */
[----:B------:R-:W-:Y:S01]  /*1e510*/  @!P0 IMAD.IADD R12, R12, 0x1, -R7 ;  /* 0x000000010c0c8824 */ /* 0x000fe200078e0a07 */
[----:B------:R3:W-:Y:S02]  /*1e520*/  STL [R1+0x52c], R108 ;  /* 0x00052c6c01007387 */ /* 0x0007e40000100800 */
[----:B---3--:R-:W-:Y:S01]  /*1e530*/  @P2 IMAD.MOV.U32 R10, RZ, RZ, R86 ;  /* 0x000000ffff0a2224 */ /* 0x008fe200078e0056 */
[----:B-1----:R-:W-:-:S02]  /*1e540*/  LEA R86, P0, R14, R6, 0x1 ;  /* 0x000000060e567211 */ /* 0x002fc400078008ff */
[C---:B------:R-:W-:Y:S01]  /*1e550*/  LEA R108, P4, R15.reuse, R6, 0x1 ;  /* 0x000000060f6c7211 */ /* 0x040fe200078808ff */
[----:B------:R-:W-:Y:S01]  /*1e560*/  @P2 IMAD.MOV.U32 R11, RZ, RZ, R109 ;  /* 0x000000ffff0b2224 */ /* 0x000fe200078e006d */
[-C--:B------:R-:W-:Y:S02]  /*1e570*/  LEA.HI.X.SX32 R14, R14, R5.reuse, 0x1, P0 ;  /* 0x000000050e0e7211 */ /* 0x080fe400000f0eff */
[----:B------:R-:W-:Y:S01]  /*1e580*/  LEA.HI.X.SX32 R15, R15, R5, 0x1, P4 ;  /* 0x000000050f0f7211 */ /* 0x000fe200020f0eff */
[----:B0-----:R-:W-:Y:S01]  /*1e590*/  IMAD.SHL.U32 R9, R9, 0x100, RZ ;  /* 0x0000010009097824 */ /* 0x001fe200078e00ff */
[----:B------:R-:W-:Y:S01]  /*1e5a0*/  ISETP.GT.U32.AND P0, PT, R7, R13, PT ;  /* 0x0000000d0700720c */ /* 0x000fe20003f04070 */
[----:B------:R0:W3:Y:S01]  /*1e5b0*/  @P2 LDG.E.U16 R33, desc[UR26][R10.64] ;  /* 0x0000001a0a212981 */ /* 0x0000e2000c1e1500 */
[----:B------:R-:W-:Y:S02]  /*1e5c0*/  @!P6 IMAD.MOV R12, RZ, RZ, -R12 ;  /* 0x000000ffff0ce224 */ /* 0x000fe400078e0a0c */
[----:B------:R-:W-:Y:S01]  /*1e5d0*/  LOP3.LUT R9, R9, 0x100, RZ, 0xc0, !PT ;  /* 0x0000010009097812 */ /* 0x000fe200078ec0ff */
[----:B------:R-:W-:Y:S01]  /*1e5e0*/  STL [R1+0x534], R109 ;  /* 0x0005346d01007387 */ /* 0x000fe20000100800 */
[----:B0-----:R-:W-:-:S02]  /*1e5f0*/  @P2 IMAD.MOV.U32 R10, RZ, RZ, R108 ;  /* 0x000000ffff0a2224 */ /* 0x001fc400078e006c */
[----:B------:R-:W-:Y:S01]  /*1e600*/  @P2 IMAD.MOV.U32 R11, RZ, RZ, R15 ;  /* 0x000000ffff0b2224 */ /* 0x000fe200078e000f */
[----:B------:R-:W-:Y:S04]  /*1e610*/  STL [R1+0x540], R108 ;  /* 0x0005406c01007387 */ /* 0x000fe80000100800 */
[----:B------:R0:W-:Y:S04]  /*1e620*/  STL [R1+0x53c], R15 ;  /* 0x00053c0f01007387 */ /* 0x0001e80000100800 */
[----:B------:R1:W2:Y:S01]  /*1e630*/  @P2 LDG.E.U16 R32, desc[UR26][R10.64] ;  /* 0x0000001a0a202981 */ /* 0x0002a2000c1e1500 */
[----:B------:R-:W-:-:S03]  /*1e640*/  SEL R12, R43, R12, !P3 ;  /* 0x0000000c2b0c7207 */ /* 0x000fc60005800000 */
[----:B------:R-:W-:Y:S01]  /*1e650*/  STL [R1+0x548], R86 ;  /* 0x0005485601007387 */ /* 0x000fe20000100800 */
[----:B0-----:R-:W-:-:S03]  /*1e660*/  @P2 IMAD.MOV.U32 R15, RZ, RZ, R14 ;  /* 0x000000ffff0f2224 */ /* 0x001fc600078e000e */
[----:B------:R0:W-:Y:S01]  /*1e670*/  STL [R1+0x544], R14 ;  /* 0x0005440e01007387 */ /* 0x0001e20000100800 */
[----:B-1----:R-:W-:Y:S01]  /*1e680*/  LOP3.LUT R11, R0, 0xdf, R9, 0xfe, !PT ;  /* 0x000000df000b7812 */ /* 0x002fe200078efe09 */
[----:B------:R-:W-:-:S03]  /*1e690*/  @!P0 IMAD.IADD R13, R13, 0x1, -R7 ;  /* 0x000000010d0d8824 */ /* 0x000fc600078e0a07 */
[----:B------:R-:W-:Y:S01]  /*1e6a0*/  IABS R10, R11 ;  /* 0x0000000b000a7213 */ /* 0x000fe20000000000 */
[----:B0-----:R-:W-:Y:S01]  /*1e6b0*/  @P2 IMAD.MOV.U32 R14, RZ, RZ, R86 ;  /* 0x000000ffff0e2224 */ /* 0x001fe200078e0056 */
[----:B------:R-:W-:-:S04]  /*1e6c0*/  ISETP.GT.U32.AND P5, PT, R7, R13, PT ;  /* 0x0000000d0700720c */ /* 0x000fc80003fa4070 */
[----:B------:R0:W2:Y:S01]  /*1e6d0*/  @P2 LDG.E.U16 R31, desc[UR26][R14.64] ;  /* 0x0000001a0e1f2981 */ /* 0x0000a2000c1e1500 */
[----:B------:R-:W-:Y:S01]  /*1e6e0*/  ISETP.GE.AND P4, PT, R85, RZ, PT ;  /* 0x000000ff5500720c */ /* 0x000fe20003f86270 */
[----:B0-----:R-:W-:Y:S01]  /*1e6f0*/  IMAD R14, R12, UR4, RZ ;  /* 0x000000040c0e7c24 */ /* 0x001fe2000f8e02ff */
[----:B------:R-:W0:Y:S01]  /*1e700*/  LDCU UR4, c[0x0][0x3b0] ;  /* 0x00007600ff0477ac */ /* 0x000e220008000800 */
[----:B------:R-:W-:-:S04]  /*1e710*/  IMAD.HI.U32 R12, R8, R10, RZ ;  /* 0x0000000a080c7227 */ /* 0x000fc800078e00ff */
[----:B------:R-:W-:-:S04]  /*1e720*/  IMAD.MOV R12, RZ, RZ, -R12 ;  /* 0x000000ffff0c7224 */ /* 0x000fc800078e0a0c */
[----:B------:R-:W-:Y:S02]  /*1e730*/  IMAD R10, R7, R12, R10 ;  /* 0x0000000c070a7224 */ /* 0x000fe400078e020a */
[----:B------:R-:W-:-:S03]  /*1e740*/  @!P5 IMAD.IADD R13, R13, 0x1, -R7 ;  /* 0x000000010d0dd824 */ /* 0x000fc600078e0a07 */
[----:B------:R-:W-:Y:S02]  /*1e750*/  ISETP.GT.U32.AND P5, PT, R7, R10, PT ;  /* 0x0000000a0700720c */ /* 0x000fe40003fa4070 */
[----:B------:R-:W-:Y:S01]  /*1e760*/  LEA R86, P0, R14, R6, 0x1 ;  /* 0x000000060e567211 */ /* 0x000fe200078008ff */
[----:B------:R-:W-:-:S03]  /*1e770*/  @!P4 IMAD.MOV R13, RZ, RZ, -R13 ;  /* 0x000000ffff0dc224 */ /* 0x000fc600078e0a0d */
[----:B------:R-:W-:Y:S02]  /*1e780*/  LEA.HI.X.SX32 R108, R14, R5, 0x1, P0 ;  /* 0x000000050e6c7211 */ /* 0x000fe400000f0eff */
[----:B------:R-:W-:Y:S01]  /*1e790*/  LOP3.LUT R12, R0, 0xe4, R9, 0xfe, !PT ;  /* 0x000000e4000c7812 */ /* 0x000fe200078efe09 */
[----:B------:R-:W-:Y:S01]  /*1e7a0*/  @P2 IMAD.MOV.U32 R14, RZ, RZ, R86 ;  /* 0x000000ffff0e2224 */ /* 0x000fe200078e0056 */
[----:B------:R-:W-:Y:S01]  /*1e7b0*/  ISETP.GE.AND P0, PT, R11, RZ, PT ;  /* 0x000000ff0b00720c */ /* 0x000fe20003f06270 */
[----:B------:R-:W-:Y:S01]  /*1e7c0*/  @P2 IMAD.MOV.U32 R15, RZ, RZ, R108 ;  /* 0x000000ffff0f2224 */ /* 0x000fe200078e006c */
[----:B------:R-:W-:Y:S01]  /*1e7d0*/  SEL R13, R43, R13, !P3 ;  /* 0x0000000d2b0d7207 */ /* 0x000fe20005800000 */
[----:B------:R-:W-:Y:S01]  /*1e7e0*/  @!P5 IMAD.IADD R10, R10, 0x1, -R7 ;  /* 0x000000010a0ad824 */ /* 0x000fe200078e0a07 */
[----:B------:R-:W-:Y:S02]  /*1e7f0*/  IABS R11, R12 ;  /* 0x0000000c000b7213 */ /* 0x000fe40000000000 */
[----:B------:R0:W2:Y:S02]  /*1e800*/  @P2 LDG.E.U16 R30, desc[UR26][R14.64] ;  /* 0x0000001a0e1e2981 */ /* 0x0000a4000c1e1500 */
[----:B------:R-:W-:Y:S01]  /*1e810*/  ISETP.GT.U32.AND P5, PT, R7, R10, PT ;  /* 0x0000000a0700720c */ /* 0x000fe20003fa4070 */
[----:B0-----:R-:W-:Y:S01]  /*1e820*/  IMAD R14, R13, UR4, RZ ;  /* 0x000000040d0e7c24 */ /* 0x001fe2000f8e02ff */
[----:B------:R0:W-:Y:S01]  /*1e830*/  STL [R1+0x550], R86 ;  /* 0x0005505601007387 */ /* 0x0001e20000100800 */
[----:B------:R-:W-:Y:S01]  /*1e840*/  IMAD.HI.U32 R13, R8, R11, RZ ;  /* 0x0000000b080d7227 */ /* 0x000fe200078e00ff */
[----:B------:R-:W1:Y:S03]  /*1e850*/  LDCU UR4, c[0x0][0x3b0] ;  /* 0x00007600ff0477ac */ /* 0x000e660008000800 */
[----:B------:R-:W-:-:S04]  /*1e860*/  IMAD.MOV R13, RZ, RZ, -R13 ;  /* 0x000000ffff0d7224 */ /* 0x000fc800078e0a0d */
[----:B------:R-:W-:Y:S01]  /*1e870*/  IMAD R11, R7, R13, R11 ;  /* 0x0000000d070b7224 */ /* 0x000fe200078e020b */
[----:B------:R-:W-:Y:S01]  /*1e880*/  LEA R85, P4, R14, R6, 0x1 ;  /* 0x000000060e557211 */ /* 0x000fe200078808ff */
[----:B------:R-:W-:-:S03]  /*1e890*/  @!P5 IMAD.IADD R10, R10, 0x1, -R7 ;  /* 0x000000010a0ad824 */ /* 0x000fc600078e0a07 */
[----:B------:R-:W-:Y:S02]  /*1e8a0*/  ISETP.GT.U32.AND P5, PT, R7, R11, PT ;  /* 0x0000000b0700720c */ /* 0x000fe40003fa4070 */
[----:B0-----:R-:W-:Y:S02]  /*1e8b0*/  LEA.HI.X.SX32 R86, R14, R5, 0x1, P4 ;  /* 0x000000050e567211 */ /* 0x001fe400020f0eff */
[----:B------:R-:W-:Y:S02]  /*1e8c0*/  ISETP.GE.AND P4, PT, R12, RZ, PT ;  /* 0x000000ff0c00720c */ /* 0x000fe40003f86270 */
[----:B------:R-:W-:Y:S01]  /*1e8d0*/  LOP3.LUT R12, R0, 0xe5, R9, 0xfe, !PT ;  /* 0x000000e5000c7812 */ /* 0x000fe200078efe09 */
[----:B------:R-:W-:Y:S02]  /*1e8e0*/  @P2 IMAD.MOV.U32 R14, RZ, RZ, R85 ;  /* 0x000000ffff0e2224 */ /* 0x000fe400078e0055 */
[----:B------:R-:W-:Y:S01]  /*1e8f0*/  @P2 IMAD.MOV.U32 R15, RZ, RZ, R86 ;  /* 0x000000ffff0f2224 */ /* 0x000fe200078e0056 */
[----:B------:R-:W-:Y:S01]  /*1e900*/  IABS R13, R12 ;  /* 0x0000000c000d7213 */ /* 0x000fe20000000000 */
[----:B------:R-:W-:-:S02]  /*1e910*/  @!P0 IMAD.MOV R10, RZ, RZ, -R10 ;  /* 0x000000ffff0a8224 */ /* 0x000fc400078e0a0a */
[----:B------:R-:W-:Y:S01]  /*1e920*/  @!P5 IMAD.IADD R11, R11, 0x1, -R7 ;  /* 0x000000010b0bd824 */ /* 0x000fe200078e0a07 */
[----:B------:R0:W2:Y:S04]  /*1e930*/  @P2 LDG.E.U16 R29, desc[UR26][R14.64] ;  /* 0x0000001a0e1d2981 */ /* 0x0000a8000c1e1500 */
[----:B------:R-:W-:Y:S02]  /*1e940*/  ISETP.GT.U32.AND P5, PT, R7, R11, PT ;  /* 0x0000000b0700720c */ /* 0x000fe40003fa4070 */
[----:B0-----:R-:W-:Y:S01]  /*1e950*/  SEL R14, R43, R10, !P3 ;  /* 0x0000000a2b0e7207 */ /* 0x001fe20005800000 */
[----:B------:R-:W-:-:S04]  /*1e960*/  IMAD.MOV.U32 R10, RZ, RZ, R13 ;  /* 0x000000ffff0a7224 */ /* 0x000fc800078e000d */
[----:B------:R-:W-:-:S04]  /*1e970*/  IMAD.HI.U32 R13, R8, R10, RZ ;  /* 0x0000000a080d7227 */ /* 0x000fc800078e00ff */
[----:B------:R-:W-:Y:S02]  /*1e980*/  IMAD.MOV R13, RZ, RZ, -R13 ;  /* 0x000000ffff0d7224 */ /* 0x000fe400078e0a0d */
[----:B-1----:R-:W-:Y:S01]  /*1e990*/  IMAD R14, R14, UR4, RZ ;  /* 0x000000040e0e7c24 */ /* 0x002fe2000f8e02ff */
[----:B------:R-:W-:Y:S01]  /*1e9a0*/  STL [R1+0x54c], R108 ;  /* 0x00054c6c01007387 */ /* 0x000fe20000100800 */
[----:B------:R-:W-:Y:S01]  /*1e9b0*/  IMAD R10, R7, R13, R10 ;  /* 0x0000000d070a7224 */ /* 0x000fe200078e020a */
[----:B------:R-:W0:Y:S01]  /*1e9c0*/  LDCU UR4, c[0x0][0x3b0] ;  /* 0x00007600ff0477ac */ /* 0x000e220008000800 */
[----:B------:R-:W-:Y:S01]  /*1e9d0*/  @!P5 IMAD.IADD R11, R11, 0x1, -R7 ;  /* 0x000000010b0bd824 */ /* 0x000fe200078e0a07 */
[----:B------:R1:W-:Y:S02]  /*1e9e0*/  STL [R1+0x558], R85 ;  /* 0x0005585501007387 */ /* 0x0003e40000100800 */
[----:B------:R-:W-:Y:S02]  /*1e9f0*/  ISETP.GT.U32.AND P5, PT, R7, R10, PT ;  /* 0x0000000a0700720c */ /* 0x000fe40003fa4070 */
[----:B------:R0:W-:Y:S01]  /*1ea00*/  STL [R1+0x554], R86 ;  /* 0x0005545601007387 */ /* 0x0001e20000100800 */
[----:B-1----:R-:W-:-:S04]  /*1ea10*/  LEA R85, P0, R14, R6, 0x1 ;  /* 0x000000060e557211 */ /* 0x002fc800078008ff */
[----:B0-----:R-:W-:Y:S02]  /*1ea20*/  LEA.HI.X.SX32 R86, R14, R5, 0x1, P0 ;  /* 0x000000050e567211 */ /* 0x001fe400000f0eff */
[----:B------:R-:W-:Y:S02]  /*1ea30*/  ISETP.GE.AND P0, PT, R12, RZ, PT ;  /* 0x000000ff0c00720c */ /* 0x000fe40003f06270 */
[----:B------:R-:W-:Y:S01]  /*1ea40*/  LOP3.LUT R12, R0, 0xe6, R9, 0xfe, !PT ;  /* 0x000000e6000c7812 */ /* 0x000fe200078efe09 */
[----:B------:R-:W-:Y:S02]  /*1ea50*/  @P2 IMAD.MOV.U32 R14, RZ, RZ, R85 ;  /* 0x000000ffff0e2224 */ /* 0x000fe400078e0055 */
[----:B------:R-:W-:Y:S01]  /*1ea60*/  @P2 IMAD.MOV.U32 R15, RZ, RZ, R86 ;  /* 0x000000ffff0f2224 */ /* 0x000fe200078e0056 */
[----:B------:R-:W-:Y:S01]  /*1ea70*/  IABS R13, R12 ;  /* 0x0000000c000d7213 */ /* 0x000fe20000000000 */
[----:B------:R-:W-:Y:S02]  /*1ea80*/  @!P4 IMAD.MOV R11, RZ, RZ, -R11 ;  /* 0x000000ffff0bc224 */ /* 0x000fe400078e0a0b */
[----:B------:R-:W-:Y:S01]  /*1ea90*/  @!P5 IMAD.IADD R10, R10, 0x1, -R7 ;  /* 0x000000010a0ad824 */ /* 0x000fe200078e0a07 */
[----:B------:R0:W2:Y:S04]  /*1eaa0*/  @P2 LDG.E.U16 R28, desc[UR26][R14.64] ;  /* 0x0000001a0e1c2981 */ /* 0x0000a8000c1e1500 */
[----:B------:R-:W-:-:S02]  /*1eab0*/  ISETP.GT.U32.AND P5, PT, R7, R10, PT ;  /* 0x0000000a0700720c */ /* 0x000fc40003fa4070 */
[----:B0-----:R-:W-:Y:S01]  /*1eac0*/  SEL R14, R43, R11, !P3 ;  /* 0x0000000b2b0e7207 */ /* 0x001fe20005800000 */
[----:B------:R-:W-:-:S04]  /*1ead0*/  IMAD.MOV.U32 R11, RZ, RZ, R13 ;  /* 0x000000ffff0b7224 */ /* 0x000fc800078e000d */
[----:B------:R-:W-:-:S04]  /*1eae0*/  IMAD.HI.U32 R13, R8, R11, RZ ;  /* 0x0000000b080d7227 */ /* 0x000fc800078e00ff */
[----:B------:R-:W-:Y:S02]  /*1eaf0*/  IMAD.MOV R13, RZ, RZ, -R13 ;  /* 0x000000ffff0d7224 */ /* 0x000fe400078e0a0d */
[----:B------:R-:W-:Y:S01]  /*1eb00*/  IMAD R14, R14, UR4, RZ ;  /* 0x000000040e0e7c24 */ /* 0x000fe2000f8e02ff */
[----:B------:R0:W-:Y:S01]  /*1eb10*/  STL [R1+0x560], R85 ;  /* 0x0005605501007387 */ /* 0x0001e20000100800 */
[C---:B------:R-:W-:Y:S01]  /*1eb20*/  IMAD R11, R7.reuse, R13, R11 ;  /* 0x0000000d070b7224 */ /* 0x040fe200078e020b */
[----:B------:R-:W-:Y:S01]  /*1eb30*/  PRMT R27, RZ, 0x7610, R27 ;  /* 0x00007610ff1b7816 */ /* 0x000fe2000000001b */
[----:B------:R-:W-:Y:S01]  /*1eb40*/  @!P5 IMAD.IADD R10, R10, 0x1, -R7 ;  /* 0x000000010a0ad824 */ /* 0x000fe200078e0a07 */
[----:B------:R1:W-:Y:S01]  /*1eb50*/  STL [R1+0x55c], R86 ;  /* 0x00055c5601007387 */ /* 0x0003e20000100800 */
[----:B------:R-:W4:Y:S01]  /*1eb60*/  LDCU UR4, c[0x0][0x3b0] ;  /* 0x00007600ff0477ac */ /* 0x000f220008000800 */
[----:B------:R-:W-:Y:S02]  /*1eb70*/  ISETP.GT.U32.AND P5, PT, R7, R11, PT ;  /* 0x0000000b0700720c */ /* 0x000fe40003fa4070 */
[----:B0-----:R-:W-:-:S04]  /*1eb80*/  LEA R85, P4, R14, R6, 0x1 ;  /* 0x000000060e557211 */ /* 0x001fc800078808ff */
[----:B-1----:R-:W-:Y:S02]  /*1eb90*/  LEA.HI.X.SX32 R86, R14, R5, 0x1, P4 ;  /* 0x000000050e567211 */ /* 0x002fe400020f0eff */
        /* <DEDUP_REMOVED lines=13> */
[----:B----4-:R-:W-:Y:S01]  /*1ec70*/  IMAD R14, R14, UR4, RZ ;  /* 0x000000040e0e7c24 */ /* 0x010fe2000f8e02ff */
[----:B------:R0:W-:Y:S01]  /*1ec80*/  STL [R1+0x568], R85 ;  /* 0x0005685501007387 */ /* 0x0001e20000100800 */
[----:B------:R-:W-:Y:S01]  /*1ec90*/  IMAD R10, R7, R13, R10 ;  /* 0x0000000d070a7224 */ /* 0x000fe200078e020a */
        /* <DEDUP_REMOVED lines=180> */
[----:B------:R-:W-:-:S04]  /*1f7e0*/  IMAD.MOV R13, RZ, RZ, -R13 ;  /* 0x000000ffff0d7224 */ /* 0x000fc800078e0a0d */
[----:B------:R-:W-:Y:S02]  /*1f7f0*/  IMAD R10, R7, R13, R10 ;  /* 0x0000000d070a7224 */ /* 0x000fe400078e020a */
[----:B----4-:R-:W-:Y:S01]  /*1f800*/  IMAD R14, R14, UR4, RZ ;  /* 0x000000040e0e7c24 */ /* 0x010fe2000f8e02ff */
[----:B------:R-:W0:Y:S01]  /*1f810*/  LDCU UR4, c[0x0][0x3b0] ;  /* 0x00007600ff0477ac */ /* 0x000e220008000800 */
[----:B------:R-:W-:Y:S01]  /*1f820*/  @!P0 IMAD.IADD R11, R11, 0x1, -R7 ;  /* 0x000000010b0b8824 */ /* 0x000fe200078e0a07 */
[----:B------:R-:W-:-:S03]  /*1f830*/  ISETP.GT.U32.AND P0, PT, R7, R10, PT ;  /* 0x0000000a0700720c */ /* 0x000fc60003f04070 */
[----:B------:R-:W-:Y:S01]  /*1f840*/  @!P4 IMAD.MOV R11, RZ, RZ, -R11 ;  /* 0x000000ffff0bc224 */ /* 0x000fe200078e0a0b */
[----:B------:R1:W-:Y:S04]  /*1f850*/  STL [R1+0x5a8], R85 ;  /* 0x0005a85501007387 */ /* 0x0003e80000100800 */
[----:B------:R-:W-:-:S05]  /*1f860*/  SEL R11, R43, R11, !P3 ;  /* 0x0000000b2b0b7207 */ /* 0x000fca0005800000 */
[----:B------:R-:W-:Y:S01]  /*1f870*/  @!P0 IMAD.IADD R10, R10, 0x1, -R7 ;  /* 0x000000010a0a8824 */ /* 0x000fe200078e0a07 */
[----:B-1----:R-:W-:Y:S01]  /*1f880*/  LEA R85, P5, R14, R6, 0x1 ;  /* 0x000000060e557211 */ /* 0x002fe200078a08ff */
[----:B0-----:R-:W-:Y:S01]  /*1f890*/  IMAD R11, R11, UR4, RZ ;  /* 0x000000040b0b7c24 */ /* 0x001fe2000f8e02ff */
[----:B------:R0:W-:Y:S02]  /*1f8a0*/  STL [R1+0x5a4], R86 ;  /* 0x0005a45601007387 */ /* 0x0001e40000100800 */
[----:B------:R-:W-:Y:S01]  /*1f8b0*/  ISETP.GT.U32.AND P0, PT, R7, R10, PT ;  /* 0x0000000a0700720c */ /* 0x000fe20003f04070 */
[----:B------:R-:W1:Y:S01]  /*1f8c0*/  LDCU UR4, c[0x0][0x3b0] ;  /* 0x00007600ff0477ac */ /* 0x000e620008000800 */
[----:B------:R-:W-:Y:S01]  /*1f8d0*/  ISETP.GE.AND P4, PT, R12, RZ, PT ;  /* 0x000000ff0c00720c */ /* 0x000fe20003f86270 */
[----:B------:R4:W-:Y:S01]  /*1f8e0*/  STL [R1+0x5b0], R85 ;  /* 0x0005b05501007387 */ /* 0x0009e20000100800 */
[----:B------:R-:W-:Y:S02]  /*1f8f0*/  PRMT R35, RZ, 0x7610, R35 ;  /* 0x00007610ff237816 */ /* 0x000fe40000000023 */
[----:B0-----:R-:W-:Y:S01]  /*1f900*/  LEA.HI.X.SX32 R86, R14, R5, 0x1, P5 ;  /* 0x000000050e567211 */ /* 0x001fe200028f0eff */
[----:B------:R-:W-:-:S03]  /*1f910*/  @P2 IMAD.MOV.U32 R14, RZ, RZ, R85 ;  /* 0x000000ffff0e2224 */ /* 0x000fc600078e0055 */
[----:B------:R0:W2:Y:S01]  /*1f920*/  @P2 LDG.E.U16 R35, desc[UR26][R16.64] ;  /* 0x0000001a10232981 */ /* 0x0000a2000c1e1500 */
[C---:B----4-:R-:W-:Y:S01]  /*1f930*/  LEA R85, P5, R11.reuse, R6, 0x1 ;  /* 0x000000060b557211 */ /* 0x050fe200078a08ff */
[----:B------:R-:W-:Y:S02]  /*1f940*/  @P2 IMAD.MOV.U32 R15, RZ, RZ, R86 ;  /* 0x000000ffff0f2224 */ /* 0x000fe400078e0056 */
[----:B------:R4:W-:Y:S01]  /*1f950*/  STL [R1+0x5ac], R86 ;  /* 0x0005ac5601007387 */ /* 0x0009e20000100800 */
[----:B------:R-:W-:Y:S02]  /*1f960*/  @!P0 IMAD.IADD R10, R10, 0x1, -R7 ;  /* 0x000000010a0a8824 */ /* 0x000fe400078e0a07 */
[----:B------:R-:W-:Y:S01]  /*1f970*/  @P2 IMAD.MOV.U32 R12, RZ, RZ, R85 ;  /* 0x000000ffff0c2224 */ /* 0x000fe200078e0055 */
[----:B0-----:R-:W-:Y:S02]  /*1f980*/  PRMT R17, RZ, 0x7610, R17 ;  /* 0x00007610ff117816 */ /* 0x001fe40000000011 */
[----:B----4-:R-:W-:Y:S01]  /*1f990*/  LEA.HI.X.SX32 R86, R11, R5, 0x1, P5 ;  /* 0x000000050b567211 */ /* 0x010fe200028f0eff */
[----:B------:R-:W-:-:S04]  /*1f9a0*/  @!P4 IMAD.MOV R10, RZ, RZ, -R10 ;  /* 0x000000ffff0ac224 */ /* 0x000fc800078e0a0a */
[----:B------:R-:W-:-:S05]  /*1f9b0*/  @P2 IMAD.MOV.U32 R13, RZ, RZ, R86 ;  /* 0x000000ffff0d2224 */ /* 0x000fca00078e0056 */
[----:B------:R0:W4:Y:S01]  /*1f9c0*/  @P2 LDG.E.U16 R17, desc[UR26][R12.64] ;  /* 0x0000001a0c112981 */ /* 0x000122000c1e1500 */
[----:B------:R-:W-:Y:S02]  /*1f9d0*/  PRMT R18, RZ, 0x7610, R18 ;  /* 0x00007610ff127816 */ /* 0x000fe40000000012 */
[----:B------:R-:W-:-:S04]  /*1f9e0*/  PRMT R16, RZ, 0x7610, R16 ;  /* 0x00007610ff107816 */ /* 0x000fc80000000010 */
[----:B------:R1:W2:Y:S01]  /*1f9f0*/  @P2 LDG.E.U16 R18, desc[UR26][R14.64] ;  /* 0x0000001a0e122981 */ /* 0x0002a2000c1e1500 */
[----:B0-----:R-:W-:Y:S02]  /*1fa00*/  LOP3.LUT R12, R0, 0xfe, R9, 0xfe, !PT ;  /* 0x000000fe000c7812 */ /* 0x001fe400078efe09 */
[----:B------:R-:W-:Y:S02]  /*1fa10*/  SEL R13, R43, R10, !P3 ;  /* 0x0000000a2b0d7207 */ /* 0x000fe40005800000 */
[----:B------:R-:W-:-:S03]  /*1fa20*/  IABS R11, R12 ;  /* 0x0000000c000b7213 */ /* 0x000fc60000000000 */
[----:B-1----:R-:W-:Y:S01]  /*1fa30*/  IMAD R13, R13, UR4, RZ ;  /* 0x000000040d0d7c24 */ /* 0x002fe2000f8e02ff */
[----:B------:R-:W-:Y:S01]  /*1fa40*/  STL [R1+0x5b8], R85 ;  /* 0x0005b85501007387 */ /* 0x000fe20000100800 */
[----:B------:R-:W-:Y:S01]  /*1fa50*/  IMAD.HI.U32 R10, R8, R11, RZ ;  /* 0x0000000b080a7227 */ /* 0x000fe200078e00ff */
[----:B------:R-:W0:Y:S02]  /*1fa60*/  LDCU UR4, c[0x0][0x3b0] ;  /* 0x00007600ff0477ac */ /* 0x000e240008000800 */
[----:B------:R-:W-:Y:S01]  /*1fa70*/  LEA R14, P0, R13, R6, 0x1 ;  /* 0x000000060d0e7211 */ /* 0x000fe200078008ff */
[----:B------:R-:W-:-:S03]  /*1fa80*/  IMAD.MOV R10, RZ, RZ, -R10 ;  /* 0x000000ffff0a7224 */ /* 0x000fc600078e0a0a */
[----:B------:R-:W-:Y:S01]  /*1fa90*/  LEA.HI.X.SX32 R15, R13, R5, 0x1, P0 ;  /* 0x000000050d0f7211 */ /* 0x000fe200000f0eff */
[C---:B------:R-:W-:Y:S01]  /*1faa0*/  IMAD R10, R7.reuse, R10, R11 ;  /* 0x0000000a070a7224 */ /* 0x040fe200078e020b */
[----:B------:R-:W-:Y:S04]  /*1fab0*/  STL [R1+0x5b4], R86 ;  /* 0x0005b45601007387 */ /* 0x000fe80000100800 */
[----:B------:R-:W-:Y:S01]  /*1fac0*/  STL [R1+0x5c0], R14 ;  /* 0x0005c00e01007387 */ /* 0x000fe20000100800 */
[----:B------:R-:W-:-:S03]  /*1fad0*/  ISETP.GT.U32.AND P4, PT, R7, R10, PT ;  /* 0x0000000a0700720c */ /* 0x000fc60003f84070 */
[----:B------:R1:W-:Y:S04]  /*1fae0*/  STL [R1+0x5bc], R15 ;  /* 0x0005bc0f01007387 */ /* 0x0003e80000100800 */
[----:B------:R1:W3:Y:S01]  /*1faf0*/  @P2 LDG.E.U16 R16, desc[UR26][R14.64] ;  /* 0x0000001a0e102981 */ /* 0x0002e2000c1e1500 */
[C-C-:B------:R-:W-:Y:S02]  /*1fb00*/  LOP3.LUT R13, R0.reuse, 0xef, R9.reuse, 0xfe, !PT ;  /* 0x000000ef000d7812 */ /* 0x140fe400078efe09 */
[----:B-1----:R-:W-:-:S04]  /*1fb10*/  LOP3.LUT R15, R0, 0xff, R9, 0xfe, !PT ;  /* 0x000000ff000f7812 */ /* 0x002fc800078efe09 */
[----:B------:R-:W-:Y:S02]  /*1fb20*/  IABS R11, R15 ;  /* 0x0000000f000b7213 */ /* 0x000fe40000000000 */
[----:B------:R-:W-:-:S03]  /*1fb30*/  LOP3.LUT R14, R0, 0xf7, R9, 0xfe, !PT ;  /* 0x000000f7000e7812 */ /* 0x000fc600078efe09 */
[----:B------:R-:W-:Y:S01]  /*1fb40*/  IMAD.MOV.U32 R9, RZ, RZ, R11 ;  /* 0x000000ffff097224 */ /* 0x000fe200078e000b */
[----:B------:R-:W-:Y:S01]  /*1fb50*/  IABS R11, R13 ;  /* 0x0000000d000b7213 */ /* 0x000fe20000000000 */
[----:B------:R-:W-:Y:S01]  /*1fb60*/  @!P4 IMAD.IADD R10, R10, 0x1, -R7 ;  /* 0x000000010a0ac824 */ /* 0x000fe200078e0a07 */
[----:B------:R-:W-:-:S03]  /*1fb70*/  ISETP.GE.AND P0, PT, R12, RZ, PT ;  /* 0x000000ff0c00720c */ /* 0x000fc60003f06270 */
[C---:B------:R-:W-:Y:S01]  /*1fb80*/  IMAD.HI.U32 R86, R8.reuse, R11, RZ ;  /* 0x0000000b08567227 */ /* 0x040fe200078e00ff */
[----:B------:R-:W-:Y:S02]  /*1fb90*/  IABS R12, R14 ;  /* 0x0000000e000c7213 */ /* 0x000fe40000000000 */
[----:B------:R-:W-:Y:S01]  /*1fba0*/  ISETP.GT.U32.AND P4, PT, R7, R10, PT ;  /* 0x0000000a0700720c */ /* 0x000fe20003f84070 */
[----:B------:R-:W-:-:S04]  /*1fbb0*/  IMAD.HI.U32 R85, R8, R9, RZ ;  /* 0x0000000908557227 */ /* 0x000fc800078e00ff */
[----:B------:R-:W-:Y:S02]  /*1fbc0*/  IMAD.MOV R108, RZ, RZ, -R86 ;  /* 0x000000ffff6c7224 */ /* 0x000fe400078e0a56 */
[----:B------:R-:W-:-:S04]  /*1fbd0*/  IMAD.HI.U32 R8, R8, R12, RZ ;  /* 0x0000000c08087227 */ /* 0x000fc800078e00ff */
[----:B------:R-:W-:Y:S02]  /*1fbe0*/  IMAD.MOV R85, RZ, RZ, -R85 ;  /* 0x000000ffff557224 */ /* 0x000fe400078e0a55 */
[C---:B------:R-:W-:Y:S02]  /*1fbf0*/  IMAD R11, R7.reuse, R108, R11 ;  /* 0x0000006c070b7224 */ /* 0x040fe400078e020b */
[----:B------:R-:W-:Y:S02]  /*1fc00*/  IMAD.MOV R86, RZ, RZ, -R8 ;  /* 0x000000ffff567224 */ /* 0x000fe400078e0a08 */
[C---:B------:R-:W-:Y:S01]  /*1fc10*/  IMAD R8, R7.reuse, R85, R9 ;  /* 0x0000005507087224 */ /* 0x040fe200078e0209 */
[----:B------:R-:W-:Y:S01]  /*1fc20*/  ISETP.GT.U32.AND P5, PT, R7, R11, PT ;  /* 0x0000000b0700720c */ /* 0x000fe20003fa4070 */
[----:B------:R-:W-:-:S03]  /*1fc30*/  @!P4 IMAD.IADD R10, R10, 0x1, -R7 ;  /* 0x000000010a0ac824 */ /* 0x000fc600078e0a07 */
[C---:B------:R-:W-:Y:S01]  /*1fc40*/  ISETP.GT.U32.AND P4, PT, R7.reuse, R8, PT ;  /* 0x000000080700720c */ /* 0x040fe20003f84070 */
[----:B------:R-:W-:Y:S02]  /*1fc50*/  IMAD R9, R7, R86, R12 ;  /* 0x0000005607097224 */ /* 0x000fe400078e020c */
[----:B------:R-:W-:-:S03]  /*1fc60*/  @!P0 IMAD.MOV R10, RZ, RZ, -R10 ;  /* 0x000000ffff0a8224 */ /* 0x000fc600078e0a0a */
[----:B------:R-:W-:-:S03]  /*1fc70*/  ISETP.GT.U32.AND P6, PT, R7, R9, PT ;  /* 0x000000090700720c */ /* 0x000fc60003fc4070 */
[----:B------:R-:W-:Y:S01]  /*1fc80*/  @!P5 IMAD.IADD R11, R11, 0x1, -R7 ;  /* 0x000000010b0bd824 */ /* 0x000fe200078e0a07 */
[----:B------:R-:W-:-:S03]  /*1fc90*/  SEL R10, R43, R10, !P3 ;  /* 0x0000000a2b0a7207 */ /* 0x000fc60005800000 */
[--C-:B------:R-:W-:Y:S01]  /*1fca0*/  @!P4 IMAD.IADD R8, R8, 0x1, -R7.reuse ;  /* 0x000000010808c824 */ /* 0x100fe200078e0a07 */
[----:B------:R-:W-:Y:S01]  /*1fcb0*/  ISETP.GT.U32.AND P4, PT, R7, R11, PT ;  /* 0x0000000b0700720c */ /* 0x000fe20003f84070 */
[----:B0-----:R-:W-:Y:S01]  /*1fcc0*/  IMAD R10, R10, UR4, RZ ;  /* 0x000000040a0a7c24 */ /* 0x001fe2000f8e02ff */
[----:B------:R-:W-:Y:S01]  /*1fcd0*/  ISETP.GE.AND P0, PT, R13, RZ, PT ;  /* 0x000000ff0d00720c */ /* 0x000fe20003f06270 */
[----:B------:R-:W0:Y:S02]  /*1fce0*/  LDCU UR4, c[0x0][0x3b0] ;  /* 0x00007600ff0477ac */ /* 0x000e240008000800 */
[----:B------:R-:W-:Y:S01]  /*1fcf0*/  @!P6 IMAD.IADD R9, R9, 0x1, -R7 ;  /* 0x000000010909e824 */ /* 0x000fe200078e0a07 */
[C---:B------:R-:W-:Y:S02]  /*1fd00*/  LEA R109, P5, R10.reuse, R6, 0x1 ;  /* 0x000000060a6d7211 */ /* 0x040fe400078a08ff */
[----:B------:R-:W-:Y:S02]  /*1fd10*/  ISETP.GT.U32.AND P6, PT, R7, R8, PT ;  /* 0x000000080700720c */ /* 0x000fe40003fc4070 */
[----:B------:R-:W-:-:S02]  /*1fd20*/  LEA.HI.X.SX32 R85, R10, R5, 0x1, P5 ;  /* 0x000000050a557211 */ /* 0x000fc400028f0eff */
[----:B------:R-:W-:Y:S01]  /*1fd30*/  ISETP.GT.U32.AND P5, PT, R7, R9, PT ;  /* 0x000000090700720c */ /* 0x000fe20003fa4070 */
[----:B------:R-:W-:Y:S01]  /*1fd40*/  @!P4 IMAD.IADD R11, R11, 0x1, -R7 ;  /* 0x000000010b0bc824 */ /* 0x000fe200078e0a07 */
[----:B------:R-:W-:-:S03]  /*1fd50*/  ISETP.GE.AND P4, PT, R14, RZ, PT ;  /* 0x000000ff0e00720c */ /* 0x000fc60003f86270 */
[----:B------:R-:W-:-:S04]  /*1fd60*/  @!P0 IMAD.MOV R11, RZ, RZ, -R11 ;  /* 0x000000ffff0b8224 */ /* 0x000fc800078e0a0b */
[--C-:B------:R-:W-:Y:S01]  /*1fd70*/  @!P6 IMAD.IADD R8, R8, 0x1, -R7.reuse ;  /* 0x000000010808e824 */ /* 0x100fe200078e0a07 */
[----:B------:R-:W-:Y:S02]  /*1fd80*/  SEL R11, R43, R11, !P3 ;  /* 0x0000000b2b0b7207 */ /* 0x000fe40005800000 */
[----:B------:R-:W-:Y:S01]  /*1fd90*/  ISETP.GE.AND P6, PT, R15, RZ, PT ;  /* 0x000000ff0f00720c */ /* 0x000fe20003fc6270 */
[----:B------:R-:W-:Y:S01]  /*1fda0*/  @!P5 IMAD.IADD R9, R9, 0x1, -R7 ;  /* 0x000000010909d824 */ /* 0x000fe200078e0a07 */
[----:B------:R-:W-:Y:S01]  /*1fdb0*/  PRMT R10, RZ, 0x7610, R10 ;  /* 0x00007610ff0a7816 */ /* 0x000fe2000000000a */
[----:B0-----:R-:W-:Y:S01]  /*1fdc0*/  IMAD R11, R11, UR4, RZ ;  /* 0x000000040b0b7c24 */ /* 0x001fe2000f8e02ff */
[----:B------:R-:W0:Y:S01]  /*1fdd0*/  LDCU UR4, c[0x0][0x3b0] ;  /* 0x00007600ff0477ac */ /* 0x000e220008000800 */
[----:B------:R-:W-:Y:S02]  /*1fde0*/  @P2 IMAD.MOV.U32 R12, RZ, RZ, R109 ;  /* 0x000000ffff0c2224 */ /* 0x000fe400078e006d */
[----:B------:R-:W-:-:S02]  /*1fdf0*/  @P2 IMAD.MOV.U32 R13, RZ, RZ, R85 ;  /* 0x000000ffff0d2224 */ /* 0x000fc400078e0055 */
[----:B------:R-:W-:-:S03]  /*1fe00*/  @!P4 IMAD.MOV R9, RZ, RZ, -R9 ;  /* 0x000000ffff09c224 */ /* 0x000fc600078e0a09 */
[----:B------:R1:W3:Y:S01]  /*1fe10*/  @P2 LDG.E.U16 R10, desc[UR26][R12.64] ;  /* 0x0000001a0c0a2981 */ /* 0x0002e2000c1e1500 */
[----:B------:R-:W-:Y:S01]  /*1fe20*/  @!P6 IMAD.MOV R8, RZ, RZ, -R8 ;  /* 0x000000ffff08e224 */ /* 0x000fe200078e0a08 */
[----:B------:R-:W-:Y:S02]  /*1fe30*/  SEL R9, R43, R9, !P3 ;  /* 0x000000092b097207 */ /* 0x000fe40005800000 */
[----:B------:R-:W-:Y:S04]  /*1fe40*/  STL [R1+0x214], R109 ;  /* 0x0002146d01007387 */ /* 0x000fe80000100800 */
[----:B------:R0:W-:Y:S01]  /*1fe50*/  STL [R1+0x210], R85 ;  /* 0x0002105501007387 */ /* 0x0001e20000100800 */
[----:B------:R-:W-:Y:S01]  /*1fe60*/  IMAD R9, R9, UR5, RZ ;  /* 0x0000000509097c24 */ /* 0x000fe2000f8e02ff */
[----:B------:R-:W-:-:S02]  /*1fe70*/  SEL R43, R43, R8, !P3 ;  /* 0x000000082b2b7207 */ /* 0x000fc40005800000 */
[----:B0-----:R-:W-:-:S03]  /*1fe80*/  LEA R85, P0, R11, R6, 0x1 ;  /* 0x000000060b557211 */ /* 0x001fc600078008ff */
[----:B------:R-:W-:Y:S01]  /*1fe90*/  IMAD R43, R43, UR4, RZ ;  /* 0x000000042b2b7c24 */ /* 0x000fe2000f8e02ff */
[-C--:B------:R-:W-:Y:S02]  /*1fea0*/  LEA.HI.X.SX32 R86, R11, R5.reuse, 0x1, P0 ;  /* 0x000000050b567211 */ /* 0x080fe400000f0eff */
[CC--:B------:R-:W-:Y:S01]  /*1feb0*/  LEA R11, P0, R9.reuse, R6.reuse, 0x1 ;  /* 0x00000006090b7211 */ /* 0x0c0fe200078008ff */
[----:B-1----:R-:W-:Y:S01]  /*1fec0*/  @P2 IMAD.MOV.U32 R12, RZ, RZ, R85 ;  /* 0x000000ffff0c2224 */ /* 0x002fe200078e0055 */
[----:B------:R-:W-:Y:S01]  /*1fed0*/  PRMT R8, RZ, 0x7610, R8 ;  /* 0x00007610ff087816 */ /* 0x000fe20000000008 */
[----:B------:R-:W-:Y:S01]  /*1fee0*/  @P2 IMAD.MOV.U32 R13, RZ, RZ, R86 ;  /* 0x000000ffff0d2224 */ /* 0x000fe200078e0056 */
[----:B------:R-:W-:Y:S02]  /*1fef0*/  LEA.HI.X.SX32 R14, R9, R5, 0x1, P0 ;  /* 0x00000005090e7211 */ /* 0x000fe400000f0eff */
[----:B------:R-:W-:Y:S02]  /*1ff00*/  LEA R6, P0, R43, R6, 0x1 ;  /* 0x000000062b067211 */ /* 0x000fe400078008ff */
[----:B------:R0:W3:Y:S01]  /*1ff10*/  @P2 LDG.E.U16 R8, desc[UR26][R12.64] ;  /* 0x0000001a0c082981 */ /* 0x0000e2000c1e1500 */
[----:B------:R-:W-:-:S02]  /*1ff20*/  PRMT R7, RZ, 0x7610, R7 ;  /* 0x00007610ff077816 */ /* 0x000fc40000000007 */
[----:B------:R-:W-:Y:S02]  /*1ff30*/  LEA.HI.X.SX32 R9, R43, R5, 0x1, P0 ;  /* 0x000000052b097211 */ /* 0x000fe400000f0eff */
[----:B------:R-:W-:Y:S01]  /*1ff40*/  PRMT R5, RZ, 0x7610, R5 ;  /* 0x00007610ff057816 */ /* 0x000fe20000000005 */
[----:B0-----:R-:W-:Y:S02]  /*1ff50*/  @P2 IMAD.MOV.U32 R12, RZ, RZ, R11 ;  /* 0x000000ffff0c2224 */ /* 0x001fe400078e000b */
[----:B------:R-:W-:-:S05]  /*1ff60*/  @P2 IMAD.MOV.U32 R13, RZ, RZ, R14 ;  /* 0x000000ffff0d2224 */ /* 0x000fca00078e000e */
[----:B------:R0:W3:Y:S02]  /*1ff70*/  @P2 LDG.E.U16 R7, desc[UR26][R12.64] ;  /* 0x0000001a0c072981 */ /* 0x0000e4000c1e1500 */
[----:B0-----:R-:W-:Y:S02]  /*1ff80*/  @P2 IMAD.MOV.U32 R12, RZ, RZ, R6 ;  /* 0x000000ffff0c2224 */ /* 0x001fe400078e0006 */
[----:B------:R-:W-:-:S05]  /*1ff90*/  @P2 IMAD.MOV.U32 R13, RZ, RZ, R9 ;  /* 0x000000ffff0d2224 */ /* 0x000fca00078e0009 */
[----:B------:R-:W3:Y:S01]  /*1ffa0*/  @P2 LDG.E.U16 R5, desc[UR26][R12.64] ;  /* 0x0000001a0c052981 */ /* 0x000ee2000c1e1500 */
[----:B------:R-:W0:Y:S03]  /*1ffb0*/  S2R R109, SR_TID.X ;  /* 0x00000000006d7919 */ /* 0x000e260000002100 */
[----:B------:R0:W-:Y:S04]  /*1ffc0*/  STL [R1+0x1fc], R85 ;  /* 0x0001fc5501007387 */ /* 0x0001e80000100800 */
[----:B------:R-:W-:Y:S01]  /*1ffd0*/  STL [R1+0x1f8], R86 ;  /* 0x0001f85601007387 */ /* 0x000fe20000100800 */
[----:B0-----:R-:W-:Y:S02]  /*1ffe0*/  SHF.R.U32.HI R85, RZ, 0x5, R109 ;  /* 0x00000005ff557819 */ /* 0x001fe4000001166d */
[----:B------:R-:W-:-:S05]  /*1fff0*/  LOP3.LUT R109, R4, 0x40, RZ, 0x3c, !PT ;  /* 0x00000040046d7812 */ /* 0x000fca00078e3cff */
        /* <DEDUP_REMOVED lines=16> */
[----:B------:R-:W-:Y:S04]  /*20100*/  STL [R1+0x20c], R11 ;  /* 0x00020c0b01007387 */ /* 0x000fe80000100800 */
[----:B------:R-:W-:Y:S04]  /*20110*/  STS.U16 [R109+UR11+0x5e00], R38 ;  /* 0x005e00266d007988 */ /* 0x000fe8000800040b */
[----:B------:R-:W-:Y:S04]  /*20120*/  STL [R1+0x200], R14 ;  /* 0x0002000e01007387 */ /* 0x000fe80000100800 */
[----:B------:R-:W-:Y:S04]  /*20130*/  STS.U16 [R109+UR11+0x6200], R37 ;  /* 0x006200256d007988 */ /* 0x000fe8000800040b */
[----:B------:R-:W-:Y:S04]  /*20140*/  STL [R1+0x208], R6 ;  /* 0x0002080601007387 */ /* 0x000fe80000100800 */
[----:B------:R-:W-:Y:S04]  /*20150*/  STS.U16 [R109+UR11+0x6600], R36 ;  /* 0x006600246d007988 */ /* 0x000fe8000800040b */
[----:B------:R0:W-:Y:S04]  /*20160*/  STL [R1+0x204], R9 ;  /* 0x0002040901007387 */ /* 0x0001e80000100800 */
[----:B--2---:R-:W-:Y:S04]  /*20170*/  STS.U16 [R109+UR11+0x6a00], R35 ;  /* 0x006a00236d007988 */ /* 0x004fe8000800040b */
[----:B------:R-:W-:Y:S01]  /*20180*/  STS.U16 [R109+UR11+0x6e00], R31 ;  /* 0x006e001f6d007988 */ /* 0x000fe2000800040b */
[----:B0-----:R-:W-:-:S03]  /*20190*/  LOP3.LUT R9, R4, 0x50, RZ, 0x3c, !PT ;  /* 0x0000005004097812 */ /* 0x001fc600078e3cff */
[----:B------:R-:W-:Y:S04]  /*201a0*/  STS.U16 [R109+UR11+0x7200], R27 ;  /* 0x0072001b6d007988 */ /* 0x000fe8000800040b */
[----:B------:R-:W-:Y:S04]  /*201b0*/  STS.U16 [R109+UR11+0x7600], R23 ;  /* 0x007600176d007988 */ /* 0x000fe8000800040b */
[----:B------:R-:W-:Y:S04]  /*201c0*/  STS.U16 [R109+UR11+0x7a00], R20 ;  /* 0x007a00146d007988 */ /* 0x000fe8000800040b */
[----:B----4-:R0:W-:Y:S04]  /*201d0*/  STS.U16 [R109+UR11+0x7e00], R17 ;  /* 0x007e00116d007988 */ /* 0x0101e8000800040b */
[----:B------:R-:W-:Y:S04]  /*201e0*/  STS.U16 [R9+UR11+0x280], R136 ;  /* 0x0002808809007988 */ /* 0x000fe8000800040b */
[----:B------:R-:W-:Y:S01]  /*201f0*/  STS.U16 [R9+UR11+0x680], R134 ;  /* 0x0006808609007988 */ /* 0x000fe2000800040b */
[C---:B------:R-:W-:Y:S01]  /*20200*/  LOP3.LUT R6, R4.reuse, 0x60, RZ, 0x3c, !PT ;  /* 0x0000006004067812 */ /* 0x040fe200078e3cff */
[----:B0-----:R-:W0:Y:S02]  /*20210*/  LDC R109, c[0x0][0x3a0] ;  /* 0x0000e800ff6d7b82 */ /* 0x001e240000000800 */
        /* <DEDUP_REMOVED lines=54> */
[----:B-1----:R-:W-:-:S03]  /*20580*/  LOP3.LUT R9, R4, 0x70, RZ, 0x3c, !PT ;  /* 0x0000007004097812 */ /* 0x002fc600078e3cff */
        /* <DEDUP_REMOVED lines=20> */
[----:B0-----:R-:W-:-:S03]  /*206d0*/  VIADD R109, R109, 0x7f ;  /* 0x0000007f6d6d7836 */ /* 0x001fc60000000000 */
[----:B------:R-:W-:Y:S04]  /*206e0*/  STS.U16 [R9+UR11+0x3380], R91 ;  /* 0x0033805b09007988 */ /* 0x000fe8000800040b */
[----:B------:R-:W-:Y:S04]  /*206f0*/  STS.U16 [R9+UR11+0x3780], R87 ;  /* 0x0037805709007988 */ /* 0x000fe8000800040b */
[----:B------:R-:W-:Y:S04]  /*20700*/  STS.U16 [R9+UR11+0x3b80], R84 ;  /* 0x003b805409007988 */ /* 0x000fe8000800040b */
[----:B------:R-:W-:Y:S04]  /*20710*/  STS.U16 [R9+UR11+0x3f80], R83 ;  /* 0x003f805309007988 */ /* 0x000fe8000800040b */
[----:B------:R-:W-:Y:S01]  /*20720*/  STS.U16 [R9+UR11+0x4380], R79 ;  /* 0x0043804f09007988 */ /* 0x000fe2000800040b */
[----:B-1----:R-:W-:-:S03]  /*20730*/  SHF.R.S32.HI R6, RZ, 0x1f, R109 ;  /* 0x0000001fff067819 */ /* 0x002fc6000001146d */
[----:B------:R-:W-:Y:S04]  /*20740*/  STS.U16 [R9+UR11+0x4780], R78 ;  /* 0x0047804e09007988 */ /* 0x000fe8000800040b */
[----:B------:R-:W-:Y:S04]  /*20750*/  STS.U16 [R9+UR11+0x4b80], R77 ;  /* 0x004b804d09007988 */ /* 0x000fe8000800040b */
[----:B------:R-:W-:Y:S04]  /*20760*/  STS.U16 [R9+UR11+0x4f80], R76 ;  /* 0x004f804c09007988 */ /* 0x000fe8000800040b */
[----:B------:R-:W-:Y:S01]  /*20770*/  STS.U16 [R9+UR11+0x5380], R75 ;  /* 0x0053804b09007988 */ /* 0x000fe2000800040b */
[----:B------:R-:W-:-:S03]  /*20780*/  LEA.HI R6, R6, R109, RZ, 0x7 ;  /* 0x0000006d06067211 */ /* 0x000fc600078f38ff */
[----:B------:R-:W-:Y:S04]  /*20790*/  STS.U16 [R9+UR11+0x5780], R74 ;  /* 0x0057804a09007988 */ /* 0x000fe8000800040b */
[----:B------:R-:W-:Y:S04]  /*207a0*/  STS.U16 [R9+UR11+0x5b80], R73 ;  /* 0x005b804909007988 */ /* 0x000fe8000800040b */
[----:B------:R-:W-:Y:S04]  /*207b0*/  STS.U16 [R9+UR11+0x5f80], R72 ;  /* 0x005f804809007988 */ /* 0x000fe8000800040b */
[----:B------:R-:W-:Y:S01]  /*207c0*/  STS.U16 [R9+UR11+0x6380], R71 ;  /* 0x0063804709007988 */ /* 0x000fe2000800040b */
[----:B------:R-:W-:-:S03]  /*207d0*/  SHF.R.S32.HI R6, RZ, 0x7, R6 ;  /* 0x00000007ff067819 */ /* 0x000fc60000011406 */
[----:B------:R-:W-:Y:S04]  /*207e0*/  STS.U16 [R9+UR11+0x6780], R58 ;  /* 0x0067803a09007988 */ /* 0x000fe8000800040b */
[----:B------:R-:W-:Y:S04]  /*207f0*/  STS.U16 [R9+UR11+0x6b80], R32 ;  /* 0x006b802009007988 */ /* 0x000fe8000800040b */
[----:B------:R-:W-:Y:S04]  /*20800*/  STS.U16 [R9+UR11+0x6f80], R28 ;  /* 0x006f801c09007988 */ /* 0x000fe8000800040b */
[----:B------:R-:W-:Y:S04]  /*20810*/  STS.U16 [R9+UR11+0x7380], R24 ;  /* 0x0073801809007988 */ /* 0x000fe8000800040b */
[----:B------:R-:W-:Y:S01]  /*20820*/  STS.U16 [R9+UR11+0x7780], R8 ;  /* 0x0077800809007988 */ /* 0x000fe2000800040b */
[----:B------:R-:W0:Y:S03]  /*20830*/  S2R R2, SR_TID.X ;  /* 0x0000000000027919 */ /* 0x000e260000002100 */
[----:B------:R-:W-:Y:S04]  /*20840*/  STS.U16 [R9+UR11+0x7b80], R7 ;  /* 0x007b800709007988 */ /* 0x000fe8000800040b */
[----:B------:R1:W-:Y:S01]  /*20850*/  STS.U16 [R9+UR11+0x7f80], R5 ;  /* 0x007f800509007988 */ /* 0x0003e2000800040b */
[----:B------:R2:W-:Y:S06]  /*20860*/  MEMBAR.ALL.CTA ;  /* 0x0000000000007992 */ /* 0x0005ec0000008000 */
[----:B--2---:R-:W2:Y:S01]  /*20870*/  FENCE.VIEW.ASYNC.S ;  /* 0x00000000000073c6 */ /* 0x004ea20000000000 */
[----:B------:R-:W-:Y:S01]  /*20880*/  USHF.L.U32 UR8, UR6, 0x7, URZ ;  /* 0x0000000706087899 */ /* 0x000fe200080006ff */
[----:B------:R-:W-:-:S02]  /*20890*/  ISETP.NE.U32.AND P0, PT, R85, RZ, PT ;  /* 0x000000ff5500720c */ /* 0x000fc40003f05070 */
[----:B------:R3:W5:Y:S01]  /*208a0*/  LDL.LU R136, [R1+0xaf4] ;  /* 0x000af40001887983 */ /* 0x0007620000300800 */
[----:B-1----:R-:W-:-:S05]  /*208b0*/  VIMNMX R5, PT, PT, R6, 0x1, !PT ;  /* 0x0000000106057848 */ /* 0x002fca0007fe0100 */
[----:B------:R-:W-:Y:S01]  /*208c0*/  VIADD R5, R5, 0xffffffff ;  /* 0xffffffff05057836 */ /* 0x000fe20000000000 */
[----:B------:R-:W-:Y:S02]  /*208d0*/  UIADD3 UR6, UPT, UPT, UR11, 0x24000, URZ ;  /* 0x000240000b067890 */ /* 0x000fe4000fffe0ff */
[----:B------:R-:W-:Y:S02]  /*208e0*/  UIADD3 UR12, UPT, UPT, UR11, 0x10000, URZ ;  /* 0x000100000b0c7890 */ /* 0x000fe4000fffe0ff */
[----:B------:R3:W-:Y:S01]  /*208f0*/  STL [R1+0x9a8], R5 ;  /* 0x0009a80501007387 */ /* 0x0007e20000100800 */
[----:B------:R-:W-:Y:S01]  /*20900*/  USHF.R.U32.HI UR6, URZ, 0x4, UR6 ;  /* 0x00000004ff067899 */ /* 0x000fe20008011606 */
[----:B------:R-:W-:Y:S01]  /*20910*/  ISETP.LT.OR P2, PT, R109, 0x80, P0 ;  /* 0x000000806d00780c */ /* 0x000fe20000741670 */
[----:B------:R-:W-:Y:S02]  /*20920*/  USHF.R.U32.HI UR12, URZ, 0x4, UR12 ;  /* 0x00000004ff0c7899 */ /* 0x000fe4000801160c */
[----:B------:R-:W-:-:S02]  /*20930*/  USGXT.U32 UR18, UR6, 0xe ;  /* 0x0000000e0612789a */ /* 0x000fc40008000000 */
[----:B------:R-:W-:Y:S02]  /*20940*/  USGXT.U32 UR20, UR12, 0xe ;  /* 0x0000000e0c14789a */ /* 0x000fe40008000000 */
[----:B------:R-:W-:Y:S02]  /*20950*/  UIADD3 UR19, UP1, UPT, UR18, 0x80, URZ ;  /* 0x0000008012137890 */ /* 0x000fe4000ff3e0ff */
[----:B------:R-:W-:Y:S01]  /*20960*/  UIADD3 UR15, UP2, UPT, UR20, 0x2, URZ ;  /* 0x00000002140f7890 */ /* 0x000fe2000ff5e0ff */
[----:B------:R-:W-:Y:S01]  /*20970*/  UMOV UR4, URZ ;  /* 0x000000ff00047c82 */ /* 0x000fe20008000000 */
[----:B------:R-:W-:Y:S01]  /*20980*/  UMOV UR5, URZ ;  /* 0x000000ff00057c82 */ /* 0x000fe20008000000 */
[----:B------:R-:W-:Y:S02]  /*20990*/  USHF.L.U32 UR7, UR7, 0x7, URZ ;  /* 0x0000000707077899 */ /* 0x000fe400080006ff */
[----:B------:R-:W-:Y:S02]  /*209a0*/  UIADD3.X UR68, UPT, UPT, UR4, 0x40004040, URZ, UP1, !UPT ;  /* 0x4000404004447890 */ /* 0x000fe40008ffe4ff */
[----:B------:R-:W-:Y:S01]  /*209b0*/  UIADD3.X UR21, UPT, UPT, UR5, 0x40004040, URZ, UP2, !UPT ;  /* 0x4000404005157890 */ /* 0x000fe200097fe4ff */
[----:B0-----:R-:W-:Y:S01]  /*209c0*/  LOP3.LUT R2, R2, 0x7f, RZ, 0xc0, !PT ;  /* 0x0000007f02027812 */ /* 0x001fe200078ec0ff */
[----:B--2---:R-:W-:Y:S01]  /*209d0*/  BAR.SYNC.DEFER_BLOCKING 0x0 ;  /* 0x0000000000007b1d */ /* 0x004fe20000010000 */
[----:B------:R-:W-:-:S05]  /*209e0*/  ISETP.NE.U32.AND P3, PT, R5, RZ, PT ;  /* 0x000000ff0500720c */ /* 0x000fca0003f65070 */
[----:B---3--:R-:W-:Y:S08]  /*209f0*/  @P2 BRA `(.L_x_6) ;  /* 0x0000000000d82947 */ /* 0x008ff00003800000 */
[----:B------:R-:W-:Y:S02]  /*20a00*/  USHF.R.U32.HI UR12, URZ, 0x4, UR11 ;  /* 0x00000004ff0c7899 */ /* 0x000fe4000801160b */
[----:B------:R-:W-:Y:S02]  /*20a10*/  UIADD3 UR5, UPT, UPT, UR11, 0x20000, URZ ;  /* 0x000200000b057890 */ /* 0x000fe4000fffe0ff */
[----:B------:R-:W-:Y:S02]  /*20a20*/  USGXT.U32 UR12, UR12, 0xe ;  /* 0x0000000e0c0c789a */ /* 0x000fe40008000000 */
[----:B------:R-:W-:Y:S02]  /*20a30*/  USHF.R.U32.HI UR5, URZ, 0x4, UR5 ;  /* 0x00000004ff057899 */ /* 0x000fe40008011605 */
[----:B------:R-:W-:Y:S02]  /*20a40*/  UIADD3 UR38, UP1, UPT, UR12, 0x2, URZ ;  /* 0x000000020c267890 */ /* 0x000fe4000ff3e0ff */
[----:B------:R-:W-:Y:S01]  /*20a50*/  USGXT.U32 UR16, UR5, 0xe ;  /* 0x0000000e0510789a */ /* 0x000fe20008000000 */
[----:B------:R-:W-:Y:S01]  /*20a60*/  UMOV UR4, URZ ;  /* 0x000000ff00047c82 */ /* 0x000fe20008000000 */
[----:B------:R-:W-:Y:S01]  /*20a70*/  UMOV UR6, URZ ;  /* 0x000000ff00067c82 */ /* 0x000fe20008000000 */
[----:B------:R-:W-:-:S02]  /*20a80*/  UIADD3.X UR39, UPT, UPT, UR4, 0x40004040, URZ, UP1, !UPT ;  /* 0x4000404004277890 */ /* 0x000fc40008ffe4ff */
[----:B------:R-:W-:Y:S02]  /*20a90*/  UIADD3 UR42, UP1, UPT, UR16, 0x80, URZ ;  /* 0x00000080102a7890 */ /* 0x000fe4000ff3e0ff */
[----:B------:R-:W-:Y:S02]  /*20aa0*/  UIADD3.64 UR44, UPT, UPT, UR38, 0x2, URZ ;  /* 0x00000002262c7897 */ /* 0x000fe4000fffe0ff */
[----:B------:R-:W-:Y:S02]  /*20ab0*/  UIADD3.X UR43, UPT, UPT, UR6, 0x40004040, URZ, UP1, !UPT ;  /* 0x40004040062b7890 */ /* 0x000fe40008ffe4ff */
[----:B------:R-:W-:Y:S02]  /*20ac0*/  UIADD3.64 UR46, UPT, UPT, UR38, 0x4, URZ ;  /* 0x00000004262e7897 */ /* 0x000fe4000fffe0ff */
[----:B------:R-:W-:Y:S02]  /*20ad0*/  UIADD3.64 UR56, UPT, UPT, UR42, 0x80, URZ ;  /* 0x000000802a387897 */ /* 0x000fe4000fffe0ff */
[----:B------:R-:W-:-:S02]  /*20ae0*/  UIADD3.64 UR58, UPT, UPT, UR42, 0x100, URZ ;  /* 0x000001002a3a7897 */ /* 0x000fc4000fffe0ff */
[----:B------:R-:W-:Y:S02]  /*20af0*/  UIADD3.64 UR48, UPT, UPT, UR38, 0x7fe, URZ ;  /* 0x000007fe26307897 */ /* 0x000fe4000fffe0ff */
[----:B------:R-:W-:Y:S02]  /*20b00*/  UIADD3.64 UR60, UPT, UPT, UR42, 0x180, URZ ;  /* 0x000001802a3c7897 */ /* 0x000fe4000fffe0ff */
[----:B------:R-:W-:Y:S02]  /*20b10*/  UIADD3.64 UR50, UPT, UPT, UR38, 0x800, URZ ;  /* 0x0000080026327897 */ /* 0x000fe4000fffe0ff */
[----:B------:R-:W-:Y:S02]  /*20b20*/  UIADD3.64 UR62, UPT, UPT, UR42, 0x200, URZ ;  /* 0x000002002a3e7897 */ /* 0x000fe4000fffe0ff */
[----:B------:R-:W-:Y:S02]  /*20b30*/  UIADD3.64 UR52, UPT, UPT, UR38, 0x802, URZ ;  /* 0x0000080226347897 */ /* 0x000fe4000fffe0ff */
[----:B------:R-:W-:Y:S01]  /*20b40*/  UIADD3.64 UR64, UPT, UPT, UR42, 0x280, URZ ;  /* 0x000002802a407897 */ /* 0x000fe2000fffe0ff */
[----:B------:R-:W-:Y:S01]  /*20b50*/  UMOV UR22, 0x0 ;  /* 0x0000000000167882 */ /* 0x000fe20000000000 */
[----:B------:R-:W-:Y:S01]  /*20b60*/  UMOV UR23, 0x4408490 ;  /* 0x0440849000177882 */ /* 0x000fe20000000000 */
[----:B------:R-:W-:Y:S01]  /*20b70*/  UIADD3.64 UR54, UPT, UPT, UR38, 0x804, URZ ;  /* 0x0000080426367897 */ /* 0x000fe2000fffe0ff */
[----:B------:R-:W-:Y:S01]  /*20b80*/  UMOV UR13, 0x40004040 ;  /* 0x40004040000d7882 */ /* 0x000fe20000000000 */
[----:B------:R-:W-:Y:S01]  /*20b90*/  UIADD3.64 UR66, UPT, UPT, UR42, 0x300, URZ ;  /* 0x000003002a427897 */ /* 0x000fe2000fffe0ff */
[----:B------:R-:W-:Y:S01]  /*20ba0*/  UMOV UR17, 0x40004040 ;  /* 0x4000404000117882 */ /* 0x000fe20000000000 */
[----:B------:R-:W-:Y:S01]  /*20bb0*/  UMOV UR24, 0x0 ;  /* 0x0000000000187882 */ /* 0x000fe20000000000 */
[----:B------:R-:W-:Y:S01]  /*20bc0*/  UMOV UR25, 0x4408490 ;  /* 0x0440849000197882 */ /* 0x000fe20000000000 */
[----:B------:R-:W-:Y:S01]  /*20bd0*/  UMOV UR28, 0x0 ;  /* 0x00000000001c7882 */ /* 0x000fe20000000000 */
[----:B------:R-:W-:Y:S01]  /*20be0*/  UMOV UR29, 0x4408490 ;  /* 0x04408490001d7882 */ /* 0x000fe20000000000 */
[----:B------:R0:W-:Y:S01]  /*20bf0*/  UTCHMMA gdesc[UR16], gdesc[UR12], tmem[UR10], tmem[UR22], idesc[UR23], !UPT ;  /* 0x00ff160c100075ea */ /* 0x0001e2000f80000a */
[----:B------:R-:W-:Y:S01]  /*20c00*/  UMOV UR36, 0x0 ;  /* 0x0000000000247882 */ /* 0x000fe20000000000 */
[----:B------:R-:W-:Y:S01]  /*20c10*/  UMOV UR37, 0x4408490 ;  /* 0x0440849000257882 */ /* 0x000fe20000000000 */
[----:B------:R0:W-:Y:S01]  /*20c20*/  UTCHMMA gdesc[UR42], gdesc[UR38], tmem[UR10], tmem[UR24], idesc[UR25], UPT ;  /* 0x00ff18262a0075ea */ /* 0x0001e2000b80000a */
        /* <DEDUP_REMOVED lines=8> */
[----:B------:R-:W-:Y:S01]  /*20cb0*/  UMOV UR4, UR14 ;  /* 0x0000000e00047c82 */ /* 0x000fe20008000000 */
[----:B------:R-:W-:Y:S01]  /*20cc0*/  UMOV UR5, URZ ;  /* 0x000000ff00057c82 */ /* 0x000fe20008000000 */
[----:B------:R0:W-:Y:S01]  /*20cd0*/  UTCHMMA gdesc[UR60], gdesc[UR48], tmem[UR10], tmem[UR34], idesc[UR35], UPT ;  /* 0x00ff22303c0075ea */ /* 0x0001e2000b80000a */
[----:B------:R-:W-:Y:S01]  /*20ce0*/  UMOV UR40, 0x0 ;  /* 0x0000000000287882 */ /* 0x000fe20000000000 */
[----:B------:R-:W-:Y:S01]  /*20cf0*/  UMOV UR41, 0x4408490 ;  /* 0x0440849000297882 */ /* 0x000fe20000000000 */
[----:B------:R0:W-:Y:S01]  /*20d00*/  UTCHMMA gdesc[UR62], gdesc[UR50], tmem[UR10], tmem[UR32], idesc[UR33], UPT ;  /* 0x00ff20323e0075ea */ /* 0x0001e2000b80000a */
[----:B------:R-:W-:Y:S01]  /*20d10*/  UMOV UR4, UR4 ;  /* 0x0000000400047c82 */ /* 0x000fe20008000000 */
[----:B------:R0:W-:Y:S01]  /*20d20*/  UTCHMMA gdesc[UR64], gdesc[UR52], tmem[UR10], tmem[UR30], idesc[UR31], UPT ;  /* 0x00ff1e34400075ea */ /* 0x0001e2000b80000a */
[----:B------:R0:W-:Y:S01]  /*20d30*/  UTCHMMA gdesc[UR66], gdesc[UR54], tmem[UR10], tmem[UR40], idesc[UR41], UPT ;  /* 0x00ff2836420075ea */ /* 0x0001e2000b80000a */
[----:B------:R0:W-:Y:S01]  /*20d40*/  UTCBAR [UR4], URZ ;  /* 0x000000ff040073e9 */ /* 0x0001e200080000ff */
[----:B------:R-:W-:Y:S01]  /*20d50*/  NOP ;  /* 0x0000000000007918 */ /* 0x000fe20000000000 */
.L_x_6:
[----:B0-----:R-:W-:Y:S01]  /*20d60*/  UMOV UR4, URZ ;  /* 0x000000ff00047c82 */ /* 0x001fe20008000000 */
[----:B------:R-:W-:Y:S01]  /*20d70*/  UMOV UR5, URZ ;  /* 0x000000ff00057c82 */ /* 0x000fe20008000000 */
[----:B------:R-:W-:Y:S01]  /*20d80*/  UMOV UR12, UR19 ;  /* 0x00000013000c7c82 */ /* 0x000fe20008000000 */
[----:B------:R-:W-:Y:S01]  /*20d90*/  UMOV UR13, UR68 ;  /* 0x00000044000d7c82 */ /* 0x000fe20008000000 */
[----:B------:R-:W-:Y:S01]  /*20da0*/  UMOV UR16, UR15 ;  /* 0x0000000f00107c82 */ /* 0x000fe20008000000 */
[----:B------:R-:W-:Y:S01]  /*20db0*/  UMOV UR17, UR21 ;  /* 0x0000001500117c82 */ /* 0x000fe20008000000 */
[----:B------:R-:W-:Y:S05]  /*20dc0*/  @!P3 BRA `(.L_x_7) ;  /* 0x00000114007cb947 */ /* 0x000fea0003800000 */
[----:B------:R-:W-:Y:S02]  /*20dd0*/  USHF.R.S32.HI UR6, URZ, 0x1f, UR8 ;  /* 0x0000001fff067899 */ /* 0x000fe40008011408 */
[----:B------:R-:W-:Y:S02]  /*20de0*/  USHF.R.S32.HI UR15, URZ, 0x1f, UR7 ;  /* 0x0000001fff0f7899 */ /* 0x000fe40008011407 */
[----:B------:R-:W-:Y:S02]  /*20df0*/  USHF.L.U32 UR25, UR8, 0x1, URZ ;  /* 0x0000000108197899 */ /* 0x000fe400080006ff */
[----:B------:R-:W-:Y:S02]  /*20e00*/  USHF.L.U64.HI UR68, UR8, 0x1, UR6 ;  /* 0x0000000108447899 */ /* 0x000fe40008010206 */
[----:B------:R-:W-:Y:S02]  /*20e10*/  UIADD3.64 UR50, UPT, UPT, UR12, 0x80, URZ ;  /* 0x000000800c327897 */ /* 0x000fe4000fffe0ff */
[----:B------:R-:W-:-:S02]  /*20e20*/  UIADD3.64 UR48, UPT, UPT, UR16, 0x2, URZ ;  /* 0x0000000210307897 */ /* 0x000fc4000fffe0ff */
[----:B------:R-:W-:Y:S02]  /*20e30*/  UIADD3.64 UR46, UPT, UPT, UR12, 0x100, URZ ;  /* 0x000001000c2e7897 */ /* 0x000fe4000fffe0ff */
[----:B------:R-:W-:Y:S02]  /*20e40*/  UIADD3.64 UR44, UPT, UPT, UR16, 0x4, URZ ;  /* 0x00000004102c7897 */ /* 0x000fe4000fffe0ff */
[----:B------:R-:W-:Y:S02]  /*20e50*/  UIADD3.64 UR42, UPT, UPT, UR12, 0x180, URZ ;  /* 0x000001800c2a7897 */ /* 0x000fe4000fffe0ff */
[----:B------:R-:W-:Y:S02]  /*20e60*/  UIADD3.64 UR40, UPT, UPT, UR16, 0x7fe, URZ ;  /* 0x000007fe10287897 */ /* 0x000fe4000fffe0ff */
[----:B------:R-:W-:Y:S02]  /*20e70*/  UIADD3.64 UR38, UPT, UPT, UR12, 0x200, URZ ;  /* 0x000002000c267897 */ /* 0x000fe4000fffe0ff */
[----:B------:R-:W-:-:S02]  /*20e80*/  UIADD3.64 UR36, UPT, UPT, UR16, 0x800, URZ ;  /* 0x0000080010247897 */ /* 0x000fc4000fffe0ff */
[----:B------:R-:W-:Y:S02]  /*20e90*/  UIADD3.64 UR34, UPT, UPT, UR12, 0x280, URZ ;  /* 0x000002800c227897 */ /* 0x000fe4000fffe0ff */
[----:B------:R-:W-:Y:S02]  /*20ea0*/  UIADD3.64 UR32, UPT, UPT, UR16, 0x802, URZ ;  /* 0x0000080210207897 */ /* 0x000fe4000fffe0ff */
[----:B------:R-:W-:Y:S01]  /*20eb0*/  UIADD3.64 UR30, UPT, UPT, UR12, 0x300, URZ ;  /* 0x000003000c1e7897 */ /* 0x000fe2000fffe0ff */
[----:B------:R-:W0:Y:S01]  /*20ec0*/  LDCU UR67, c[0x0][0x3a0] ;  /* 0x00007400ff4377ac */ /* 0x000e220008000800 */
[----:B------:R-:W-:Y:S02]  /*20ed0*/  UIADD3.64 UR28, UPT, UPT, UR16, 0x804, URZ ;  /* 0x00000804101c7897 */ /* 0x000fe4000fffe0ff */
[----:B------:R-:W-:Y:S02]  /*20ee0*/  USHF.L.U32 UR66, UR7, 0x1, URZ ;  /* 0x0000000107427899 */ /* 0x000fe400080006ff */
[----:B------:R-:W-:Y:S01]  /*20ef0*/  USHF.L.U64.HI UR15, UR7, 0x1, UR15 ;  /* 0x00000001070f7899 */ /* 0x000fe2000801020f */
[----:B------:R-:W-:Y:S01]  /*20f00*/  UMOV UR24, 0x1 ;  /* 0x0000000100187882 */ /* 0x000fe20000000000 */
[----:B------:R-:W-:-:S10]  /*20f10*/  UMOV UR8, URZ ;  /* 0x000000ff00087c82 */ /* 0x000fd40008000000 */
.L_x_10:
[----:B------:R-:W2:Y:S04]  /*20f20*/  LDL.LU R27, [R1+0x208] ;  /* 0x00020800011b7983 */ /* 0x000ea80000300800 */
[----:B------:R-:W3:Y:S04]  /*20f30*/  LDL.LU R26, [R1+0x214] ;  /* 0x00021400011a7983 */ /* 0x000ee80000300800 */
        /* <DEDUP_REMOVED lines=19> */
[----:B------:R-:W-:-:S02]  /*21070*/  UIADD3 UR4, UPT, UPT, UR4, 0x1, URZ ;  /* 0x0000000104047890 */ /* 0x000fc4000fffe0ff */
[----:B------:R-:W-:Y:S01]  /*21080*/  USHF.L.U32 UR5, UR5, 0x1f, URZ ;  /* 0x0000001f05057899 */ /* 0x000fe200080006ff */
[----:B------:R-:W1:Y:S01]  /*21090*/  S2R R7, SR_TID.X ;  /* 0x0000000000077919 */ /* 0x000e620000002100 */
[----:B0-----:R-:W-:Y:S01]  /*210a0*/  UIMAD UR6, UR4, -0x80, UR67 ;  /* 0xffffff80040678a4 */ /* 0x001fe2000f8e0243 */
[----:B-1----:R-:W-:-:S04]  /*210b0*/  SHF.R.U32.HI R5, RZ, 0x6, R7 ;  /* 0x00000006ff057819 */ /* 0x002fc80000011607 */
[----:B------:R-:W-:-:S04]  /*210c0*/  SGXT.U32 R5, R5, 0x1 ;  /* 0x000000010505781a */ /* 0x000fc80000000000 */
[----:B------:R-:W-:Y:S02]  /*210d0*/  ISETP.GE.AND P2, PT, R5, UR6, PT ;  /* 0x0000000605007c0c */ /* 0x000fe4000bf46270 */
[----:B--2---:R-:W-:Y:S02]  /*210e0*/  IADD3 R27, P4, PT, R27, UR66, RZ ;  /* 0x000000421b1b7c10 */ /* 0x004fe4000ff9e0ff */
[----:B---3--:R-:W-:-:S03]  /*210f0*/  IADD3 R26, P3, PT, R26, UR66, RZ ;  /* 0x000000421a1a7c10 */ /* 0x008fc6000ff7e0ff */
[----:B------:R-:W-:Y:S01]  /*21100*/  STL [R1+0x208], R27 ;  /* 0x0002081b01007387 */ /* 0x000fe20000100800 */
[----:B----4-:R-:W-:-:S03]  /*21110*/  IADD3 R25, P6, PT, R25, UR66, RZ ;  /* 0x0000004219197c10 */ /* 0x010fc6000ffde0ff */
[----:B------:R-:W-:Y:S01]  /*21120*/  STL [R1+0x214], R26 ;  /* 0x0002141a01007387 */ /* 0x000fe20000100800 */
[----:B------:R-:W-:-:S03]  /*21130*/  IADD3 R24, P5, PT, R24, UR66, RZ ;  /* 0x0000004218187c10 */ /* 0x000fc6000ffbe0ff */
[----:B------:R-:W-:Y:S01]  /*21140*/  STL [R1+0x5c0], R25 ;  /* 0x0005c01901007387 */ /* 0x000fe20000100800 */
[----:B------:R-:W-:-:S03]  /*21150*/  IADD3.X R23, PT, PT, R23, UR15, RZ, P4, !PT ;  /* 0x0000000f17177c10 */ /* 0x000fc6000a7fe4ff */
        /* <DEDUP_REMOVED lines=24> */
[----:B------:R-:W2:Y:S01]  /*212e0*/  LDL.LU R33, [R1+0x888] ;  /* 0x0008880001217983 */ /* 0x000ea20000300800 */
[----:B------:R-:W-:-:S03]  /*212f0*/  IADD3 R6, P6, PT, R6, UR66, RZ ;  /* 0x0000004206067c10 */ /* 0x000fc6000ffde0ff */
[----:B------:R-:W-:Y:S04]  /*21300*/  STL [R1+0x5b0], R12 ;  /* 0x0005b00c01007387 */ /* 0x000fe80000100800 */
[----:B------:R0:W-:Y:S04]  /*21310*/  STL [R1+0x5a8], R6 ;  /* 0x0005a80601007387 */ /* 0x0001e80000100800 */
[----:B------:R-:W-:Y:S04]  /*21320*/  STL [R1+0x894], R11 ;  /* 0x0008940b01007387 */ /* 0x000fe80000100800 */
[----:B0-----:R-:W3:Y:S01]  /*21330*/  LDL.LU R6, [R1+0x5ac] ;  /* 0x0005ac0001067983 */ /* 0x001ee20000300800 */
[----:B------:R-:W-:-:S02]  /*21340*/  IADD3.X R10, PT, PT, R10, UR15, RZ, P5, !PT ;  /* 0x0000000f0a0a7c10 */ /* 0x000fc4000affe4ff */
[----:B------:R-:W-:Y:S01]  /*21350*/  IADD3 R9, P5, PT, R9, UR66, RZ ;  /* 0x0000004209097c10 */ /* 0x000fe2000ffbe0ff */
[----:B------:R-:W4:Y:S01]  /*21360*/  LDL.LU R5, [R1+0x880] ;  /* 0x0008800001057983 */ /* 0x000f220000300800 */
[----:B------:R-:W-:-:S03]  /*21370*/  IADD3.X R8, PT, PT, R8, UR15, RZ, P4, !PT ;  /* 0x0000000f08087c10 */ /* 0x000fc6000a7fe4ff */
[----:B------:R0:W-:Y:S04]  /*21380*/  STL [R1+0x5a0], R9 ;  /* 0x0005a00901007387 */ /* 0x0001e80000100800 */
[----:B------:R1:W-:Y:S04]  /*21390*/  STL [R1+0x88c], R10 ;  /* 0x00088c0a01007387 */ /* 0x0003e80000100800 */
[----:B0-----:R-:W4:Y:S04]  /*213a0*/  LDL.LU R9, [R1+0x5a4] ;  /* 0x0005a40001097983 */ /* 0x001f280000300800 */
[----:B------:R-:W4:Y:S04]  /*213b0*/  LDL.LU R32, [R1+0x878] ;  /* 0x0008780001207983 */ /* 0x000f280000300800 */
[----:B------:R-:W4:Y:S04]  /*213c0*/  LDL.LU R31, [R1+0x59c] ;  /* 0x00059c00011f7983 */ /* 0x000f280000300800 */
[----:B------:R-:W4:Y:S04]  /*213d0*/  LDL.LU R30, [R1+0x870] ;  /* 0x00087000011e7983 */ /* 0x000f280000300800 */
[----:B------:R0:W-:Y:S04]  /*213e0*/  STL [R1+0x200], R8 ;  /* 0x0002000801007387 */ /* 0x0001e80000100800 */
        /* <DEDUP_REMOVED lines=19> */
[----:B-1----:R-:W4:Y:S04]  /*21520*/  LDL.LU R10, [R1+0x578] ;  /* 0x00057800010a7983 */ /* 0x002f280000300800 */
[----:B0-----:R-:W4:Y:S01]  /*21530*/  LDL.LU R8, [R1+0x854] ;  /* 0x0008540001087983 */ /* 0x001f220000300800 */
[----:B---3--:R-:W-:-:S05]  /*21540*/  IADD3.X R6, PT, PT, R6, UR15, RZ, P3, !PT ;  /* 0x0000000f06067c10 */ /* 0x008fca0009ffe4ff */
[----:B------:R0:W-:Y:S04]  /*21550*/  STL [R1+0x5ac], R6 ;  /* 0x0005ac0601007387 */ /* 0x0001e80000100800 */
[----:B0-----:R-:W3:Y:S01]  /*21560*/  LDL.LU R6, [R1+0x570] ;  /* 0x0005700001067983 */ /* 0x001ee20000300800 */
[----:B--2---:R-:W-:Y:S02]  /*21570*/  IADD3 R33, P4, PT, R33, UR66, RZ ;  /* 0x0000004221217c10 */ /* 0x004fe4000ff9e0ff */
[----:B----4-:R-:W-:Y:S02]  /*21580*/  IADD3 R5, P3, PT, R5, UR66, RZ ;  /* 0x0000004205057c10 */ /* 0x010fe4000ff7e0ff */
[----:B------:R-:W-:Y:S01]  /*21590*/  IADD3.X R9, PT, PT, R9, UR15, RZ, P6, !PT ;  /* 0x0000000f09097c10 */ /* 0x000fe2000b7fe4ff */
[----:B------:R-:W-:Y:S01]  /*215a0*/  STL [R1+0x888], R33 ;  /* 0x0008882101007387 */ /* 0x000fe20000100800 */
[----:B------:R-:W-:-:S03]  /*215b0*/  IADD3 R32, P6, PT, R32, UR66, RZ ;  /* 0x0000004220207c10 */ /* 0x000fc6000ffde0ff */
[----:B------:R0:W-:Y:S01]  /*215c0*/  STL [R1+0x880], R5 ;  /* 0x0008800501007387 */ /* 0x0001e20000100800 */
[----:B------:R-:W-:Y:S02]  /*215d0*/  IADD3.X R31, PT, PT, R31, UR15, RZ, P5, !PT ;  /* 0x0000000f1f1f7c10 */ /* 0x000fe4000affe4ff */
[----:B------:R-:W-:Y:S01]  /*215e0*/  IADD3 R30, P5, PT, R30, UR66, RZ ;  /* 0x000000421e1e7c10 */ /* 0x000fe2000ffbe0ff */
[----:B0-----:R-:W2:Y:S01]  /*215f0*/  LDL.LU R5, [R1+0x84c] ;  /* 0x00084c0001057983 */ /* 0x001ea20000300800 */
[----:B------:R-:W-:-:S03]  /*21600*/  IADD3.X R29, PT, PT, R29, UR15, RZ, P4, !PT ;  /* 0x0000000f1d1d7c10 */ /* 0x000fc6000a7fe4ff */
[----:B------:R0:W-:Y:S01]  /*21610*/  STL [R1+0x5a4], R9 ;  /* 0x0005a40901007387 */ /* 0x0001e20000100800 */
[----:B------:R-:W-:Y:S02]  /*21620*/  IADD3 R28, P4, PT, R28, UR66, RZ ;  /* 0x000000421c1c7c10 */ /* 0x000fe4000ff9e0ff */
[----:B------:R-:W-:Y:S01]  /*21630*/  IADD3.X R27, PT, PT, R27, UR15, RZ, P3, !PT ;  /* 0x0000000f1b1b7c10 */ /* 0x000fe20009ffe4ff */
[----:B0-----:R-:W4:Y:S01]  /*21640*/  LDL.LU R9, [R1+0x568] ;  /* 0x0005680001097983 */ /* 0x001f220000300800 */
        /* <DEDUP_REMOVED lines=35> */
[----:B------:R-:W-:Y:S04]  /*21880*/  STL [R1+0x584], R15 ;  /* 0x0005840f01007387 */ /* 0x000fe80000100800 */
[----:B------:R-:W-:Y:S04]  /*21890*/  STL [R1+0x850], R14 ;  /* 0x0008500e01007387 */ /* 0x000fe80000100800 */
[----:B------:R-:W-:Y:S04]  /*218a0*/  STL [R1+0x864], R13 ;  /* 0x0008640d01007387 */ /* 0x000fe80000100800 */
[----:B------:R-:W-:Y:S04]  /*218b0*/  STL [R1+0x580], R12 ;  /* 0x0005800c01007387 */ /* 0x000fe80000100800 */
[----:B------:R-:W4:Y:S04]  /*218c0*/  LDL.LU R33, [R1+0x57c] ;  /* 0x00057c0001217983 */ /* 0x000f280000300800 */
[----:B------:R-:W-:Y:S04]  /*218d0*/  STL [R1+0x85c], R11 ;  /* 0x00085c0b01007387 */ /* 0x000fe80000100800 */
[----:B------:R0:W-:Y:S04]  /*218e0*/  STL [R1+0x854], R8 ;  /* 0x0008540801007387 */ /* 0x0001e80000100800 */
[----:B------:R-:W-:Y:S04]  /*218f0*/  STL [R1+0x578], R10 ;  /* 0x0005780a01007387 */ /* 0x000fe80000100800 */
[----:B0-----:R-:W4:Y:S01]  /*21900*/  LDL.LU R8, [R1+0x848] ;  /* 0x0008480001087983 */ /* 0x001f220000300800 */
[----:B---3--:R-:W-:-:S05]  /*21910*/  IADD3 R6, P6, PT, R6, UR66, RZ ;  /* 0x0000004206067c10 */ /* 0x008fca000ffde0ff */
[----:B------:R0:W-:Y:S04]  /*21920*/  STL [R1+0x570], R6 ;  /* 0x0005700601007387 */ /* 0x0001e80000100800 */
[----:B0-----:R-:W3:Y:S01]  /*21930*/  LDL.LU R6, [R1+0x574] ;  /* 0x0005740001067983 */ /* 0x001ee20000300800 */
[----:B--2---:R-:W-:-:S05]  /*21940*/  IADD3.X R5, PT, PT, R5, UR15, RZ, P5, !PT ;  /* 0x0000000f05057c10 */ /* 0x004fca000affe4ff */
[----:B------:R0:W-:Y:S01]  /*21950*/  STL [R1+0x84c], R5 ;  /* 0x00084c0501007387 */ /* 0x0001e20000100800 */
[----:B----4-:R-:W-:-:S03]  /*21960*/  IADD3 R9, P5, PT, R9, UR66, RZ ;  /* 0x0000004209097c10 */ /* 0x010fc6000ffbe0ff */
[----:B0-----:R-:W2:Y:S04]  /*21970*/  LDL.LU R5, [R1+0x840] ;  /* 0x0008400001057983 */ /* 0x001ea80000300800 */
        /* <DEDUP_REMOVED lines=22> */
[----:B------:R-:W-:-:S03]  /*21ae0*/  IADD3.X R33, PT, PT, R33, UR15, RZ, P4, !PT ;  /* 0x0000000f21217c10 */ /* 0x000fc6000a7fe4ff */
[----:B------:R-:W4:Y:S04]  /*21af0*/  LDL.LU R11, [R1+0x540] ;  /* 0x00054000010b7983 */ /* 0x000f280000300800 */
[----:B------:R-:W4:Y:S04]  /*21b00*/  LDL.LU R10, [R1+0x81c] ;  /* 0x00081c00010a7983 */ /* 0x000f280000300800 */
[----:B0-----:R-:W4:Y:S01]  /*21b10*/  LDL.LU R9, [R1+0x538] ;  /* 0x0005380001097983 */ /* 0x001f220000300800 */
[----:B------:R-:W-:-:S05]  /*21b20*/  IADD3 R8, P4, PT, R8, UR66, RZ ;  /* 0x0000004208087c10 */ /* 0x000fca000ff9e0ff */
[----:B------:R0:W-:Y:S04]  /*21b30*/  STL [R1+0x848], R8 ;  /* 0x0008480801007387 */ /* 0x0001e80000100800 */
[----:B0-----:R-:W4:Y:S04]  /*21b40*/  LDL.LU R8, [R1+0x814] ;  /* 0x0008140001087983 */ /* 0x001f280000300800 */
[----:B------:R-:W-:Y:S01]  /*21b50*/  STL [R1+0x57c], R33 ;  /* 0x00057c2101007387 */ /* 0x000fe20000100800 */
[----:B---3--:R-:W-:-:S05]  /*21b60*/  IADD3.X R6, PT, PT, R6, UR15, RZ, P3, !PT ;  /* 0x0000000f06067c10 */ /* 0x008fca0009ffe4ff */
[----:B------:R0:W-:Y:S04]  /*21b70*/  STL [R1+0x574], R6 ;  /* 0x0005740601007387 */ /* 0x0001e80000100800 */
[----:B0-----:R-:W3:Y:S01]  /*21b80*/  LDL.LU R6, [R1+0x530] ;  /* 0x0005300001067983 */ /* 0x001ee20000300800 */
[----:B--2---:R-:W-:Y:S02]  /*21b90*/  IADD3 R5, P3, PT, R5, UR66, RZ ;  /* 0x0000004205057c10 */ /* 0x004fe4000ff7e0ff */
[----:B----4-:R-:W-:-:S03]  /*21ba0*/  IADD3.X R32, PT, PT, R32, UR15, RZ, P6, !PT ;  /* 0x0000000f20207c10 */ /* 0x010fc6000b7fe4ff */
[----:B------:R0:W-:Y:S01]  /*21bb0*/  STL [R1+0x840], R5 ;  /* 0x0008400501007387 */ /* 0x0001e20000100800 */
[----:B------:R-:W-:Y:S02]  /*21bc0*/  IADD3 R31, P6, PT, R31, UR66, RZ ;  /* 0x000000421f1f7c10 */ /* 0x000fe4000ffde0ff */
[----:B------:R-:W-:Y:S01]  /*21bd0*/  IADD3.X R30, PT, PT, R30, UR15, RZ, P5, !PT ;  /* 0x0000000f1e1e7c10 */ /* 0x000fe2000affe4ff */
[----:B0-----:R-:W2:Y:S01]  /*21be0*/  LDL.LU R5, [R1+0x80c] ;  /* 0x00080c0001057983 */ /* 0x001ea20000300800 */
        /* <DEDUP_REMOVED lines=41> */
[----:B------:R-:W-:Y:S04]  /*21e80*/  STL [R1+0x824], R12 ;  /* 0x0008240c01007387 */ /* 0x000fe80000100800 */
[----:B------:R-:W4:Y:S04]  /*21e90*/  LDL.LU R33, [R1+0x528] ;  /* 0x0005280001217983 */ /* 0x000f280000300800 */
[----:B------:R-:W-:Y:S04]  /*21ea0*/  STL [R1+0x540], R11 ;  /* 0x0005400b01007387 */ /* 0x000fe80000100800 */
[----:B------:R0:W-:Y:S04]  /*21eb0*/  STL [R1+0x538], R9 ;  /* 0x0005380901007387 */ /* 0x0001e80000100800 */
[----:B------:R-:W-:Y:S01]  /*21ec0*/  STL [R1+0x81c], R10 ;  /* 0x00081c0a01007387 */ /* 0x000fe20000100800 */
[----:B------:R-:W-:-:S03]  /*21ed0*/  IADD3.X R8, PT, PT, R8, UR15, RZ, P6, !PT ;  /* 0x0000000f08087c10 */ /* 0x000fc6000b7fe4ff */
[----:B0-----:R-:W4:Y:S04]  /*21ee0*/  LDL.LU R9, [R1+0x53c] ;  /* 0x00053c0001097983 */ /* 0x001f280000300800 */
[----:B------:R0:W-:Y:S04]  /*21ef0*/  STL [R1+0x814], R8 ;  /* 0x0008140801007387 */ /* 0x0001e80000100800 */
[----:B0-----:R-:W4:Y:S01]  /*21f00*/  LDL.LU R8, [R1+0x808] ;  /* 0x0008080001087983 */ /* 0x001f220000300800 */
[----:B---3--:R-:W-:-:S05]  /*21f10*/  IADD3 R6, P6, PT, R6, UR66, RZ ;  /* 0x0000004206067c10 */ /* 0x008fca000ffde0ff */
[----:B------:R0:W-:Y:S04]  /*21f20*/  STL [R1+0x530], R6 ;  /* 0x0005300601007387 */ /* 0x0001e80000100800 */
[----:B0-----:R-:W3:Y:S04]  /*21f30*/  LDL.LU R6, [R1+0x534] ;  /* 0x0005340001067983 */ /* 0x001ee80000300800 */
[----:B------:R-:W3:Y:S01]  /*21f40*/  LDL.LU R32, [R1+0x800] ;  /* 0x0008000001207983 */ /* 0x000ee20000300800 */
[----:B--2---:R-:W-:-:S03]  /*21f50*/  IADD3.X R5, PT, PT, R5, UR15, RZ, P5, !PT ;  /* 0x0000000f05057c10 */ /* 0x004fc6000affe4ff */
[----:B------:R-:W2:Y:S04]  /*21f60*/  LDL.LU R31, [R1+0x52c] ;  /* 0x00052c00011f7983 */ /* 0x000ea80000300800 */
[----:B------:R-:W2:Y:S04]  /*21f70*/  LDL.LU R30, [R1+0x7f8] ;  /* 0x0007f800011e7983 */ /* 0x000ea80000300800 */
[----:B------:R0:W-:Y:S04]  /*21f80*/  STL [R1+0x80c], R5 ;  /* 0x00080c0501007387 */ /* 0x0001e80000100800 */
        /* <DEDUP_REMOVED lines=20> */
[----:B0-----:R-:W2:Y:S01]  /*220d0*/  LDL.LU R5, [R1+0x7dc] ;  /* 0x0007dc0001057983 */ /* 0x001ea20000300800 */
[----:B----4-:R-:W-:-:S02]  /*220e0*/  IADD3 R33, P5, PT, R33, UR66, RZ ;  /* 0x0000004221217c10 */ /* 0x010fc4000ffbe0ff */
[----:B------:R-:W-:-:S05]  /*220f0*/  IADD3.X R9, PT, PT, R9, UR15, RZ, P4, !PT ;  /* 0x0000000f09097c10 */ /* 0x000fca000a7fe4ff */
[----:B------:R0:W-:Y:S01]  /*22100*/  STL [R1+0x53c], R9 ;  /* 0x00053c0901007387 */ /* 0x0001e20000100800 */
[----:B------:R-:W-:-:S03]  /*22110*/  IADD3 R8, P4, PT, R8, UR66, RZ ;  /* 0x0000004208087c10 */ /* 0x000fc6000ff9e0ff */
[----:B0-----:R-:W4:Y:S04]  /*22120*/  LDL.LU R9, [R1+0x4f8] ;  /* 0x0004f80001097983 */ /* 0x001f280000300800 */
[----:B------:R-:W-:Y:S04]  /*22130*/  STL [R1+0x528], R33 ;  /* 0x0005282101007387 */ /* 0x000fe80000100800 */
[----:B------:R0:W-:Y:S04]  /*22140*/  STL [R1+0x808], R8 ;  /* 0x0008080801007387 */ /* 0x0001e80000100800 */
[----:B0-----:R-:W4:Y:S01]  /*22150*/  LDL.LU R8, [R1+0x7d4] ;  /* 0x0007d40001087983 */ /* 0x001f220000300800 */
[----:B---3--:R-:W-:-:S05]  /*22160*/  IADD3.X R6, PT, PT, R6, UR15, RZ, P3, !PT ;  /* 0x0000000f06067c10 */ /* 0x008fca0009ffe4ff */
[----:B------:R0:W-:Y:S04]  /*22170*/  STL [R1+0x534], R6 ;  /* 0x0005340601007387 */ /* 0x0001e80000100800 */
[----:B0-----:R-:W3:Y:S01]  /*22180*/  LDL.LU R6, [R1+0x4f0] ;  /* 0x0004f00001067983 */ /* 0x001ee20000300800 */
[----:B------:R-:W-:Y:S02]  /*22190*/  IADD3 R32, P3, PT, R32, UR66, RZ ;  /* 0x0000004220207c10 */ /* 0x000fe4000ff7e0ff */
[----:B--2---:R-:W-:Y:S02]  /*221a0*/  IADD3.X R31, PT, PT, R31, UR15, RZ, P6, !PT ;  /* 0x0000000f1f1f7c10 */ /* 0x004fe4000b7fe4ff */
[----:B------:R-:W-:Y:S02]  /*221b0*/  IADD3 R30, P6, PT, R30, UR66, RZ ;  /* 0x000000421e1e7c10 */ /* 0x000fe4000ffde0ff */
[----:B------:R-:W-:Y:S01]  /*221c0*/  IADD3.X R29, PT, PT, R29, UR15, RZ, P5, !PT ;  /* 0x0000000f1d1d7c10 */ /* 0x000fe2000affe4ff */
        /* <DEDUP_REMOVED lines=41> */
[----:B------:R-:W2:Y:S04]  /*22460*/  LDL.LU R33, [R1+0x7cc] ;  /* 0x0007cc0001217983 */ /* 0x000ea80000300800 */
[----:B------:R-:W-:Y:S04]  /*22470*/  STL [R1+0x7e4], R11 ;  /* 0x0007e40b01007387 */ /* 0x000fe80000100800 */
[----:B------:R0:W-:Y:S04]  /*22480*/  STL [R1+0x7dc], R5 ;  /* 0x0007dc0501007387 */ /* 0x0001e80000100800 */
[----:B------:R-:W-:Y:S04]  /*22490*/  STL [R1+0x500], R10 ;  /* 0x0005000a01007387 */ /* 0x000fe80000100800 */
[----:B0-----:R-:W2:Y:S01]  /*224a0*/  LDL.LU R5, [R1+0x4e8] ;  /* 0x0004e80001057983 */ /* 0x001ea20000300800 */
[----:B----4-:R-:W-:-:S05]  /*224b0*/  IADD3 R9, P3, PT, R9, UR66, RZ ;  /* 0x0000004209097c10 */ /* 0x010fca000ff7e0ff */
[----:B------:R0:W-:Y:S04]  /*224c0*/  STL [R1+0x4f8], R9 ;  /* 0x0004f80901007387 */ /* 0x0001e80000100800 */
[----:B0-----:R-:W4:Y:S01]  /*224d0*/  LDL.LU R9, [R1+0x4fc] ;  /* 0x0004fc0001097983 */ /* 0x001f220000300800 */
[----:B------:R-:W-:-:S05]  /*224e0*/  IADD3.X R8, PT, PT, R8, UR15, RZ, P6, !PT ;  /* 0x0000000f08087c10 */ /* 0x000fca000b7fe4ff */
[----:B------:R0:W-:Y:S04]  /*224f0*/  STL [R1+0x7d4], R8 ;  /* 0x0007d40801007387 */ /* 0x0001e80000100800 */
[----:B0-----:R-:W4:Y:S04]  /*22500*/  LDL.LU R8, [R1+0x7c8] ;  /* 0x0007c80001087983 */ /* 0x001f280000300800 */
[----:B------:R-:W4:Y:S04]  /*22510*/  LDL.LU R32, [R1+0x4f4] ;  /* 0x0004f40001207983 */ /* 0x000f280000300800 */
[----:B------:R-:W4:Y:S04]  /*22520*/  LDL.LU R31, [R1+0x7c0] ;  /* 0x0007c000011f7983 */ /* 0x000f280000300800 */
[----:B------:R-:W4:Y:S01]  /*22530*/  LDL.LU R30, [R1+0x4ec] ;  /* 0x0004ec00011e7983 */ /* 0x000f220000300800 */
[----:B---3--:R-:W-:-:S05]  /*22540*/  IADD3 R6, P6, PT, R6, UR66, RZ ;  /* 0x0000004206067c10 */ /* 0x008fca000ffde0ff */
[----:B------:R0:W-:Y:S04]  /*22550*/  STL [R1+0x4f0], R6 ;  /* 0x0004f00601007387 */ /* 0x0001e80000100800 */
[----:B------:R-:W3:Y:S04]  /*22560*/  LDL.LU R29, [R1+0x7b8] ;  /* 0x0007b800011d7983 */ /* 0x000ee80000300800 */
        /* <DEDUP_REMOVED lines=19> */
[----:B0-----:R-:W3:Y:S01]  /*226a0*/  LDL.LU R6, [R1+0x4c0] ;  /* 0x0004c00001067983 */ /* 0x001ee20000300800 */
[----:B--2---:R-:W-:-:S02]  /*226b0*/  IADD3.X R33, PT, PT, R33, UR15, RZ, P5, !PT ;  /* 0x0000000f21217c10 */ /* 0x004fc4000affe4ff */
[----:B------:R-:W-:-:S05]  /*226c0*/  IADD3 R5, P5, PT, R5, UR66, RZ ;  /* 0x0000004205057c10 */ /* 0x000fca000ffbe0ff */
[----:B------:R0:W-:Y:S04]  /*226d0*/  STL [R1+0x4e8], R5 ;  /* 0x0004e80501007387 */ /* 0x0001e80000100800 */
[----:B0-----:R-:W2:Y:S01]  /*226e0*/  LDL.LU R5, [R1+0x79c] ;  /* 0x00079c0001057983 */ /* 0x001ea20000300800 */
[----:B----4-:R-:W-:-:S03]  /*226f0*/  IADD3.X R9, PT, PT, R9, UR15, RZ, P4, !PT ;  /* 0x0000000f09097c10 */ /* 0x010fc6000a7fe4ff */
[----:B------:R-:W-:Y:S04]  /*22700*/  STL [R1+0x7cc], R33 ;  /* 0x0007cc2101007387 */ /* 0x000fe80000100800 */
[----:B------:R0:W-:Y:S04]  /*22710*/  STL [R1+0x4fc], R9 ;  /* 0x0004fc0901007387 */ /* 0x0001e80000100800 */
[----:B0-----:R-:W4:Y:S01]  /*22720*/  LDL.LU R9, [R1+0x4b8] ;  /* 0x0004b80001097983 */ /* 0x001f220000300800 */
[----:B------:R-:W-:-:S05]  /*22730*/  IADD3 R8, P4, PT, R8, UR66, RZ ;  /* 0x0000004208087c10 */ /* 0x000fca000ff9e0ff */
[----:B------:R0:W-:Y:S04]  /*22740*/  STL [R1+0x7c8], R8 ;  /* 0x0007c80801007387 */ /* 0x0001e80000100800 */
[----:B0-----:R-:W4:Y:S01]  /*22750*/  LDL.LU R8, [R1+0x794] ;  /* 0x0007940001087983 */ /* 0x001f220000300800 */
[----:B------:R-:W-:Y:S02]  /*22760*/  IADD3.X R32, PT, PT, R32, UR15, RZ, P3, !PT ;  /* 0x0000000f20207c10 */ /* 0x000fe40009ffe4ff */
[----:B------:R-:W-:Y:S02]  /*22770*/  IADD3 R31, P3, PT, R31, UR66, RZ ;  /* 0x000000421f1f7c10 */ /* 0x000fe4000ff7e0ff */
[----:B------:R-:W-:Y:S01]  /*22780*/  IADD3.X R30, PT, PT, R30, UR15, RZ, P6, !PT ;  /* 0x0000000f1e1e7c10 */ /* 0x000fe2000b7fe4ff */
[----:B------:R-:W-:Y:S04]  /*22790*/  STL [R1+0x4f4], R32 ;  /* 0x0004f42001007387 */ /* 0x000fe80000100800 */
[----:B------:R-:W-:Y:S04]  /*227a0*/  STL [R1+0x7c0], R31 ;  /* 0x0007c01f01007387 */ /* 0x000fe80000100800 */
[----:B------:R-:W-:Y:S01]  /*227b0*/  STL [R1+0x4ec], R30 ;  /* 0x0004ec1e01007387 */ /* 0x000fe20000100800 */
[----:B---3--:R-:W-:-:S02]  /*227c0*/  IADD3 R29, P6, PT, R29, UR66, RZ ;  /* 0x000000421d1d7c10 */ /* 0x008fc4000ffde0ff */
        /* <DEDUP_REMOVED lines=37> */
[----:B------:R-:W3:Y:S01]  /*22a20*/  LDL.LU R33, [R1+0x4b0] ;  /* 0x0004b00001217983 */ /* 0x000ee20000300800 */
[----:B------:R-:W-:-:S03]  /*22a30*/  IADD3 R6, P4, PT, R6, UR66, RZ ;  /* 0x0000004206067c10 */ /* 0x000fc6000ff9e0ff */
[----:B------:R-:W-:Y:S04]  /*22a40*/  STL [R1+0x790], R11 ;  /* 0x0007900b01007387 */ /* 0x000fe80000100800 */
[----:B------:R0:W-:Y:S04]  /*22a50*/  STL [R1+0x4c0], R6 ;  /* 0x0004c00601007387 */ /* 0x0001e80000100800 */
[----:B------:R-:W-:Y:S04]  /*22a60*/  STL [R1+0x7a4], R10 ;  /* 0x0007a40a01007387 */ /* 0x000fe80000100800 */
[----:B0-----:R-:W3:Y:S01]  /*22a70*/  LDL.LU R6, [R1+0x78c] ;  /* 0x00078c0001067983 */ /* 0x001ee20000300800 */
[----:B--2---:R-:W-:-:S05]  /*22a80*/  IADD3.X R5, PT, PT, R5, UR15, RZ, P3, !PT ;  /* 0x0000000f05057c10 */ /* 0x004fca0009ffe4ff */
[----:B------:R0:W-:Y:S04]  /*22a90*/  STL [R1+0x79c], R5 ;  /* 0x00079c0501007387 */ /* 0x0001e80000100800 */
[----:B0-----:R-:W2:Y:S01]  /*22aa0*/  LDL.LU R5, [R1+0x4a8] ;  /* 0x0004a80001057983 */ /* 0x001ea20000300800 */
[----:B----4-:R-:W-:-:S05]  /*22ab0*/  IADD3 R9, P3, PT, R9, UR66, RZ ;  /* 0x0000004209097c10 */ /* 0x010fca000ff7e0ff */
[----:B------:R0:W-:Y:S04]  /*22ac0*/  STL [R1+0x4b8], R9 ;  /* 0x0004b80901007387 */ /* 0x0001e80000100800 */
[----:B0-----:R-:W4:Y:S01]  /*22ad0*/  LDL.LU R9, [R1+0x4bc] ;  /* 0x0004bc0001097983 */ /* 0x001f220000300800 */
[----:B------:R-:W-:-:S03]  /*22ae0*/  IADD3.X R8, PT, PT, R8, UR15, RZ, P6, !PT ;  /* 0x0000000f08087c10 */ /* 0x000fc6000b7fe4ff */
        /* <DEDUP_REMOVED lines=24> */
[----:B0-----:R-:W4:Y:S01]  /*22c70*/  LDL.LU R8, [R1+0x764] ;  /* 0x0007640001087983 */ /* 0x001f220000300800 */
[----:B---3--:R-:W-:-:S05]  /*22c80*/  IADD3.X R6, PT, PT, R6, UR15, RZ, P5, !PT ;  /* 0x0000000f06067c10 */ /* 0x008fca000affe4ff */
[----:B------:R0:W-:Y:S04]  /*22c90*/  STL [R1+0x78c], R6 ;  /* 0x00078c0601007387 */ /* 0x0001e80000100800 */
[----:B0-----:R-:W3:Y:S01]  /*22ca0*/  LDL.LU R6, [R1+0x480] ;  /* 0x0004800001067983 */ /* 0x001ee20000300800 */
[----:B------:R-:W-:-:S05]  /*22cb0*/  IADD3 R33, P6, PT, R33, UR66, RZ ;  /* 0x0000004221217c10 */ /* 0x000fca000ffde0ff */
[----:B------:R-:W-:Y:S01]  /*22cc0*/  STL [R1+0x4b0], R33 ;  /* 0x0004b02101007387 */ /* 0x000fe20000100800 */
[----:B--2---:R-:W-:-:S05]  /*22cd0*/  IADD3 R5, P5, PT, R5, UR66, RZ ;  /* 0x0000004205057c10 */ /* 0x004fca000ffbe0ff */
[----:B------:R0:W-:Y:S04]  /*22ce0*/  STL [R1+0x4a8], R5 ;  /* 0x0004a80501007387 */ /* 0x0001e80000100800 */
[----:B0-----:R-:W2:Y:S01]  /*22cf0*/  LDL.LU R5, [R1+0x75c] ;  /* 0x00075c0001057983 */ /* 0x001ea20000300800 */
[----:B----4-:R-:W-:Y:S02]  /*22d00*/  IADD3.X R9, PT, PT, R9, UR15, RZ, P4, !PT ;  /* 0x0000000f09097c10 */ /* 0x010fe4000a7fe4ff */
[----:B------:R-:W-:-:S03]  /*22d10*/  IADD3 R32, P4, PT, R32, UR66, RZ ;  /* 0x0000004220207c10 */ /* 0x000fc6000ff9e0ff */
[----:B------:R0:W-:Y:S01]  /*22d20*/  STL [R1+0x4bc], R9 ;  /* 0x0004bc0901007387 */ /* 0x0001e20000100800 */
[----:B------:R-:W-:Y:S02]  /*22d30*/  IADD3.X R31, PT, PT, R31, UR15, RZ, P3, !PT ;  /* 0x0000000f1f1f7c10 */ /* 0x000fe40009ffe4ff */
[----:B------:R-:W-:Y:S01]  /*22d40*/  IADD3 R30, P3, PT, R30, UR66, RZ ;  /* 0x000000421e1e7c10 */ /* 0x000fe2000ff7e0ff */
[----:B0-----:R-:W4:Y:S01]  /*22d50*/  LDL.LU R9, [R1+0x478] ;  /* 0x0004780001097983 */ /* 0x001f220000300800 */
        /* <DEDUP_REMOVED lines=51> */
[----:B------:R0:W-:Y:S04]  /*23090*/  STL [R1+0x75c], R5 ;  /* 0x00075c0501007387 */ /* 0x0001e80000100800 */
[----:B0-----:R-:W2:Y:S01]  /*230a0*/  LDL.LU R5, [R1+0x468] ;  /* 0x0004680001057983 */ /* 0x001ea20000300800 */
[----:B----4-:R-:W-:-:S03]  /*230b0*/  IADD3 R9, P3, PT, R9, UR66, RZ ;  /* 0x0000004209097c10 */ /* 0x010fc6000ff7e0ff */
        /* <DEDUP_REMOVED lines=84> */
[----:B------:R-:W-:Y:S04]  /*23600*/  STL [R1+0x444], R10 ;  /* 0x0004440a01007387 */ /* 0x000fe80000100800 */
[----:B0-----:R-:W4:Y:S01]  /*23610*/  LDL.LU R9, [R1+0x714] ;  /* 0x0007140001097983 */ /* 0x001f220000300800 */
[----:B------:R-:W-:-:S05]  /*23620*/  IADD3.X R8, PT, PT, R8, UR15, RZ, P4, !PT ;  /* 0x0000000f08087c10 */ /* 0x000fca000a7fe4ff */
[----:B------:R0:W-:Y:S04]  /*23630*/  STL [R1+0x724], R8 ;  /* 0x0007240801007387 */ /* 0x0001e80000100800 */
[----:B0-----:R-:W4:Y:S01]  /*23640*/  LDL.LU R8, [R1+0x430] ;  /* 0x0004300001087983 */ /* 0x001f220000300800 */
[----:B---3--:R-:W-:-:S05]  /*23650*/  IADD3 R6, P4, PT, R6, UR66, RZ ;  /* 0x0000004206067c10 */ /* 0x008fca000ff9e0ff */
[----:B------:R0:W-:Y:S04]  /*23660*/  STL [R1+0x440], R6 ;  /* 0x0004400601007387 */ /* 0x0001e80000100800 */
[----:B0-----:R-:W3:Y:S04]  /*23670*/  LDL.LU R6, [R1+0x70c] ;  /* 0x00070c0001067983 */ /* 0x001ee80000300800 */
[----:B------:R-:W3:Y:S04]  /*23680*/  LDL.LU R32, [R1+0x428] ;  /* 0x0004280001207983 */ /* 0x000ee80000300800 */
[----:B------:R-:W3:Y:S04]  /*23690*/  LDL.LU R31, [R1+0x43c] ;  /* 0x00043c00011f7983 */ /* 0x000ee80000300800 */
[----:B------:R-:W3:Y:S01]  /*236a0*/  LDL.LU R30, [R1+0x708] ;  /* 0x00070800011e7983 */ /* 0x000ee20000300800 */
[----:B--2---:R-:W-:-:S05]  /*236b0*/  IADD3.X R5, PT, PT, R5, UR15, RZ, P3, !PT ;  /* 0x0000000f05057c10 */ /* 0x004fca0009ffe4ff */
        /* <DEDUP_REMOVED lines=24> */
[----:B------:R0:W-:Y:S04]  /*23840*/  STL [R1+0x714], R9 ;  /* 0x0007140901007387 */ /* 0x0001e80000100800 */
[----:B0-----:R-:W4:Y:S01]  /*23850*/  LDL.LU R9, [R1+0x6d0] ;  /* 0x0006d00001097983 */ /* 0x001f220000300800 */
[----:B------:R-:W-:-:S03]  /*23860*/  IADD3 R8, P6, PT, R8, UR66, RZ ;  /* 0x0000004208087c10 */ /* 0x000fc6000ffde0ff */
[----:B------:R-:W-:Y:S04]  /*23870*/  STL [R1+0x438], R33 ;  /* 0x0004382101007387 */ /* 0x000fe80000100800 */
[----:B------:R0:W-:Y:S04]  /*23880*/  STL [R1+0x430], R8 ;  /* 0x0004300801007387 */ /* 0x0001e80000100800 */
[----:B0-----:R-:W4:Y:S01]  /*23890*/  LDL.LU R8, [R1+0x6e4] ;  /* 0x0006e40001087983 */ /* 0x001f220000300800 */
[----:B---3--:R-:W-:-:S05]  /*238a0*/  IADD3.X R6, PT, PT, R6, UR15, RZ, P5, !PT ;  /* 0x0000000f06067c10 */ /* 0x008fca000affe4ff */
[----:B------:R0:W-:Y:S04]  /*238b0*/  STL [R1+0x70c], R6 ;  /* 0x00070c0601007387 */ /* 0x0001e80000100800 */
[----:B0-----:R-:W3:Y:S01]  /*238c0*/  LDL.LU R6, [R1+0x400] ;  /* 0x0004000001067983 */ /* 0x001ee20000300800 */
[----:B------:R-:W-:Y:S02]  /*238d0*/  IADD3 R32, P5, PT, R32, UR66, RZ ;  /* 0x0000004220207c10 */ /* 0x000fe4000ffbe0ff */
[----:B------:R-:W-:Y:S02]  /*238e0*/  IADD3.X R31, PT, PT, R31, UR15, RZ, P4, !PT ;  /* 0x0000000f1f1f7c10 */ /* 0x000fe4000a7fe4ff */
[----:B------:R-:W-:Y:S01]  /*238f0*/  IADD3 R30, P4, PT, R30, UR66, RZ ;  /* 0x000000421e1e7c10 */ /* 0x000fe2000ff9e0ff */
[----:B------:R-:W-:Y:S04]  /*23900*/  STL [R1+0x428], R32 ;  /* 0x0004282001007387 */ /* 0x000fe80000100800 */
[----:B------:R-:W-:Y:S01]  /*23910*/  STL [R1+0x43c], R31 ;  /* 0x00043c1f01007387 */ /* 0x000fe20000100800 */
[----:B--2---:R-:W-:-:S03]  /*23920*/  IADD3.X R29, PT, PT, R29, UR15, RZ, P3, !PT ;  /* 0x0000000f1d1d7c10 */ /* 0x004fc60009ffe4ff */
        /* <DEDUP_REMOVED lines=38> */
[----:B------:R-:W2:Y:S01]  /*23b90*/  LDL.LU R33, [R1+0x6dc] ;  /* 0x0006dc0001217983 */ /* 0x000ea20000300800 */
[----:B------:R-:W-:-:S03]  /*23ba0*/  IADD3.X R5, PT, PT, R5, UR15, RZ, P5, !PT ;  /* 0x0000000f05057c10 */ /* 0x000fc6000affe4ff */
        /* <DEDUP_REMOVED lines=39> */
[----:B0-----:R-:W2:Y:S04]  /*23e20*/  LDL.LU R5, [R1+0x3c4] ;  /* 0x0003c40001057983 */ /* 0x001ea80000300800 */
[----:B------:R-:W-:Y:S01]  /*23e30*/  STL [R1+0x6dc], R33 ;  /* 0x0006dc2101007387 */ /* 0x000fe20000100800 */
[----:B----4-:R-:W-:-:S05]  /*23e40*/  IADD3.X R9, PT, PT, R9, UR15, RZ, P6, !PT ;  /* 0x0000000f09097c10 */ /* 0x010fca000b7fe4ff */
        /* <DEDUP_REMOVED lines=153> */
[----:B0-----:R-:W2:Y:S04]  /*247e0*/  LDL.LU R5, [R1+0x378] ;  /* 0x0003780001057983 */ /* 0x001ea80000300800 */
[----:B------:R-:W2:Y:S04]  /*247f0*/  LDL.LU R32, [R1+0x654] ;  /* 0x0006540001207983 */ /* 0x000ea80000300800 */
[----:B------:R-:W2:Y:S04]  /*24800*/  LDL.LU R31, [R1+0x370] ;  /* 0x00037000011f7983 */ /* 0x000ea80000300800 */
[----:B------:R-:W2:Y:S01]  /*24810*/  LDL.LU R30, [R1+0x64c] ;  /* 0x00064c00011e7983 */ /* 0x000ea20000300800 */
[----:B----4-:R-:W-:-:S05]  /*24820*/  IADD3 R9, P5, PT, R9, UR66, RZ ;  /* 0x0000004209097c10 */ /* 0x010fca000ffbe0ff */
        /* <DEDUP_REMOVED lines=22> */
[----:B------:R-:W-:-:S02]  /*24990*/  IADD3.X R33, PT, PT, R33, UR15, RZ, P4, !PT ;  /* 0x0000000f21217c10 */ /* 0x000fc4000a7fe4ff */
        /* <DEDUP_REMOVED lines=8> */
[----:B------:R-:W-:-:S03]  /*24a20*/  IADD3.X R32, PT, PT, R32, UR15, RZ, P6, !PT ;  /* 0x0000000f20207c10 */ /* 0x000fc6000b7fe4ff */
[----:B------:R0:W-:Y:S01]  /*24a30*/  STL [R1+0x378], R5 ;  /* 0x0003780501007387 */ /* 0x0001e20000100800 */
[----:B------:R-:W-:Y:S02]  /*24a40*/  IADD3 R31, P6, PT, R31, UR66, RZ ;  /* 0x000000421f1f7c10 */ /* 0x000fe4000ffde0ff */
[----:B------:R-:W-:Y:S01]  /*24a50*/  IADD3.X R30, PT, PT, R30, UR15, RZ, P5, !PT ;  /* 0x0000000f1e1e7c10 */ /* 0x000fe2000affe4ff */
[----:B0-----:R-:W2:Y:S04]  /*24a60*/  LDL.LU R5, [R1+0x344] ;  /* 0x0003440001057983 */ /* 0x001ea80000300800 */
[----:B------:R-:W-:Y:S04]  /*24a70*/  STL [R1+0x654], R32 ;  /* 0x0006542001007387 */ /* 0x000fe80000100800 */
[----:B------:R-:W-:Y:S01]  /*24a80*/  STL [R1+0x370], R31 ;  /* 0x0003701f01007387 */ /* 0x000fe20000100800 */
[----:B----4-:R-:W-:-:S03]  /*24a90*/  IADD3 R29, P5, PT, R29, UR66, RZ ;  /* 0x000000421d1d7c10 */ /* 0x010fc6000ffbe0ff */
        /* <DEDUP_REMOVED lines=38> */
[----:B------:R-:W4:Y:S01]  /*24d00*/  LDL.LU R33, [R1+0x610] ;  /* 0x0006100001217983 */ /* 0x000f220000300800 */
[----:B------:R-:W-:-:S03]  /*24d10*/  IADD3 R9, P3, PT, R9, UR66, RZ ;  /* 0x0000004209097c10 */ /* 0x000fc6000ff7e0ff */
        /* <DEDUP_REMOVED lines=39> */
[----:B0-----:R-:W4:Y:S04]  /*24f90*/  LDL.LU R9, [R1+0x5e0] ;  /* 0x0005e00001097983 */ /* 0x001f280000300800 */
[----:B------:R-:W-:Y:S01]  /*24fa0*/  STL [R1+0x610], R33 ;  /* 0x0006102101007387 */ /* 0x000fe20000100800 */
[----:B------:R-:W-:-:S05]  /*24fb0*/  IADD3 R8, P4, PT, R8, UR66, RZ ;  /* 0x0000004208087c10 */ /* 0x000fca000ff9e0ff */
        /* <DEDUP_REMOVED lines=153> */
[----:B0-----:R-:W4:Y:S04]  /*25950*/  LDL.LU R9, [R1+0x2a4] ;  /* 0x0002a40001097983 */ /* 0x001f280000300800 */
[----:B------:R-:W4:Y:S04]  /*25960*/  LDL.LU R32, [R1+0x288] ;  /* 0x0002880001207983 */ /* 0x000f280000300800 */
[----:B------:R-:W4:Y:S04]  /*25970*/  LDL.LU R31, [R1+0x29c] ;  /* 0x00029c00011f7983 */ /* 0x000f280000300800 */
[----:B------:R-:W4:Y:S01]  /*25980*/  LDL.LU R30, [R1+0x280] ;  /* 0x00028000011e7983 */ /* 0x000f220000300800 */
[----:B------:R-:W-:-:S05]  /*25990*/  IADD3.X R8, PT, PT, R8, UR15, RZ, P6, !PT ;  /* 0x0000000f08087c10 */ /* 0x000fca000b7fe4ff */
        /* <DEDUP_REMOVED lines=35> */
[----:B0-----:R-:W4:Y:S04]  /*25bd0*/  LDL.LU R9, [R1+0x220] ;  /* 0x0002200001097983 */ /* 0x001f280000300800 */
[----:B------:R-:W-:Y:S04]  /*25be0*/  STL [R1+0x288], R32 ;  /* 0x0002882001007387 */ /* 0x000fe80000100800 */
        /* <DEDUP_REMOVED lines=40> */
[----:B------:R-:W4:Y:S01]  /*25e70*/  LDL.LU R33, [R1+0x234] ;  /* 0x0002340001217983 */ /* 0x000f220000300800 */
[----:B------:R-:W-:-:S03]  /*25e80*/  IADD3.X R8, PT, PT, R8, UR15, RZ, P4, !PT ;  /* 0x0000000f08087c10 */ /* 0x000fc6000a7fe4ff */
        /* <DEDUP_REMOVED lines=511> */
[----:B0-----:R-:W3:Y:S01]  /*27e80*/  LDL.LU R6, [R1] ;  /* 0x0000000001067983 */ /* 0x001ee20000300800 */
        /* <DEDUP_REMOVED lines=43> */
[----:B------:R-:W-:-:S03]  /*28140*/  IADD3.X R5, PT, PT, R5, UR68, RZ, P3, !PT ;  /* 0x0000004405057c10 */ /* 0x000fc60009ffe4ff */
[----:B------:R-:W-:Y:S04]  /*28150*/  STL [R1+0x20], R11 ;  /* 0x0000200b01007387 */ /* 0x000fe80000100800 */
[----:B------:R0:W-:Y:S02]  /*28160*/  STL [R1+0x18], R5 ;  /* 0x0000180501007387 */ /* 0x0001e40000100800 */
[----:B0-----:R-:W-:Y:S01]  /*28170*/  IMAD.U32 R5, RZ, RZ, UR5 ;  /* 0x00000005ff057e24 */ /* 0x001fe2000f8e00ff */
[----:B------:R-:W-:Y:S02]  /*28180*/  IADD3 R10, P4, PT, R10, UR25, RZ ;  /* 0x000000190a0a7c10 */ /* 0x000fe4000ff9e0ff */
[----:B-----5:R-:W-:-:S04]  /*28190*/  IADD3 R165, P3, PT, R165, UR25, RZ ;  /* 0x00000019a5a57c10 */ /* 0x020fc8000ff7e0ff */
[----:B------:R-:W-:Y:S02]  /*281a0*/  IADD3.X R164, PT, PT, R164, UR68, RZ, P3, !PT ;  /* 0x00000044a4a47c10 */ /* 0x000fe40009ffe4ff */
[----:B------:R-:W-:Y:S02]  /*281b0*/  IADD3 R159, P3, PT, R159, UR25, RZ ;  /* 0x000000199f9f7c10 */ /* 0x000fe4000ff7e0ff */
[----:B----4-:R-:W-:Y:S02]  /*281c0*/  IADD3.X R9, PT, PT, R9, UR68, RZ, P6, !PT ;  /* 0x0000004409097c10 */ /* 0x010fe4000b7fe4ff */
[----:B------:R-:W-:-:S04]  /*281d0*/  IADD3 R163, P6, PT, R163, UR25, RZ ;  /* 0x00000019a3a37c10 */ /* 0x000fc8000ffde0ff */
[----:B------:R-:W-:Y:S02]  /*281e0*/  IADD3.X R162, PT, PT, R162, UR68, RZ, P6, !PT ;  /* 0x00000044a2a27c10 */ /* 0x000fe4000b7fe4ff */
[----:B------:R-:W-:Y:S01]  /*281f0*/  IADD3 R157, P6, PT, R157, UR25, RZ ;  /* 0x000000199d9d7c10 */ /* 0x000fe2000ffde0ff */
[----:B------:R-:W-:Y:S03]  /*28200*/  STL [R1+0x4], R10 ;  /* 0x0000040a01007387 */ /* 0x000fe60000100800 */
[----:B------:R-:W-:Y:S02]  /*28210*/  IADD3.X R156, PT, PT, R156, UR68, RZ, P6, !PT ;  /* 0x000000449c9c7c10 */ /* 0x000fe4000b7fe4ff */
[----:B------:R-:W-:Y:S01]  /*28220*/  IADD3.X R8, PT, PT, R8, UR68, RZ, P5, !PT ;  /* 0x0000004408087c10 */ /* 0x000fe2000affe4ff */
[----:B------:R-:W0:Y:S01]  /*28230*/  SYNCS.PHASECHK.TRANS64.TRYWAIT P5, [UR14], R5 ;  /* 0x00000005ff0075a7 */ /* 0x000e2200080a110e */
[----:B------:R-:W-:Y:S01]  /*28240*/  IADD3 R151, P6, PT, R151, UR25, RZ ;  /* 0x0000001997977c10 */ /* 0x000fe2000ffde0ff */
[----:B------:R-:W-:Y:S01]  /*28250*/  STL [R1+0x10], R9 ;  /* 0x0000100901007387 */ /* 0x000fe20000100800 */
[----:B------:R-:W-:-:S02]  /*28260*/  IADD3.X R158, PT, PT, R158, UR68, RZ, P3, !PT ;  /* 0x000000449e9e7c10 */ /* 0x000fc40009ffe4ff */
[----:B------:R-:W-:Y:S01]  /*28270*/  IADD3 R153, P3, PT, R153, UR25, RZ ;  /* 0x0000001999997c10 */ /* 0x000fe2000ff7e0ff */
[----:B------:R-:W-:Y:S01]  /*28280*/  STL [R1+0x8], R8 ;  /* 0x0000080801007387 */ /* 0x000fe20000100800 */
[----:B------:R-:W-:Y:S02]  /*28290*/  IADD3.X R150, PT, PT, R150, UR68, RZ, P6, !PT ;  /* 0x0000004496967c10 */ /* 0x000fe4000b7fe4ff */
[----:B------:R-:W-:Y:S02]  /*282a0*/  IADD3 R145, P6, PT, R145, UR25, RZ ;  /* 0x0000001991917c10 */ /* 0x000fe4000ffde0ff */
[----:B------:R-:W-:Y:S02]  /*282b0*/  IADD3.X R152, PT, PT, R152, UR68, RZ, P3, !PT ;  /* 0x0000004498987c10 */ /* 0x000fe40009ffe4ff */
[----:B------:R-:W-:Y:S02]  /*282c0*/  IADD3 R147, P3, PT, R147, UR25, RZ ;  /* 0x0000001993937c10 */ /* 0x000fe4000ff7e0ff */
[----:B------:R-:W-:-:S02]  /*282d0*/  IADD3.X R144, PT, PT, R144, UR68, RZ, P6, !PT ;  /* 0x0000004490907c10 */ /* 0x000fc4000b7fe4ff */
[----:B------:R-:W-:Y:S02]  /*282e0*/  IADD3 R139, P6, PT, R139, UR25, RZ ;  /* 0x000000198b8b7c10 */ /* 0x000fe4000ffde0ff */
[----:B------:R-:W-:Y:S02]  /*282f0*/  IADD3.X R146, PT, PT, R146, UR68, RZ, P3, !PT ;  /* 0x0000004492927c10 */ /* 0x000fe40009ffe4ff */
[----:B------:R-:W-:Y:S02]  /*28300*/  IADD3 R141, P3, PT, R141, UR25, RZ ;  /* 0x000000198d8d7c10 */ /* 0x000fe4000ff7e0ff */
[----:B------:R-:W-:Y:S02]  /*28310*/  IADD3.X R138, PT, PT, R138, UR68, RZ, P6, !PT ;  /* 0x000000448a8a7c10 */ /* 0x000fe4000b7fe4ff */
[----:B------:R-:W-:Y:S02]  /*28320*/  IADD3 R137, P6, PT, R137, UR25, RZ ;  /* 0x0000001989897c10 */ /* 0x000fe4000ffde0ff */
[----:B------:R-:W-:-:S02]  /*28330*/  IADD3.X R140, PT, PT, R140, UR68, RZ, P3, !PT ;  /* 0x000000448c8c7c10 */ /* 0x000fc40009ffe4ff */
[----:B------:R-:W-:Y:S02]  /*28340*/  IADD3.X R136, PT, PT, R136, UR68, RZ, P6, !PT ;  /* 0x0000004488887c10 */ /* 0x000fe4000b7fe4ff */
[----:B------:R-:W-:Y:S02]  /*28350*/  PRMT R78, RZ, 0x7610, R78 ;  /* 0x00007610ff4e7816 */ /* 0x000fe4000000004e */
[----:B---3--:R-:W-:Y:S02]  /*28360*/  IADD3.X R6, PT, PT, R6, UR68, RZ, P4, !PT ;  /* 0x0000004406067c10 */ /* 0x008fe4000a7fe4ff */
[----:B------:R-:W-:-:S04]  /*28370*/  IADD3 R161, P4, PT, R161, UR25, RZ ;  /* 0x00000019a1a17c10 */ /* 0x000fc8000ff9e0ff */
[----:B------:R-:W-:Y:S01]  /*28380*/  IADD3.X R160, PT, PT, R160, UR68, RZ, P4, !PT ;  /* 0x00000044a0a07c10 */ /* 0x000fe2000a7fe4ff */
[----:B------:R1:W-:Y:S01]  /*28390*/  STL [R1], R6 ;  /* 0x0000000601007387 */ /* 0x0003e20000100800 */
[----:B------:R-:W-:-:S04]  /*283a0*/  IADD3 R155, P4, PT, R155, UR25, RZ ;  /* 0x000000199b9b7c10 */ /* 0x000fc8000ff9e0ff */
[----:B------:R-:W-:Y:S02]  /*283b0*/  IADD3.X R154, PT, PT, R154, UR68, RZ, P4, !PT ;  /* 0x000000449a9a7c10 */ /* 0x000fe4000a7fe4ff */
[----:B------:R-:W-:Y:S02]  /*283c0*/  IADD3 R149, P4, PT, R149, UR25, RZ ;  /* 0x0000001995957c10 */ /* 0x000fe4000ff9e0ff */
[--C-:B-1----:R-:W-:Y:S02]  /*283d0*/  SHF.R.U32.HI R6, RZ, 0x6, R7.reuse ;  /* 0x00000006ff067819 */ /* 0x102fe40000011607 */
[----:B------:R-:W-:Y:S02]  /*283e0*/  SHF.R.U32.HI R7, RZ, 0x6, R7 ;  /* 0x00000006ff077819 */ /* 0x000fe40000011607 */
[----:B------:R-:W-:Y:S02]  /*283f0*/  SGXT.U32 R6, R6, 0x1 ;  /* 0x000000010606781a */ /* 0x000fe40000000000 */
[----:B------:R-:W-:-:S02]  /*28400*/  SGXT.U32 R7, R7, 0x1 ;  /* 0x000000010707781a */ /* 0x000fc40000000000 */
[----:B------:R-:W-:Y:S02]  /*28410*/  IADD3.X R148, PT, PT, R148, UR68, RZ, P4, !PT ;  /* 0x0000004494947c10 */ /* 0x000fe4000a7fe4ff */
[----:B------:R-:W-:Y:S02]  /*28420*/  IADD3 R143, P4, PT, R143, UR25, RZ ;  /* 0x000000198f8f7c10 */ /* 0x000fe4000ff9e0ff */
[----:B------:R-:W-:Y:S02]  /*28430*/  LOP3.LUT R7, R7, 0x2, RZ, 0xfc, !PT ;  /* 0x0000000207077812 */ /* 0x000fe400078efcff */
[----:B------:R-:W-:Y:S02]  /*28440*/  LOP3.LUT R6, R6, 0x4, RZ, 0xfc, !PT ;  /* 0x0000000406067812 */ /* 0x000fe400078efcff */
[----:B------:R-:W-:Y:S02]  /*28450*/  IADD3.X R142, PT, PT, R142, UR68, RZ, P4, !PT ;  /* 0x000000448e8e7c10 */ /* 0x000fe4000a7fe4ff */
[----:B------:R-:W-:-:S02]  /*28460*/  ISETP.GE.AND P4, PT, R7, UR6, PT ;  /* 0x0000000607007c0c */ /* 0x000fc4000bf86270 */
[----:B------:R-:W-:Y:S01]  /*28470*/  ISETP.GE.AND P3, PT, R6, UR6, PT ;  /* 0x0000000606007c0c */ /* 0x000fe2000bf66270 */
[----:B0-----:R-:W-:-:S12]  /*28480*/  @!P5 BRA `(.L_x_8) ;  /* 0x000000e4008cd947 */ /* 0x001fd80003800000 */
.L_x_16:
[----:B------:R-:W0:Y:S01]  /*28490*/  S2R R6, SR_TID.X ;  /* 0x0000000000067919 */ /* 0x000e220000002100 */
[----:B------:R-:W-:Y:S01]  /*284a0*/  @!P2 IMAD.MOV.U32 R7, RZ, RZ, R136 ;  /* 0x000000ffff07a224 */ /* 0x000fe200078e0088 */
[----:B------:R-:W-:Y:S01]  /*284b0*/  PRMT R102, RZ, 0x7610, R102 ;  /* 0x00007610ff667816 */ /* 0x000fe20000000066 */
[----:B------:R-:W1:Y:S01]  /*284c0*/  S2R R36, SR_TID.X ;  /* 0x0000000000247919 */ /* 0x000e620000002100 */
[----:B------:R-:W-:Y:S01]  /*284d0*/  PRMT R89, RZ, 0x7610, R89 ;  /* 0x00007610ff597816 */ /* 0x000fe20000000059 */
[----:B------:R2:W-:Y:S01]  /*284e0*/  STL [R1+0xaf4], R0 ;  /* 0x000af40001007387 */ /* 0x0005e20000100800 */
[----:B------:R-:W-:Y:S02]  /*284f0*/  PRMT R27, RZ, 0x7610, R27 ;  /* 0x00007610ff1b7816 */ /* 0x000fe4000000001b */
[----:B------:R-:W-:Y:S01]  /*28500*/  PRMT R83, RZ, 0x7610, R83 ;  /* 0x00007610ff537816 */ /* 0x000fe20000000053 */
[----:B------:R-:W3:Y:S01]  /*28510*/  LDL R79, [R1+0xc] ;  /* 0x00000c00014f7983 */ /* 0x000ee20000100800 */
[----:B------:R-:W-:-:S02]  /*28520*/  PRMT R104, RZ, 0x7610, R104 ;  /* 0x00007610ff687816 */ /* 0x000fc40000000068 */
[----:B------:R-:W-:Y:S01]  /*28530*/  PRMT R87, RZ, 0x7610, R87 ;  /* 0x00007610ff577816 */ /* 0x000fe20000000057 */
[----:B------:R-:W4:Y:S01]  /*28540*/  LDL R2, [R1+0x14] ;  /* 0x0000140001027983 */ /* 0x000f220000100800 */
[----:B0-----:R-:W-:-:S04]  /*28550*/  SHF.R.U32.HI R6, RZ, 0x6, R6 ;  /* 0x00000006ff067819 */ /* 0x001fc80000011606 */
[----:B------:R-:W-:Y:S02]  /*28560*/  SGXT.U32 R6, R6, 0x1 ;  /* 0x000000010606781a */ /* 0x000fe40000000000 */
[----:B-1----:R-:W-:Y:S02]  /*28570*/  SHF.R.U32.HI R37, RZ, 0x6, R36 ;  /* 0x00000006ff257819 */ /* 0x002fe40000011624 */
[----:B------:R-:W-:Y:S02]  /*28580*/  LOP3.LUT R6, R6, 0x6, RZ, 0xfc, !PT ;  /* 0x0000000606067812 */ /* 0x000fe400078efcff */
[----:B------:R-:W-:Y:S02]  /*28590*/  SGXT.U32 R37, R37, 0x1 ;  /* 0x000000012525781a */ /* 0x000fe40000000000 */
[----:B------:R-:W-:Y:S01]  /*285a0*/  ISETP.GE.AND P5, PT, R6, UR6, PT ;  /* 0x0000000606007c0c */ /* 0x000fe2000bfa6270 */
[----:B------:R-:W-:Y:S01]  /*285b0*/  @!P2 IMAD.MOV.U32 R6, RZ, RZ, R137 ;  /* 0x000000ffff06a224 */ /* 0x000fe200078e0089 */
[----:B------:R-:W-:-:S04]  /*285c0*/  LOP3.LUT R37, R37, 0x8, RZ, 0xfc, !PT ;  /* 0x0000000825257812 */ /* 0x000fc800078efcff */
[----:B------:R0:W3:Y:S01]  /*285d0*/  @!P2 LDG.E.U16 R78, desc[UR26][R6.64] ;  /* 0x0000001a064ea981 */ /* 0x0000e2000c1e1500 */
[----:B------:R-:W-:Y:S02]  /*285e0*/  ISETP.GE.AND P2, PT, R37, UR6, PT ;  /* 0x0000000625007c0c */ /* 0x000fe4000bf46270 */
[----:B------:R-:W-:Y:S02]  /*285f0*/  SHF.R.U32.HI R37, RZ, 0x6, R36 ;  /* 0x00000006ff257819 */ /* 0x000fe40000011624 */
[----:B--2---:R-:W-:Y:S02]  /*28600*/  LEA.HI R0, R36, 0xe, RZ, 0x1a ;  /* 0x0000000e24007811 */ /* 0x004fe400078fd0ff */
[----:B------:R-:W-:Y:S01]  /*28610*/  SGXT.U32 R37, R37, 0x1 ;  /* 0x000000012525781a */ /* 0x000fe20000000000 */
[----:B0-----:R-:W-:-:S03]  /*28620*/  @!P4 IMAD.MOV.U32 R6, RZ, RZ, R139 ;  /* 0x000000ffff06c224 */ /* 0x001fc600078e008b */
[----:B------:R-:W-:Y:S01]  /*28630*/  LOP3.LUT R37, R37, 0xa, RZ, 0xfc, !PT ;  /* 0x0000000a25257812 */ /* 0x000fe200078efcff */
[----:B------:R-:W-:-:S05]  /*28640*/  @!P4 IMAD.MOV.U32 R7, RZ, RZ, R138 ;  /* 0x000000ffff07c224 */ /* 0x000fca00078e008a */
[----:B------:R0:W2:Y:S01]  /*28650*/  @!P4 LDG.E.U16 R102, desc[UR26][R6.64] ;  /* 0x0000001a0666c981 */ /* 0x0000a2000c1e1500 */
[----:B------:R-:W-:Y:S02]  /*28660*/  ISETP.GE.AND P4, PT, R37, UR6, PT ;  /* 0x0000000625007c0c */ /* 0x000fe4000bf86270 */
[----:B------:R-:W-:-:S04]  /*28670*/  SHF.R.U32.HI R37, RZ, 0x6, R36 ;  /* 0x00000006ff257819 */ /* 0x000fc80000011624 */
[----:B------:R-:W-:Y:S01]  /*28680*/  SGXT.U32 R37, R37, 0x1 ;  /* 0x000000012525781a */ /* 0x000fe20000000000 */
[----:B0-----:R-:W-:-:S03]  /*28690*/  @!P3 IMAD.MOV.U32 R6, RZ, RZ, R141 ;  /* 0x000000ffff06b224 */ /* 0x001fc600078e008d */
[----:B------:R-:W-:Y:S01]  /*286a0*/  LOP3.LUT R37, R37, 0xc, RZ, 0xfc, !PT ;  /* 0x0000000c25257812 */ /* 0x000fe200078efcff */
[----:B------:R-:W-:-:S05]  /*286b0*/  @!P3 IMAD.MOV.U32 R7, RZ, RZ, R140 ;  /* 0x000000ffff07b224 */ /* 0x000fca00078e008c */
[----:B------:R0:W2:Y:S01]  /*286c0*/  @!P3 LDG.E.U16 R89, desc[UR26][R6.64] ;  /* 0x0000001a0659b981 */ /* 0x0000a2000c1e1500 */
[----:B------:R-:W-:Y:S01]  /*286d0*/  ISETP.GE.AND P3, PT, R37, UR6, PT ;  /* 0x0000000625007c0c */ /* 0x000fe2000bf66270 */
[----:B0-----:R-:W-:Y:S02]  /*286e0*/  @!P5 IMAD.MOV.U32 R6, RZ, RZ, R143 ;  /* 0x000000ffff06d224 */ /* 0x001fe400078e008f */
        /* <DEDUP_REMOVED lines=17> */
[----:B------:R-:W-:Y:S02]  /*28800*/  SHF.R.U32.HI R0, RZ, 0x6, R36 ;  /* 0x00000006ff007819 */ /* 0x000fe40000011624 */
[----:B------:R-:W-:Y:S02]  /*28810*/  PRMT R26, RZ, 0x7610, R26 ;  /* 0x00007610ff1a7816 */ /* 0x000fe4000000001a */
        /* <DEDUP_REMOVED lines=37> */
[----:B------:R-:W-:Y:S02]  /*28a70*/  PRMT R74, RZ, 0x7610, R74 ;  /* 0x00007610ff4a7816 */ /* 0x000fe4000000004a */
[----:B------:R-:W-:Y:S02]  /*28a80*/  ISETP.GE.AND P3, PT, R0, UR6, PT ;  /* 0x0000000600007c0c */ /* 0x000fe4000bf66270 */
[----:B------:R-:W-:Y:S02]  /*28a90*/  PRMT R108, RZ, 0x7610, R108 ;  /* 0x00007610ff6c7816 */ /* 0x000fe4000000006c */
[----:B------:R-:W-:Y:S02]  /*28aa0*/  PRMT R81, RZ, 0x7610, R81 ;  /* 0x00007610ff517816 */ /* 0x000fe40000000051 */
[----:B------:R-:W-:Y:S01]  /*28ab0*/  LEA.HI R0, R36, 0x1e, RZ, 0x1a ;  /* 0x0000001e24007811 */ /* 0x000fe200078fd0ff */
[----:B0-----:R-:W-:-:S02]  /*28ac0*/  @!P5 IMAD.MOV.U32 R6, RZ, RZ, R159 ;  /* 0x000000ffff06d224 */ /* 0x001fc400078e009f */
[----:B------:R-:W-:-:S05]  /*28ad0*/  @!P5 IMAD.MOV.U32 R7, RZ, RZ, R158 ;  /* 0x000000ffff07d224 */ /* 0x000fca00078e009e */
[----:B------:R0:W2:Y:S01]  /*28ae0*/  @!P5 LDG.E.U16 R25, desc[UR26][R6.64] ;  /* 0x0000001a0619d981 */ /* 0x0000a2000c1e1500 */
[----:B------:R-:W-:Y:S02]  /*28af0*/  ISETP.GE.AND P5, PT, R0, UR6, PT ;  /* 0x0000000600007c0c */ /* 0x000fe4000bfa6270 */
[----:B------:R-:W-:Y:S02]  /*28b00*/  PRMT R24, RZ, 0x7610, R24 ;  /* 0x00007610ff187816 */ /* 0x000fe40000000018 */
[----:B------:R-:W-:Y:S02]  /*28b10*/  SHF.R.U32.HI R0, RZ, 0x6, R36 ;  /* 0x00000006ff007819 */ /* 0x000fe40000011624 */
[----:B------:R-:W2:Y:S02]  /*28b20*/  LDL R36, [R1+0x10] ;  /* 0x0000100001247983 */ /* 0x000ea40000100800 */
[----:B------:R-:W-:Y:S01]  /*28b30*/  SGXT.U32 R0, R0, 0x1 ;  /* 0x000000010000781a */ /* 0x000fe20000000000 */
[----:B0-----:R-:W-:-:S02]  /*28b40*/  @!P2 IMAD.MOV.U32 R6, RZ, RZ, R161 ;  /* 0x000000ffff06a224 */ /* 0x001fc400078e00a1 */
[----:B------:R-:W-:Y:S01]  /*28b50*/  @!P2 IMAD.MOV.U32 R7, RZ, RZ, R160 ;  /* 0x000000ffff07a224 */ /* 0x000fe200078e00a0 */
[----:B------:R-:W0:Y:S01]  /*28b60*/  S2R R37, SR_TID.X ;  /* 0x0000000000257919 */ /* 0x000e220000002100 */
[----:B------:R-:W-:-:S03]  /*28b70*/  LOP3.LUT R0, R0, 0x20, RZ, 0xfc, !PT ;  /* 0x0000002000007812 */ /* 0x000fc600078efcff */
[----:B------:R1:W2:Y:S01]  /*28b80*/  @!P2 LDG.E.U16 R74, desc[UR26][R6.64] ;  /* 0x0000001a064aa981 */ /* 0x0002a2000c1e1500 */
[----:B------:R-:W-:Y:S01]  /*28b90*/  ISETP.GE.AND P2, PT, R0, UR6, PT ;  /* 0x0000000600007c0c */ /* 0x000fe2000bf46270 */
[----:B-1----:R-:W-:Y:S02]  /*28ba0*/  @!P4 IMAD.MOV.U32 R6, RZ, RZ, R163 ;  /* 0x000000ffff06c224 */ /* 0x002fe400078e00a3 */
[----:B------:R-:W-:-:S05]  /*28bb0*/  @!P4 IMAD.MOV.U32 R7, RZ, RZ, R162 ;  /* 0x000000ffff07c224 */ /* 0x000fca00078e00a2 */
[----:B------:R1:W2:Y:S02]  /*28bc0*/  @!P4 LDG.E.U16 R108, desc[UR26][R6.64] ;  /* 0x0000001a066cc981 */ /* 0x0002a4000c1e1500 */
[----:B-1----:R-:W-:Y:S02]  /*28bd0*/  @!P3 IMAD.MOV.U32 R6, RZ, RZ, R165 ;  /* 0x000000ffff06b224 */ /* 0x002fe400078e00a5 */
[----:B------:R-:W-:-:S05]  /*28be0*/  @!P3 IMAD.MOV.U32 R7, RZ, RZ, R164 ;  /* 0x000000ffff07b224 */ /* 0x000fca00078e00a4 */
[----:B------:R1:W2:Y:S04]  /*28bf0*/  @!P3 LDG.E.U16 R81, desc[UR26][R6.64] ;  /* 0x0000001a0651b981 */ /* 0x0002a8000c1e1500 */
[----:B------:R-:W1:Y:S04]  /*28c00*/  LDL R6, [R1] ;  /* 0x0000000001067983 */ /* 0x000e680000100800 */
[----:B------:R-:W1:Y:S01]  /*28c10*/  LDL R7, [R1+0x4] ;  /* 0x0000040001077983 */ /* 0x000e620000100800 */
[----:B0-----:R-:W-:-:S04]  /*28c20*/  SHF.R.U32.HI R0, RZ, 0x6, R37 ;  /* 0x00000006ff007819 */ /* 0x001fc80000011625 */
[----:B------:R-:W-:Y:S02]  /*28c30*/  SGXT.U32 R0, R0, 0x1 ;  /* 0x000000010000781a */ /* 0x000fe40000000000 */
[----:B-1----:R-:W-:-:S04]  /*28c40*/  @!P5 LOP3.LUT R7, R7, R6, RZ, 0x3c, !PT ;  /* 0x000000060707d212 */ /* 0x002fc800078e3cff */
[----:B------:R-:W-:-:S04]  /*28c50*/  @!P5 LOP3.LUT R6, R7, R6, RZ, 0x3c, !PT ;  /* 0x000000060706d212 */ /* 0x000fc800078e3cff */
[----:B------:R-:W-:-:S05]  /*28c60*/  @!P5 LOP3.LUT R7, R7, R6, RZ, 0x3c, !PT ;  /* 0x000000060707d212 */ /* 0x000fca00078e3cff */
[----:B------:R0:W2:Y:S04]  /*28c70*/  @!P5 LDG.E.U16 R24, desc[UR26][R6.64] ;  /* 0x0000001a0618d981 */ /* 0x0000a8000c1e1500 */
[----:B------:R-:W2:Y:S01]  /*28c80*/  LDL R7, [R1+0x8] ;  /* 0x0000080001077983 */ /* 0x000ea20000100800 */
[----:B0-----:R-:W-:Y:S02]  /*28c90*/  SHF.R.U32.HI R6, RZ, 0x6, R37 ;  /* 0x00000006ff067819 */ /* 0x001fe40000011625 */
[----:B------:R-:W-:Y:S02]  /*28ca0*/  LOP3.LUT R0, R0, 0x22, RZ, 0xfc, !PT ;  /* 0x0000002200007812 */ /* 0x000fe400078efcff */
[----:B------:R-:W-:Y:S02]  /*28cb0*/  SGXT.U32 R6, R6, 0x1 ;  /* 0x000000010606781a */ /* 0x000fe40000000000 */
[----:B------:R-:W-:-:S02]  /*28cc0*/  ISETP.GE.AND P4, PT, R0, UR6, PT ;  /* 0x0000000600007c0c */ /* 0x000fc4000bf86270 */
[----:B------:R-:W-:Y:S02]  /*28cd0*/  SHF.R.U32.HI R0, RZ, 0x6, R37 ;  /* 0x00000006ff007819 */ /* 0x000fe40000011625 */
[----:B------:R-:W-:Y:S02]  /*28ce0*/  LOP3.LUT R6, R6, 0x26, RZ, 0xfc, !PT ;  /* 0x0000002606067812 */ /* 0x000fe400078efcff */
[----:B------:R-:W-:Y:S02]  /*28cf0*/  SGXT.U32 R0, R0, 0x1 ;  /* 0x000000010000781a */ /* 0x000fe40000000000 */
[----:B------:R-:W-:Y:S02]  /*28d00*/  PRMT R76, RZ, 0x7610, R76 ;  /* 0x00007610ff4c7816 */ /* 0x000fe4000000004c */
[----:B------:R-:W-:Y:S01]  /*28d10*/  ISETP.GE.AND P5, PT, R6, UR6, PT ;  /* 0x0000000606007c0c */ /* 0x000fe2000bfa6270 */
[----:B---3--:R-:W-:Y:S01]  /*28d20*/  @!P2 IMAD.MOV.U32 R6, RZ, RZ, R79 ;  /* 0x000000ffff06a224 */ /* 0x008fe200078e004f */
[----:B------:R-:W-:Y:S01]  /*28d30*/  LOP3.LUT R0, R0, 0x24, RZ, 0xfc, !PT ;  /* 0x0000002400007812 */ /* 0x000fe200078efcff */
[----:B------:R-:W3:Y:S01]  /*28d40*/  LDL R79, [R1+0x2c] ;  /* 0x00002c00014f7983 */ /* 0x000ee20000100800 */
[----:B------:R-:W-:-:S02]  /*28d50*/  PRMT R109, RZ, 0x7610, R109 ;  /* 0x00007610ff6d7816 */ /* 0x000fc4000000006d */
[----:B------:R-:W-:Y:S02]  /*28d60*/  ISETP.GE.AND P3, PT, R0, UR6, PT ;  /* 0x0000000600007c0c */ /* 0x000fe4000bf66270 */
[----:B------:R-:W3:Y:S01]  /*28d70*/  LDL R0, [R1+0x1c] ;  /* 0x00001c0001007983 */ /* 0x000ee20000100800 */
[----:B------:R-:W-:-:S04]  /*28d80*/  SHF.R.U32.HI R37, RZ, 0x6, R37 ;  /* 0x00000006ff257819 */ /* 0x000fc80000011625 */
[----:B------:R-:W-:-:S04]  /*28d90*/  SGXT.U32 R37, R37, 0x1 ;  /* 0x000000012525781a */ /* 0x000fc80000000000 */
[----:B------:R-:W-:Y:S01]  /*28da0*/  LOP3.LUT R37, R37, 0x28, RZ, 0xfc, !PT ;  /* 0x0000002825257812 */ /* 0x000fe200078efcff */
[----:B--2---:R4:W2:Y:S02]  /*28db0*/  @!P2 LDG.E.U16 R76, desc[UR26][R6.64] ;  /* 0x0000001a064ca981 */ /* 0x0048a4000c1e1500 */
[----:B----4-:R-:W-:Y:S02]  /*28dc0*/  @!P4 IMAD.MOV.U32 R6, RZ, RZ, R2 ;  /* 0x000000ffff06c224 */ /* 0x010fe400078e0002 */
[----:B------:R-:W-:Y:S01]  /*28dd0*/  @!P4 IMAD.MOV.U32 R7, RZ, RZ, R36 ;  /* 0x000000ffff07c224 */ /* 0x000fe200078e0024 */
[----:B------:R-:W-:Y:S01]  /*28de0*/  ISETP.GE.AND P2, PT, R37, UR6, PT ;  /* 0x0000000625007c0c */ /* 0x000fe2000bf46270 */
[----:B------:R-:W4:Y:S04]  /*28df0*/  LDL R36, [R1+0x30] ;  /* 0x0000300001247983 */ /* 0x000f280000100800 */
[----:B------:R0:W2:Y:S01]  /*28e00*/  @!P4 LDG.E.U16 R109, desc[UR26][R6.64] ;  /* 0x0000001a066dc981 */ /* 0x0000a2000c1e1500 */
[----:B------:R-:W-:-:S02]  /*28e10*/  PRMT R80, RZ, 0x7610, R80 ;  /* 0x00007610ff507816 */ /* 0x000fc40000000050 */
[----:B------:R-:W-:Y:S01]  /*28e20*/  PRMT R23, RZ, 0x7610, R23 ;  /* 0x00007610ff177816 */ /* 0x000fe20000000017 */
[----:B------:R-:W2:Y:S04]  /*28e30*/  LDL R2, [R1+0x34] ;  /* 0x0000340001027983 */ /* 0x000ea80000100800 */
[----:B------:R-:W2:Y:S01]  /*28e40*/  LDL R7, [R1+0x18] ;  /* 0x0000180001077983 */ /* 0x000ea20000100800 */
[----:B------:R-:W0:Y:S02]  /*28e50*/  S2R R37, SR_TID.X ;  /* 0x0000000000257919 */ /* 0x000e240000002100 */
[----:B0-----:R-:W-:-:S04]  /*28e60*/  SHF.R.U32.HI R6, RZ, 0x6, R37 ;  /* 0x00000006ff067819 */ /* 0x001fc80000011625 */
[----:B------:R-:W-:-:S04]  /*28e70*/  SGXT.U32 R6, R6, 0x1 ;  /* 0x000000010606781a */ /* 0x000fc80000000000 */
[----:B------:R-:W-:-:S04]  /*28e80*/  LOP3.LUT R6, R6, 0x2a, RZ, 0xfc, !PT ;  /* 0x0000002a06067812 */ /* 0x000fc800078efcff */
[----:B------:R-:W-:Y:S01]  /*28e90*/  ISETP.GE.AND P4, PT, R6, UR6, PT ;  /* 0x0000000606007c0c */ /* 0x000fe2000bf86270 */
[----:B---3--:R-:W-:-:S05]  /*28ea0*/  @!P3 IMAD.MOV.U32 R6, RZ, RZ, R0 ;  /* 0x000000ffff06b224 */ /* 0x008fca00078e0000 */
[----:B--2---:R0:W2:Y:S04]  /*28eb0*/  @!P3 LDG.E.U16 R80, desc[UR26][R6.64] ;  /* 0x0000001a0650b981 */ /* 0x0040a8000c1e1500 */
[----:B------:R-:W0:Y:S04]  /*28ec0*/  LDL R6, [R1+0x20] ;  /* 0x0000200001067983 */ /* 0x000e280000100800 */
[----:B------:R-:W0:Y:S02]  /*28ed0*/  LDL R7, [R1+0x24] ;  /* 0x0000240001077983 */ /* 0x000e240000100800 */
[----:B0-----:R-:W-:-:S04]  /*28ee0*/  @!P5 LOP3.LUT R7, R7, R6, RZ, 0x3c, !PT ;  /* 0x000000060707d212 */ /* 0x001fc800078e3cff */
[----:B------:R-:W-:-:S04]  /*28ef0*/  @!P5 LOP3.LUT R6, R7, R6, RZ, 0x3c, !PT ;  /* 0x000000060706d212 */ /* 0x000fc800078e3cff */
[----:B------:R-:W-:-:S05]  /*28f00*/  @!P5 LOP3.LUT R7, R7, R6, RZ, 0x3c, !PT ;  /* 0x000000060707d212 */ /* 0x000fca00078e3cff */
[----:B------:R0:W3:Y:S04]  /*28f10*/  @!P5 LDG.E.U16 R23, desc[UR26][R6.64] ;  /* 0x0000001a0617d981 */ /* 0x0000e8000c1e1500 */
[----:B------:R-:W2:Y:S01]  /*28f20*/  LDL R7, [R1+0x28] ;  /* 0x0000280001077983 */ /* 0x000ea20000100800 */
[----:B------:R-:W-:Y:S02]  /*28f30*/  SHF.R.U32.HI R0, RZ, 0x6, R37 ;  /* 0x00000006ff007819 */ /* 0x000fe40000011625 */
[----:B0-----:R-:W-:Y:S02]  /*28f40*/  LEA.HI R6, R37, 0x2e, RZ, 0x1a ;  /* 0x0000002e25067811 */ /* 0x001fe400078fd0ff */
[----:B------:R-:W-:Y:S02]  /*28f50*/  SGXT.U32 R0, R0, 0x1 ;  /* 0x000000010000781a */ /* 0x000fe40000000000 */
[----:B------:R-:W-:-:S02]  /*28f60*/  PRMT R82, RZ, 0x7610, R82 ;  /* 0x00007610ff527816 */ /* 0x000fc40000000052 */
[----:B------:R-:W-:Y:S01]  /*28f70*/  ISETP.GE.AND P5, PT, R6, UR6, PT ;  /* 0x0000000606007c0c */ /* 0x000fe2000bfa6270 */
[----:B------:R-:W-:Y:S01]  /*28f80*/  @!P2 IMAD.MOV.U32 R6, RZ, RZ, R79 ;  /* 0x000000ffff06a224 */ /* 0x000fe200078e004f */
[----:B------:R-:W-:Y:S01]  /*28f90*/  LOP3.LUT R0, R0, 0x2c, RZ, 0xfc, !PT ;  /* 0x0000002c00007812 */ /* 0x000fe200078efcff */
[----:B------:R-:W3:Y:S01]  /*28fa0*/  LDL R79, [R1+0x4c] ;  /* 0x00004c00014f7983 */ /* 0x000ee20000100800 */
[----:B------:R-:W-:Y:S02]  /*28fb0*/  PRMT R111, RZ, 0x7610, R111 ;  /* 0x00007610ff6f7816 */ /* 0x000fe4000000006f */
[----:B------:R-:W-:Y:S02]  /*28fc0*/  ISETP.GE.AND P3, PT, R0, UR6, PT ;  /* 0x0000000600007c0c */ /* 0x000fe4000bf66270 */
[----:B------:R-:W3:Y:S01]  /*28fd0*/  LDL R0, [R1+0x3c] ;  /* 0x00003c0001007983 */ /* 0x000ee20000100800 */
[----:B------:R-:W-:-:S04]  /*28fe0*/  SHF.R.U32.HI R37, RZ, 0x6, R37 ;  /* 0x00000006ff257819 */ /* 0x000fc80000011625 */
[----:B------:R-:W-:-:S04]  /*28ff0*/  SGXT.U32 R37, R37, 0x1 ;  /* 0x000000012525781a */ /* 0x000fc80000000000 */
[----:B------:R-:W-:Y:S01]  /*29000*/  LOP3.LUT R37, R37, 0x30, RZ, 0xfc, !PT ;  /* 0x0000003025257812 */ /* 0x000fe200078efcff */
[----:B--2---:R0:W2:Y:S02]  /*29010*/  @!P2 LDG.E.U16 R82, desc[UR26][R6.64] ;  /* 0x0000001a0652a981 */ /* 0x0040a4000c1e1500 */
[----:B0-----:R-:W-:Y:S02]  /*29020*/  @!P4 IMAD.MOV.U32 R6, RZ, RZ, R2 ;  /* 0x000000ffff06c224 */ /* 0x001fe400078e0002 */
[----:B----4-:R-:W-:Y:S01]  /*29030*/  @!P4 IMAD.MOV.U32 R7, RZ, RZ, R36 ;  /* 0x000000ffff07c224 */ /* 0x010fe200078e0024 */
        /* <DEDUP_REMOVED lines=21> */
[--C-:B0-----:R-:W-:Y:S02]  /*29190*/  SHF.R.U32.HI R6, RZ, 0x6, R37.reuse ;  /* 0x00000006ff067819 */ /* 0x101fe40000011625 */
[----:B------:R-:W-:Y:S02]  /*291a0*/  SHF.R.U32.HI R0, RZ, 0x6, R37 ;  /* 0x00000006ff007819 */ /* 0x000fe40000011625 */
[----:B------:R-:W-:Y:S02]  /*291b0*/  SGXT.U32 R6, R6, 0x1 ;  /* 0x000000010606781a */ /* 0x000fe40000000000 */
[----:B------:R-:W-:-:S02]  /*291c0*/  SGXT.U32 R0, R0, 0x1 ;  /* 0x000000010000781a */ /* 0x000fc40000000000 */
[----:B------:R-:W-:Y:S02]  /*291d0*/  LOP3.LUT R6, R6, 0x36, RZ, 0xfc, !PT ;  /* 0x0000003606067812 */ /* 0x000fe400078efcff */
[----:B------:R-:W-:Y:S02]  /*291e0*/  PRMT R112, RZ, 0x7610, R112 ;  /* 0x00007610ff707816 */ /* 0x000fe40000000070 */
[----:B------:R-:W-:Y:S01]  /*291f0*/  ISETP.GE.AND P5, PT, R6, UR6, PT ;  /* 0x0000000606007c0c */ /* 0x000fe2000bfa6270 */
[----:B------:R-:W-:Y:S01]  /*29200*/  @!P2 IMAD.MOV.U32 R6, RZ, RZ, R79 ;  /* 0x000000ffff06a224 */ /* 0x000fe200078e004f */
[----:B------:R-:W-:Y:S01]  /*29210*/  LOP3.LUT R0, R0, 0x34, RZ, 0xfc, !PT ;  /* 0x0000003400007812 */ /* 0x000fe200078efcff */
[----:B------:R-:W3:Y:S01]  /*29220*/  LDL R79, [R1+0x6c] ;  /* 0x00006c00014f7983 */ /* 0x000ee20000100800 */
[----:B------:R-:W-:Y:S02]  /*29230*/  PRMT R110, RZ, 0x7610, R110 ;  /* 0x00007610ff6e7816 */ /* 0x000fe4000000006e */
[----:B------:R-:W-:-:S02]  /*29240*/  ISETP.GE.AND P3, PT, R0, UR6, PT ;  /* 0x0000000600007c0c */ /* 0x000fc4000bf66270 */
        /* <DEDUP_REMOVED lines=272> */
[----:B------:R-:W3:Y:S04]  /*2a350*/  LDL R0, [R1+0x93c] ;  /* 0x00093c0001007983 */ /* 0x000ee80000100800 */
[----:B--2---:R0:W2:Y:S02]  /*2a360*/  @!P2 LDG.E.U16 R96, desc[UR26][R6.64] ;  /* 0x0000001a0660a981 */ /* 0x0040a4000c1e1500 */
[----:B0-----:R-:W-:-:S02]  /*2a370*/  @!P4 IMAD.MOV.U32 R6, RZ, RZ, R2 ;  /* 0x000000ffff06c224 */ /* 0x001fc400078e0002 */
[----:B----4-:R-:W-:Y:S01]  /*2a380*/  @!P4 IMAD.MOV.U32 R7, RZ, RZ, R36 ;  /* 0x000000ffff07c224 */ /* 0x010fe200078e0024 */
[----:B------:R-:W-:Y:S01]  /*2a390*/  PRMT R30, RZ, 0x7610, R30 ;  /* 0x00007610ff1e7816 */ /* 0x000fe2000000001e */
[----:B------:R-:W4:Y:S04]  /*2a3a0*/  LDL R2, [R1+0x954] ;  /* 0x0009540001027983 */ /* 0x000f280000100800 */
[----:B------:R0:W2:Y:S04]  /*2a3b0*/  @!P4 LDG.E.U16 R95, desc[UR26][R6.64] ;  /* 0x0000001a065fc981 */ /* 0x0000a8000c1e1500 */
        /* <DEDUP_REMOVED lines=9> */
[----:B------:R-:W0:Y:S01]  /*2a450*/  LDL R7, [R1+0x944] ;  /* 0x0009440001077983 */ /* 0x000e220000100800 */
[----:B------:R-:W-:Y:S02]  /*2a460*/  SHF.R.U32.HI R37, RZ, 0x6, R37 ;  /* 0x00000006ff257819 */ /* 0x000fe40000011625 */
[----:B------:R-:W-:-:S02]  /*2a470*/  PRMT R14, RZ, 0x7610, R14 ;  /* 0x00007610ff0e7816 */ /* 0x000fc4000000000e */
[----:B------:R-:W-:-:S04]  /*2a480*/  SGXT.U32 R37, R37, 0x1 ;  /* 0x000000012525781a */ /* 0x000fc80000000000 */
[----:B------:R-:W-:-:S04]  /*2a490*/  LOP3.LUT R37, R37, 0x70, RZ, 0xfc, !PT ;  /* 0x0000007025257812 */ /* 0x000fc800078efcff */
[----:B------:R-:W-:Y:S02]  /*2a4a0*/  ISETP.GE.AND P2, PT, R37, UR6, PT ;  /* 0x0000000625007c0c */ /* 0x000fe4000bf46270 */
[----:B------:R-:W3:Y:S01]  /*2a4b0*/  LDL R37, [R1+0x950] ;  /* 0x0009500001257983 */ /* 0x000ee20000100800 */
[----:B0-----:R-:W-:-:S04]  /*2a4c0*/  @!P5 LOP3.LUT R7, R7, R6, RZ, 0x3c, !PT ;  /* 0x000000060707d212 */ /* 0x001fc800078e3cff */
[----:B------:R-:W-:-:S04]  /*2a4d0*/  @!P5 LOP3.LUT R6, R7, R6, RZ, 0x3c, !PT ;  /* 0x000000060706d212 */ /* 0x000fc800078e3cff */
[----:B------:R-:W-:-:S05]  /*2a4e0*/  @!P5 LOP3.LUT R7, R7, R6, RZ, 0x3c, !PT ;  /* 0x000000060707d212 */ /* 0x000fca00078e3cff */
[----:B------:R0:W2:Y:S04]  /*2a4f0*/  @!P5 LDG.E.U16 R14, desc[UR26][R6.64] ;  /* 0x0000001a060ed981 */ /* 0x0000a8000c1e1500 */
        /* <DEDUP_REMOVED lines=9> */
[----:B------:R-:W-:Y:S02]  /*2a590*/  LOP3.LUT R0, R0, 0x74, RZ, 0xfc, !PT ;  /* 0x0000007400007812 */ /* 0x000fe400078efcff */
[----:B------:R-:W-:Y:S02]  /*2a5a0*/  PRMT R93, RZ, 0x7610, R93 ;  /* 0x00007610ff5d7816 */ /* 0x000fe4000000005d */
[----:B------:R-:W-:-:S02]  /*2a5b0*/  ISETP.GE.AND P3, PT, R0, UR6, PT ;  /* 0x0000000600007c0c */ /* 0x000fc4000bf66270 */
[----:B------:R-:W3:Y:S04]  /*2a5c0*/  LDL R0, [R1+0x95c] ;  /* 0x00095c0001007983 */ /* 0x000ee80000100800 */
[----:B--2---:R4:W2:Y:S02]  /*2a5d0*/  @!P2 LDG.E.U16 R97, desc[UR26][R6.64] ;  /* 0x0000001a0661a981 */ /* 0x0048a4000c1e1500 */
[----:B----4-:R-:W-:Y:S02]  /*2a5e0*/  @!P4 IMAD.MOV.U32 R6, RZ, RZ, R2 ;  /* 0x000000ffff06c224 */ /* 0x010fe400078e0002 */
[----:B---3--:R-:W-:Y:S01]  /*2a5f0*/  @!P4 IMAD.MOV.U32 R7, RZ, RZ, R37 ;  /* 0x000000ffff07c224 */ /* 0x008fe200078e0025 */
[----:B------:R-:W-:Y:S01]  /*2a600*/  PRMT R29, RZ, 0x7610, R29 ;  /* 0x00007610ff1d7816 */ /* 0x000fe2000000001d */
[----:B------:R-:W3:Y:S04]  /*2a610*/  LDL R37, [R1+0x978] ;  /* 0x0009780001257983 */ /* 0x000ee80000100800 */
[----:B------:R0:W4:Y:S04]  /*2a620*/  @!P4 LDG.E.U16 R93, desc[UR26][R6.64] ;  /* 0x0000001a065dc981 */ /* 0x000128000c1e1500 */
[----:B------:R-:W2:Y:S01]  /*2a630*/  LDL R7, [R1+0x958] ;  /* 0x0009580001077983 */ /* 0x000ea20000100800 */
[----:B0-----:R-:W-:Y:S01]  /*2a640*/  @!P3 IMAD.MOV.U32 R6, RZ, RZ, R0 ;  /* 0x000000ffff06b224 */ /* 0x001fe200078e0000 */
[----:B------:R-:W-:-:S04]  /*2a650*/  SHF.R.U32.HI R2, RZ, 0x6, R36 ;  /* 0x00000006ff027819 */ /* 0x000fc80000011624 */
[----:B------:R-:W-:-:S04]  /*2a660*/  SGXT.U32 R2, R2, 0x1 ;  /* 0x000000010202781a */ /* 0x000fc80000000000 */
[----:B------:R-:W-:-:S04]  /*2a670*/  LOP3.LUT R2, R2, 0x7a, RZ, 0xfc, !PT ;  /* 0x0000007a02027812 */ /* 0x000fc800078efcff */
[----:B------:R-:W-:Y:S02]  /*2a680*/  ISETP.GE.AND P4, PT, R2, UR6, PT ;  /* 0x0000000602007c0c */ /* 0x000fe4000bf86270 */
[----:B------:R-:W0:Y:S01]  /*2a690*/  S2R R2, SR_TID.X ;  /* 0x0000000000027919 */ /* 0x000e220000002100 */
[----:B--2---:R1:W2:Y:S04]  /*2a6a0*/  @!P3 LDG.E.U16 R29, desc[UR26][R6.64] ;  /* 0x0000001a061db981 */ /* 0x0042a8000c1e1500 */
[----:B------:R-:W1:Y:S04]  /*2a6b0*/  LDL R6, [R1+0x960] ;  /* 0x0009600001067983 */ /* 0x000e680000100800 */
[----:B------:R-:W1:Y:S01]  /*2a6c0*/  LDL R7, [R1+0x964] ;  /* 0x0009640001077983 */ /* 0x000e620000100800 */
[----:B0-----:R-:W-:-:S02]  /*2a6d0*/  SHF.R.U32.HI R0, RZ, 0x6, R2 ;  /* 0x00000006ff007819 */ /* 0x001fc40000011602 */
[----:B------:R-:W-:-:S04]  /*2a6e0*/  LEA.HI R2, R2, 0x7e, RZ, 0x1a ;  /* 0x0000007e02027811 */ /* 0x000fc800078fd0ff */
[----:B------:R-:W-:Y:S02]  /*2a6f0*/  ISETP.GE.AND P3, PT, R2, UR6, PT ;  /* 0x0000000602007c0c */ /* 0x000fe4000bf66270 */
[----:B------:R-:W0:Y:S01]  /*2a700*/  S2R R2, SR_TID.X ;  /* 0x0000000000027919 */ /* 0x000e220000002100 */
[----:B------:R-:W-:Y:S02]  /*2a710*/  SHF.R.U32.HI R79, RZ, 0x6, R36 ;  /* 0x00000006ff4f7819 */ /* 0x000fe40000011624 */
[----:B------:R-:W-:Y:S01]  /*2a720*/  SGXT.U32 R0, R0, 0x1 ;  /* 0x000000010000781a */ /* 0x000fe20000000000 */
[----:B------:R-:W2:Y:S01]  /*2a730*/  LDL R36, [R1+0x97c] ;  /* 0x00097c0001247983 */ /* 0x000ea20000100800 */
[----:B------:R-:W-:Y:S02]  /*2a740*/  SGXT.U32 R79, R79, 0x1 ;  /* 0x000000014f4f781a */ /* 0x000fe40000000000 */
[----:B------:R-:W-:Y:S02]  /*2a750*/  LOP3.LUT R0, R0, 0x7c, RZ, 0xfc, !PT ;  /* 0x0000007c00007812 */ /* 0x000fe400078efcff */
[----:B------:R-:W-:-:S02]  /*2a760*/  LOP3.LUT R79, R79, 0x78, RZ, 0xfc, !PT ;  /* 0x000000784f4f7812 */ /* 0x000fc400078efcff */
[----:B------:R-:W-:Y:S02]  /*2a770*/  PRMT R13, RZ, 0x7610, R13 ;  /* 0x00007610ff0d7816 */ /* 0x000fe4000000000d */
[----:B------:R-:W-:Y:S02]  /*2a780*/  ISETP.GE.AND P2, PT, R79, UR6, PT ;  /* 0x000000064f007c0c */ /* 0x000fe4000bf46270 */
[----:B------:R-:W2:Y:S01]  /*2a790*/  LDL R79, [R1+0x974] ;  /* 0x00097400014f7983 */ /* 0x000ea20000100800 */
[----:B------:R-:W-:-:S03]  /*2a7a0*/  ISETP.GE.AND P6, PT, R0, UR6, PT ;  /* 0x0000000600007c0c */ /* 0x000fc6000bfc6270 */
[----:B------:R-:W5:Y:S01]  /*2a7b0*/  LDL.LU R0, [R1+0xaf4] ;  /* 0x000af40001007983 */ /* 0x000f620000300800 */
[----:B0-----:R-:W-:Y:S02]  /*2a7c0*/  LOP3.LUT R2, R2, 0x7f, RZ, 0xc0, !PT ;  /* 0x0000007f02027812 */ /* 0x001fe400078ec0ff */
[----:B-1----:R-:W-:-:S04]  /*2a7d0*/  @!P5 LOP3.LUT R7, R7, R6, RZ, 0x3c, !PT ;  /* 0x000000060707d212 */ /* 0x002fc800078e3cff */
[----:B------:R-:W-:-:S04]  /*2a7e0*/  @!P5 LOP3.LUT R6, R7, R6, RZ, 0x3c, !PT ;  /* 0x000000060706d212 */ /* 0x000fc800078e3cff */
[----:B------:R-:W-:-:S05]  /*2a7f0*/  @!P5 LOP3.LUT R7, R7, R6, RZ, 0x3c, !PT ;  /* 0x000000060707d212 */ /* 0x000fca00078e3cff */
[----:B------:R0:W2:Y:S04]  /*2a800*/  @!P5 LDG.E.U16 R13, desc[UR26][R6.64] ;  /* 0x0000001a060dd981 */ /* 0x0000a8000c1e1500 */
[----:B------:R-:W0:Y:S04]  /*2a810*/  LDL R6, [R1+0x968] ;  /* 0x0009680001067983 */ /* 0x000e280000100800 */
[----:B------:R-:W0:Y:S01]  /*2a820*/  LDL R7, [R1+0x96c] ;  /* 0x00096c0001077983 */ /* 0x000e220000100800 */
[----:B------:R-:W-:-:S03]  /*2a830*/  ISETP.GE.AND P5, PT, R2, UR6, PT ;  /* 0x0000000602007c0c */ /* 0x000fc6000bfa6270 */
[----:B------:R-:W2:Y:S01]  /*2a840*/  LDL R2, [R1+0x970] ;  /* 0x0009700001027983 */ /* 0x000ea20000100800 */
[----:B------:R-:W-:Y:S02]  /*2a850*/  PRMT R100, RZ, 0x7610, R100 ;  /* 0x00007610ff647816 */ /* 0x000fe40000000064 */
[----:B------:R-:W-:Y:S02]  /*2a860*/  PRMT R91, RZ, 0x7610, R91 ;  /* 0x00007610ff5b7816 */ /* 0x000fe4000000005b */
[----:B------:R-:W-:Y:S02]  /*2a870*/  PRMT R28, RZ, 0x7610, R28 ;  /* 0x00007610ff1c7816 */ /* 0x000fe4000000001c */
[----:B0-----:R-:W-:-:S04]  /*2a880*/  @!P2 LOP3.LUT R7, R7, R6, RZ, 0x3c, !PT ;  /* 0x000000060707a212 */ /* 0x001fc800078e3cff */
[----:B------:R-:W-:-:S04]  /*2a890*/  @!P2 LOP3.LUT R6, R7, R6, RZ, 0x3c, !PT ;  /* 0x000000060706a212 */ /* 0x000fc800078e3cff */
[----:B------:R-:W-:-:S05]  /*2a8a0*/  @!P2 LOP3.LUT R7, R7, R6, RZ, 0x3c, !PT ;  /* 0x000000060707a212 */ /* 0x000fca00078e3cff */
[----:B------:R2:W4:Y:S02]  /*2a8b0*/  @!P2 LDG.E.U16 R100, desc[UR26][R6.64] ;  /* 0x0000001a0664a981 */ /* 0x000524000c1e1500 */
[----:B--2---:R-:W-:Y:S02]  /*2a8c0*/  @!P4 IMAD.MOV.U32 R6, RZ, RZ, R79 ;  /* 0x000000ffff06c224 */ /* 0x004fe400078e004f */
[----:B------:R-:W-:Y:S01]  /*2a8d0*/  @!P4 IMAD.MOV.U32 R7, RZ, RZ, R2 ;  /* 0x000000ffff07c224 */ /* 0x000fe200078e0002 */
[----:B------:R-:W-:Y:S01]  /*2a8e0*/  PRMT R12, RZ, 0x7610, R12 ;  /* 0x00007610ff0c7816 */ /* 0x000fe2000000000c */
[----:B------:R-:W2:Y:S04]  /*2a8f0*/  LDL R79, [R1+0x1ac] ;  /* 0x0001ac00014f7983 */ /* 0x000ea80000100800 */
[----:B------:R0:W2:Y:S01]  /*2a900*/  @!P4 LDG.E.U16 R91, desc[UR26][R6.64] ;  /* 0x0000001a065bc981 */ /* 0x0000a2000c1e1500 */
[----:B------:R-:W-:-:S02]  /*2a910*/  PRMT R11, RZ, 0x7610, R11 ;  /* 0x00007610ff0b7816 */ /* 0x000fc4000000000b */
[----:B------:R-:W-:Y:S01]  /*2a920*/  PRMT R10, RZ, 0x7610, R10 ;  /* 0x00007610ff0a7816 */ /* 0x000fe2000000000a */
[----:B------:R-:W2:Y:S01]  /*2a930*/  LDL R2, [R1+0x1b0] ;  /* 0x0001b00001027983 */ /* 0x000ea20000100800 */
[----:B0-----:R-:W-:Y:S02]  /*2a940*/  @!P6 IMAD.MOV.U32 R6, RZ, RZ, R36 ;  /* 0x000000ffff06e224 */ /* 0x001fe400078e0024 */
[----:B---3--:R-:W-:Y:S01]  /*2a950*/  @!P6 IMAD.MOV.U32 R7, RZ, RZ, R37 ;  /* 0x000000ffff07e224 */ /* 0x008fe200078e0025 */
[----:B------:R-:W3:Y:S04]  /*2a960*/  LDL R36, [R1+0x170] ;  /* 0x0001700001247983 */ /* 0x000ee80000100800 */
[----:B------:R0:W2:Y:S04]  /*2a970*/  @!P6 LDG.E.U16 R28, desc[UR26][R6.64] ;  /* 0x0000001a061ce981 */ /* 0x0000a8000c1e1500 */
[----:B------:R-:W3:Y:S04]  /*2a980*/  LDL R37, [R1+0x16c] ;  /* 0x00016c0001257983 */ /* 0x000ee80000100800 */
[----:B------:R-:W0:Y:S04]  /*2a990*/  LDL R6, [R1+0x980] ;  /* 0x0009800001067983 */ /* 0x000e280000100800 */
[----:B------:R-:W0:Y:S02]  /*2a9a0*/  LDL R7, [R1+0x984] ;  /* 0x0009840001077983 */ /* 0x000e240000100800 */
[----:B0-----:R-:W-:-:S04]  /*2a9b0*/  @!P3 LOP3.LUT R7, R7, R6, RZ, 0x3c, !PT ;  /* 0x000000060707b212 */ /* 0x001fc800078e3cff */
[----:B------:R-:W-:-:S04]  /*2a9c0*/  @!P3 LOP3.LUT R6, R7, R6, RZ, 0x3c, !PT ;  /* 0x000000060706b212 */ /* 0x000fc800078e3cff */
[----:B------:R-:W-:-:S05]  /*2a9d0*/  @!P3 LOP3.LUT R7, R7, R6, RZ, 0x3c, !PT ;  /* 0x000000060707b212 */ /* 0x000fca00078e3cff */
[----:B------:R0:W2:Y:S01]  /*2a9e0*/  @!P3 LDG.E.U16 R12, desc[UR26][R6.64] ;  /* 0x0000001a060cb981 */ /* 0x0000a2000c1e1500 */
[----:B------:R-:W-:Y:S06]  /*2a9f0*/  BAR.SYNC.DEFER_BLOCKING 0x0 ;  /* 0x0000000000007b1d */ /* 0x000fec0000010000 */
[----:B------:R-:W0:Y:S04]  /*2aa00*/  LDL R6, [R1+0xac] ;  /* 0x0000ac0001067983 */ /* 0x000e280000100800 */
[----:B------:R-:W0:Y:S02]  /*2aa10*/  LDL R7, [R1+0xb0] ;  /* 0x0000b00001077983 */ /* 0x000e240000100800 */
[----:B0-----:R-:W-:-:S04]  /*2aa20*/  @!P5 LOP3.LUT R7, R7, R6, RZ, 0x3c, !PT ;  /* 0x000000060707d212 */ /* 0x001fc800078e3cff */
[----:B------:R-:W-:-:S04]  /*2aa30*/  @!P5 LOP3.LUT R6, R7, R6, RZ, 0x3c, !PT ;  /* 0x000000060706d212 */ /* 0x000fc800078e3cff */
[----:B------:R-:W-:-:S05]  /*2aa40*/  @!P5 LOP3.LUT R7, R7, R6, RZ, 0x3c, !PT ;  /* 0x000000060707d212 */ /* 0x000fca00078e3cff */
[----:B------:R0:W2:Y:S04]  /*2aa50*/  @!P5 LDG.E.U16 R11, desc[UR26][R6.64] ;  /* 0x0000001a060bd981 */ /* 0x0000a8000c1e1500 */
[----:B------:R-:W0:Y:S04]  /*2aa60*/  LDL R6, [R1+0xec] ;  /* 0x0000ec0001067983 */ /* 0x000e280000100800 */
[----:B------:R-:W0:Y:S02]  /*2aa70*/  LDL R7, [R1+0xf0] ;  /* 0x0000f00001077983 */ /* 0x000e240000100800 */
[----:B0-----:R-:W-:-:S04]  /*2aa80*/  @!P5 LOP3.LUT R7, R7, R6, RZ, 0x3c, !PT ;  /* 0x000000060707d212 */ /* 0x001fc800078e3cff */
[----:B------:R-:W-:-:S04]  /*2aa90*/  @!P5 LOP3.LUT R6, R7, R6, RZ, 0x3c, !PT ;  /* 0x000000060706d212 */ /* 0x000fc800078e3cff */
[----:B------:R-:W-:-:S05]  /*2aaa0*/  @!P5 LOP3.LUT R7, R7, R6, RZ, 0x3c, !PT ;  /* 0x000000060707d212 */ /* 0x000fca00078e3cff */
[----:B------:R-:W4:Y:S04]  /*2aab0*/  @!P5 LDG.E.U16 R10, desc[UR26][R6.64] ;  /* 0x0000001a060ad981 */ /* 0x000f28000c1e1500 */
[----:B------:R-:W4:Y:S04]  /*2aac0*/  LDL R6, [R1+0x12c] ;  /* 0x00012c0001067983 */ /* 0x000f280000100800 */
[----:B------:R-:W4:Y:S01]  /*2aad0*/  LDL R7, [R1+0x130] ;  /* 0x0001300001077983 */ /* 0x000f220000100800 */
[----:B------:R-:W-:Y:S02]  /*2aae0*/  PRMT R9, RZ, 0x7610, R9 ;  /* 0x00007610ff097816 */ /* 0x000fe40000000009 */
[----:B------:R-:W-:-:S06]  /*2aaf0*/  PRMT R8, RZ, 0x7610, R8 ;  /* 0x00007610ff087816 */ /* 0x000fcc0000000008 */
[----:B---3--:R2:W3:Y:S02]  /*2ab00*/  @!P5 LDG.E.U16 R8, desc[UR26][R36.64] ;  /* 0x0000001a2408d981 */ /* 0x0084e4000c1e1500 */
[----:B--2---:R-:W-:Y:S02]  /*2ab10*/  @!P5 IMAD.MOV.U32 R36, RZ, RZ, R2 ;  /* 0x000000ffff24d224 */ /* 0x004fe400078e0002 */
[----:B------:R-:W-:Y:S01]  /*2ab20*/  @!P5 IMAD.MOV.U32 R37, RZ, RZ, R79 ;  /* 0x000000ffff25d224 */ /* 0x000fe200078e004f */
[----:B------:R-:W-:Y:S01]  /*2ab30*/  PRMT R5, RZ, 0x7610, R5 ;  /* 0x00007610ff057816 */ /* 0x000fe20000000005 */
[----:B------:R-:W2:Y:S01]  /*2ab40*/  LDL R79, [R1+0x5ec] ;  /* 0x0005ec00014f7983 */ /* 0x000ea20000100800 */
[----:B------:R-:W-:Y:S02]  /*2ab50*/  PRMT R135, RZ, 0x7610, R135 ;  /* 0x00007610ff877816 */ /* 0x000fe40000000087 */
[----:B------:R-:W-:Y:S01]  /*2ab60*/  PRMT R134, RZ, 0x7610, R134 ;  /* 0x00007610ff867816 */ /* 0x000fe20000000086 */
[----:B------:R-:W2:Y:S01]  /*2ab70*/  LDL R2, [R1+0x5f0] ;  /* 0x0005f00001027983 */ /* 0x000ea20000100800 */
[----:B----4-:R-:W-:-:S04]  /*2ab80*/  @!P5 LOP3.LUT R7, R7, R6, RZ, 0x3c, !PT ;  /* 0x000000060707d212 */ /* 0x010fc800078e3cff */
[----:B------:R-:W-:-:S04]  /*2ab90*/  @!P5 LOP3.LUT R6, R7, R6, RZ, 0x3c, !PT ;  /* 0x000000060706d212 */ /* 0x000fc800078e3cff */
[----:B------:R-:W-:-:S05]  /*2aba0*/  @!P5 LOP3.LUT R7, R7, R6, RZ, 0x3c, !PT ;  /* 0x000000060707d212 */ /* 0x000fca00078e3cff */
[----:B------:R0:W4:Y:S02]  /*2abb0*/  @!P5 LDG.E.U16 R9, desc[UR26][R6.64] ;  /* 0x0000001a0609d981 */ /* 0x000124000c1e1500 */
[----:B0-----:R-:W-:-:S06]  /*2abc0*/  PRMT R7, RZ, 0x7610, R7 ;  /* 0x00007610ff077816 */ /* 0x001fcc0000000007 */
[----:B------:R0:W2:Y:S04]  /*2abd0*/  @!P5 LDG.E.U16 R7, desc[UR26][R36.64] ;  /* 0x0000001a2407d981 */ /* 0x0000a8000c1e1500 */
[----:B------:R-:W0:Y:S04]  /*2abe0*/  LDL R36, [R1+0x1ec] ;  /* 0x0001ec0001247983 */ /* 0x000e280000100800 */
[----:B------:R-:W0:Y:S01]  /*2abf0*/  LDL R37, [R1+0x1f0] ;  /* 0x0001f00001257983 */ /* 0x000e220000100800 */
[----:B------:R-:W-:Y:S02]  /*2ac00*/  PRMT R6, RZ, 0x7610, R6 ;  /* 0x00007610ff067816 */ /* 0x000fe40000000006 */
        /* <DEDUP_REMOVED lines=23> */
[----:B------:R-:W0:Y:S01]  /*2ad80*/  LDL R37, [R1+0x5d0] ;  /* 0x0005d00001257983 */ /* 0x000e220000100800 */
[----:B------:R-:W-:Y:S02]  /*2ad90*/  PRMT R133, RZ, 0x7610, R133 ;  /* 0x00007610ff857816 */ /* 0x000fe40000000085 */
[----:B------:R-:W-:-:S02]  /*2ada0*/  PRMT R132, RZ, 0x7610, R132 ;  /* 0x00007610ff847816 */ /* 0x000fc40000000084 */
[----:B0-----:R-:W-:-:S04]  /*2adb0*/  @!P5 LOP3.LUT R37, R37, R36, RZ, 0x3c, !PT ;  /* 0x000000242525d212 */ /* 0x001fc800078e3cff */
[----:B------:R-:W-:-:S04]  /*2adc0*/  @!P5 LOP3.LUT R36, R37, R36, RZ, 0x3c, !PT ;  /* 0x000000242524d212 */ /* 0x000fc800078e3cff */
[----:B------:R-:W-:-:S05]  /*2add0*/  @!P5 LOP3.LUT R37, R37, R36, RZ, 0x3c, !PT ;  /* 0x000000242525d212 */ /* 0x000fca00078e3cff */
[----:B------:R2:W3:Y:S02]  /*2ade0*/  @!P5 LDG.E.U16 R133, desc[UR26][R36.64] ;  /* 0x0000001a2485d981 */ /* 0x0004e4000c1e1500 */
[----:B--2---:R-:W-:Y:S02]  /*2adf0*/  @!P5 IMAD.MOV.U32 R36, RZ, RZ, R2 ;  /* 0x000000ffff24d224 */ /* 0x004fe400078e0002 */
[----:B------:R-:W-:Y:S01]  /*2ae00*/  @!P5 IMAD.MOV.U32 R37, RZ, RZ, R79 ;  /* 0x000000ffff25d224 */ /* 0x000fe200078e004f */
[----:B------:R-:W-:Y:S01]  /*2ae10*/  PRMT R131, RZ, 0x7610, R131 ;  /* 0x00007610ff837816 */ /* 0x000fe20000000083 */
[----:B------:R-:W2:Y:S04]  /*2ae20*/  LDL R79, [R1+0x6ac] ;  /* 0x0006ac00014f7983 */ /* 0x000ea80000100800 */
[----:B------:R0:W2:Y:S01]  /*2ae30*/  @!P5 LDG.E.U16 R132, desc[UR26][R36.64] ;  /* 0x0000001a2484d981 */ /* 0x0000a2000c1e1500 */
[----:B------:R-:W-:-:S02]  /*2ae40*/  PRMT R130, RZ, 0x7610, R130 ;  /* 0x00007610ff827816 */ /* 0x000fc40000000082 */
[----:B------:R-:W-:Y:S01]  /*2ae50*/  PRMT R129, RZ, 0x7610, R129 ;  /* 0x00007610ff817816 */ /* 0x000fe20000000081 */
[----:B------:R-:W2:Y:S04]  /*2ae60*/  LDL R2, [R1+0x6b0] ;  /* 0x0006b00001027983 */ /* 0x000ea80000100800 */
        /* <DEDUP_REMOVED lines=352> */
[----:B------:R0:W3:Y:S04]  /*2c470*/  @!P5 LDG.E.U16 R39, desc[UR26][R36.64] ;  /* 0x0000001a2427d981 */ /* 0x0000e8000c1e1500 */
[----:B------:R-:W0:Y:S04]  /*2c480*/  LDL R36, [R1+0x894] ;  /* 0x0008940001247983 */ /* 0x000e280000100800 */
[----:B------:R-:W0:Y:S01]  /*2c490*/  LDL R37, [R1+0x898] ;  /* 0x0008980001257983 */ /* 0x000e220000100800 */
[----:B------:R-:W-:-:S03]  /*2c4a0*/  PRMT R38, RZ, 0x7610, R38 ;  /* 0x00007610ff267816 */ /* 0x000fc60000000026 */
[----:B------:R2:W-:Y:S02]  /*2c4b0*/  STS.U16 [R3+UR11+0x24000], R78 ;  /* 0x0240004e03007988 */ /* 0x0005e4000800040b */
[----:B--2---:R-:W-:Y:S02]  /*2c4c0*/  @!P5 IMAD.MOV.U32 R78, RZ, RZ, R2 ;  /* 0x000000ffff4ed224 */ /* 0x004fe400078e0002 */
[----:B------:R-:W-:Y:S04]  /*2c4d0*/  STS.U16 [R3+UR11+0x24800], R35 ;  /* 0x0248002303007988 */ /* 0x000fe8000800040b */
[----:B------:R-:W-:Y:S04]  /*2c4e0*/  STS.U16 [R3+UR11+0x24c00], R74 ;  /* 0x024c004a03007988 */ /* 0x000fe8000800040b */
[----:B------:R1:W-:Y:S01]  /*2c4f0*/  STS.U16 [R3+UR11+0x24400], R83 ;  /* 0x0244005303007988 */ /* 0x0003e2000800040b */
[----:B0-----:R-:W-:-:S03]  /*2c500*/  @!P5 LOP3.LUT R37, R37, R36, RZ, 0x3c, !PT ;  /* 0x000000242525d212 */ /* 0x001fc600078e3cff */
[----:B------:R0:W-:Y:S01]  /*2c510*/  STS.U16 [R3+UR11+0x25400], R82 ;  /* 0x0254005203007988 */ /* 0x0001e2000800040b */
[----:B------:R-:W-:-:S03]  /*2c520*/  @!P5 LOP3.LUT R36, R37, R36, RZ, 0x3c, !PT ;  /* 0x000000242524d212 */ /* 0x000fc600078e3cff */
[----:B-1----:R-:W2:Y:S01]  /*2c530*/  LDL R83, [R1+0x220] ;  /* 0x0002200001537983 */ /* 0x002ea20000100800 */
[----:B------:R-:W-:-:S03]  /*2c540*/  @!P5 LOP3.LUT R37, R37, R36, RZ, 0x3c, !PT ;  /* 0x000000242525d212 */ /* 0x000fc600078e3cff */
[----:B------:R-:W2:Y:S04]  /*2c550*/  LDL R2, [R1+0x1c0] ;  /* 0x0001c00001027983 */ /* 0x000ea80000100800 */
[----:B------:R1:W2:Y:S01]  /*2c560*/  @!P5 LDG.E.U16 R38, desc[UR26][R36.64] ;  /* 0x0000001a2426d981 */ /* 0x0002a2000c1e1500 */
[----:B------:R-:W-:Y:S02]  /*2c570*/  PRMT R35, RZ, 0x7610, R35 ;  /* 0x00007610ff237816 */ /* 0x000fe40000000023 */
[----:B------:R-:W-:Y:S01]  /*2c580*/  PRMT R74, RZ, 0x7610, R74 ;  /* 0x00007610ff4a7816 */ /* 0x000fe2000000004a */
[----:B0-----:R-:W2:Y:S01]  /*2c590*/  LDL R82, [R1+0x21c] ;  /* 0x00021c0001527983 */ /* 0x001ea20000100800 */
[----:B-1----:R-:W-:-:S06]  /*2c5a0*/  PRMT R37, RZ, 0x7610, R37 ;  /* 0x00007610ff257816 */ /* 0x002fcc0000000025 */
        /* <DEDUP_REMOVED lines=19> */
[----:B------:R0:W3:Y:S04]  /*2c6e0*/  @!P5 LDG.E.U16 R74, desc[UR26][R78.64] ;  /* 0x0000001a4e4ad981 */ /* 0x0000e8000c1e1500 */
[----:B------:R-:W3:Y:S01]  /*2c6f0*/  LDL R79, [R1+0x1bc] ;  /* 0x0001bc00014f7983 */ /* 0x000ee20000100800 */
[-C--:B--2---:R-:W-:Y:S01]  /*2c700*/  @!P5 LOP3.LUT R83, R83, R82.reuse, RZ, 0x3c, !PT ;  /* 0x000000525353d212 */ /* 0x084fe200078e3cff */
[----:B0-----:R-:W-:Y:S02]  /*2c710*/  @!P5 IMAD.MOV.U32 R78, RZ, RZ, R2 ;  /* 0x000000ffff4ed224 */ /* 0x001fe400078e0002 */
[----:B------:R0:W-:Y:S01]  /*2c720*/  STS.U16 [R3+UR11+0x25000], R76 ;  /* 0x0250004c03007988 */ /* 0x0001e2000800040b */
[----:B------:R-:W-:-:S03]  /*2c730*/  @!P5 LOP3.LUT R82, R83, R82, RZ, 0x3c, !PT ;  /* 0x000000525352d212 */ /* 0x000fc600078e3cff */
[----:B------:R1:W-:Y:S04]  /*2c740*/  STS.U16 [R3+UR11+0x25c00], R84 ;  /* 0x025c005403007988 */ /* 0x0003e8000800040b */
[----:B------:R2:W-:Y:S01]  /*2c750*/  STS.U16 [R3+UR11+0x26000], R86 ;  /* 0x0260005603007988 */ /* 0x0005e2000800040b */
[----:B0-----:R-:W-:Y:S02]  /*2c760*/  PRMT R76, RZ, 0x7610, R76 ;  /* 0x00007610ff4c7816 */ /* 0x001fe4000000004c */
[----:B------:R-:W-:Y:S01]  /*2c770*/  @!P5 LOP3.LUT R83, R83, R82, RZ, 0x3c, !PT ;  /* 0x000000525353d212 */ /* 0x000fe200078e3cff */
[----:B------:R-:W2:Y:S04]  /*2c780*/  LDL R2, [R1+0x5e0] ;  /* 0x0005e00001027983 */ /* 0x000ea80000100800 */
[----:B---3--:R0:W3:Y:S02]  /*2c790*/  @!P5 LDG.E.U16 R76, desc[UR26][R78.64] ;  /* 0x0000001a4e4cd981 */ /* 0x0080e4000c1e1500 */
        /* <DEDUP_REMOVED lines=11> */
[----:B-1----:R-:W-:Y:S02]  /*2c850*/  PRMT R84, RZ, 0x7610, R84 ;  /* 0x00007610ff547816 */ /* 0x002fe40000000054 */
[----:B0-----:R-:W-:-:S04]  /*2c860*/  @!P5 LOP3.LUT R83, R83, R82, RZ, 0x3c, !PT ;  /* 0x000000525353d212 */ /* 0x001fc800078e3cff */
[----:B------:R-:W-:-:S04]  /*2c870*/  @!P5 LOP3.LUT R82, R83, R82, RZ, 0x3c, !PT ;  /* 0x000000525352d212 */ /* 0x000fc800078e3cff */
[----:B------:R-:W-:-:S05]  /*2c880*/  @!P5 LOP3.LUT R83, R83, R82, RZ, 0x3c, !PT ;  /* 0x000000525353d212 */ /* 0x000fca00078e3cff */
[----:B------:R0:W3:Y:S04]  /*2c890*/  @!P5 LDG.E.U16 R84, desc[UR26][R82.64] ;  /* 0x0000001a5254d981 */ /* 0x0000e8000c1e1500 */
[----:B------:R-:W0:Y:S04]  /*2c8a0*/  LDL R82, [R1+0x2dc] ;  /* 0x0002dc0001527983 */ /* 0x000e280000100800 */
[----:B------:R-:W0:Y:S01]  /*2c8b0*/  LDL R83, [R1+0x2e0] ;  /* 0x0002e00001537983 */ /* 0x000e220000100800 */
[----:B--2---:R-:W-:Y:S02]  /*2c8c0*/  PRMT R86, RZ, 0x7610, R86 ;  /* 0x00007610ff567816 */ /* 0x004fe40000000056 */
[----:B0-----:R-:W-:-:S04]  /*2c8d0*/  @!P5 LOP3.LUT R83, R83, R82, RZ, 0x3c, !PT ;  /* 0x000000525353d212 */ /* 0x001fc800078e3cff */
[----:B------:R-:W-:-:S04]  /*2c8e0*/  @!P5 LOP3.LUT R82, R83, R82, RZ, 0x3c, !PT ;  /* 0x000000525352d212 */ /* 0x000fc800078e3cff */
[----:B------:R-:W-:-:S05]  /*2c8f0*/  @!P5 LOP3.LUT R83, R83, R82, RZ, 0x3c, !PT ;  /* 0x000000525353d212 */ /* 0x000fca00078e3cff */
[----:B------:R0:W2:Y:S04]  /*2c900*/  @!P5 LDG.E.U16 R86, desc[UR26][R82.64] ;  /* 0x0000001a5256d981 */ /* 0x0000a8000c1e1500 */
[----:B------:R-:W2:Y:S01]  /*2c910*/  LDL R83, [R1+0x5dc] ;  /* 0x0005dc0001537983 */ /* 0x000ea20000100800 */
[----:B0-----:R-:W-:-:S03]  /*2c920*/  @!P5 IMAD.MOV.U32 R82, RZ, RZ, R2 ;  /* 0x000000ffff52d224 */ /* 0x001fc600078e0002 */
[----:B------:R0:W-:Y:S04]  /*2c930*/  STS.U16 [R3+UR11+0x26400], R88 ;  /* 0x0264005803007988 */ /* 0x0001e8000800040b */
[----:B------:R1:W-:Y:S04]  /*2c940*/  STS.U16 [R3+UR11+0x26800], R90 ;  /* 0x0268005a03007988 */ /* 0x0003e8000800040b */
[----:B------:R1:W-:Y:S01]  /*2c950*/  STS.U16 [R3+UR11+0x26c00], R92 ;  /* 0x026c005c03007988 */ /* 0x0003e2000800040b */
[----:B0-----:R-:W-:-:S03]  /*2c960*/  PRMT R88, RZ, 0x7610, R88 ;  /* 0x00007610ff587816 */ /* 0x001fc60000000058 */
[----:B------:R0:W-:Y:S04]  /*2c970*/  STS.U16 [R3+UR11+0x27000], R94 ;  /* 0x0270005e03007988 */ /* 0x0001e8000800040b */
[----:B------:R0:W-:Y:S04]  /*2c980*/  STS.U16 [R3+UR11+0x27400], R96 ;  /* 0x0274006003007988 */ /* 0x0001e8000800040b */
[----:B------:R-:W3:Y:S04]  /*2c990*/  LDL R2, [R1+0x680] ;  /* 0x0006800001027983 */ /* 0x000ee80000100800 */
[----:B--2---:R2:W2:Y:S04]  /*2c9a0*/  @!P5 LDG.E.U16 R88, desc[UR26][R82.64] ;  /* 0x0000001a5258d981 */ /* 0x0044a8000c1e1500 */
[----:B------:R-:W2:Y:S04]  /*2c9b0*/  LDL R82, [R1+0x5fc] ;  /* 0x0005fc0001527983 */ /* 0x000ea80000100800 */
[----:B------:R-:W2:Y:S01]  /*2c9c0*/  LDL R83, [R1+0x600] ;  /* 0x0006000001537983 */ /* 0x000ea20000100800 */
[----:B-1----:R-:W-:-:S02]  /*2c9d0*/  PRMT R90, RZ, 0x7610, R90 ;  /* 0x00007610ff5a7816 */ /* 0x002fc4000000005a */
[----:B--2---:R-:W-:-:S04]  /*2c9e0*/  @!P5 LOP3.LUT R83, R83, R82, RZ, 0x3c, !PT ;  /* 0x000000525353d212 */ /* 0x004fc800078e3cff */
[----:B------:R-:W-:-:S04]  /*2c9f0*/  @!P5 LOP3.LUT R82, R83, R82, RZ, 0x3c, !PT ;  /* 0x000000525352d212 */ /* 0x000fc800078e3cff */
[----:B------:R-:W-:-:S05]  /*2ca00*/  @!P5 LOP3.LUT R83, R83, R82, RZ, 0x3c, !PT ;  /* 0x000000525353d212 */ /* 0x000fca00078e3cff */
[----:B------:R1:W2:Y:S04]  /*2ca10*/  @!P5 LDG.E.U16 R90, desc[UR26][R82.64] ;  /* 0x0000001a525ad981 */ /* 0x0002a8000c1e1500 */
[----:B------:R-:W1:Y:S04]  /*2ca20*/  LDL R82, [R1+0x61c] ;  /* 0x00061c0001527983 */ /* 0x000e680000100800 */
[----:B------:R-:W1:Y:S01]  /*2ca30*/  LDL R83, [R1+0x620] ;  /* 0x0006200001537983 */ /* 0x000e620000100800 */
[----:B------:R-:W-:Y:S02]  /*2ca40*/  PRMT R92, RZ, 0x7610, R92 ;  /* 0x00007610ff5c7816 */ /* 0x000fe4000000005c */
[----:B-1----:R-:W-:-:S04]  /*2ca50*/  @!P5 LOP3.LUT R83, R83, R82, RZ, 0x3c, !PT ;  /* 0x000000525353d212 */ /* 0x002fc800078e3cff */
[----:B------:R-:W-:-:S04]  /*2ca60*/  @!P5 LOP3.LUT R82, R83, R82, RZ, 0x3c, !PT ;  /* 0x000000525352d212 */ /* 0x000fc800078e3cff */
[----:B------:R-:W-:-:S05]  /*2ca70*/  @!P5 LOP3.LUT R83, R83, R82, RZ, 0x3c, !PT ;  /* 0x000000525353d212 */ /* 0x000fca00078e3cff */
[----:B------:R1:W2:Y:S04]  /*2ca80*/  @!P5 LDG.E.U16 R92, desc[UR26][R82.64] ;  /* 0x0000001a525cd981 */ /* 0x0002a8000c1e1500 */
[----:B------:R-:W1:Y:S04]  /*2ca90*/  LDL R82, [R1+0x63c] ;  /* 0x00063c0001527983 */ /* 0x000e680000100800 */
[----:B------:R-:W1:Y:S01]  /*2caa0*/  LDL R83, [R1+0x640] ;  /* 0x0006400001537983 */ /* 0x000e620000100800 */
[----:B0-----:R-:W-:Y:S02]  /*2cab0*/  PRMT R94, RZ, 0x7610, R94 ;  /* 0x00007610ff5e7816 */ /* 0x001fe4000000005e */
[----:B-1----:R-:W-:-:S04]  /*2cac0*/  @!P5 LOP3.LUT R83, R83, R82, RZ, 0x3c, !PT ;  /* 0x000000525353d212 */ /* 0x002fc800078e3cff */
        /* <DEDUP_REMOVED lines=10> */
[----:B------:R-:W2:Y:S01]  /*2cb70*/  LDL R83, [R1+0x67c] ;  /* 0x00067c0001537983 */ /* 0x000ea20000100800 */
[----:B---3--:R-:W-:-:S03]  /*2cb80*/  @!P5 IMAD.MOV.U32 R82, RZ, RZ, R2 ;  /* 0x000000ffff52d224 */ /* 0x008fc600078e0002 */
[----:B------:R0:W-:Y:S02]  /*2cb90*/  STS.U16 [R3+UR11+0x27800], R97 ;  /* 0x0278006103007988 */ /* 0x0001e4000800040b */
[----:B0-----:R-:W-:-:S06]  /*2cba0*/  PRMT R97, RZ, 0x7610, R97 ;  /* 0x00007610ff617816 */ /* 0x001fcc0000000061 */
[----:B--2---:R0:W2:Y:S04]  /*2cbb0*/  @!P5 LDG.E.U16 R97, desc[UR26][R82.64] ;  /* 0x0000001a5261d981 */ /* 0x0040a8000c1e1500 */
[----:B------:R-:W0:Y:S04]  /*2cbc0*/  LDL R82, [R1+0x69c] ;  /* 0x00069c0001527983 */ /* 0x000e280000100800 */
[----:B------:R-:W0:Y:S04]  /*2cbd0*/  LDL R83, [R1+0x6a0] ;  /* 0x0006a00001537983 */ /* 0x000e280000100800 */
[----:B------:R1:W-:Y:S02]  /*2cbe0*/  STS.U16 [R3+UR11+0x27c00], R100 ;  /* 0x027c006403007988 */ /* 0x0003e4000800040b */
[----:B-1----:R-:W-:-:S02]  /*2cbf0*/  PRMT R100, RZ, 0x7610, R100 ;  /* 0x00007610ff647816 */ /* 0x002fc40000000064 */
[----:B0-----:R-:W-:-:S04]  /*2cc00*/  @!P5 LOP3.LUT R83, R83, R82, RZ, 0x3c, !PT ;  /* 0x000000525353d212 */ /* 0x001fc800078e3cff */
[----:B------:R-:W-:-:S04]  /*2cc10*/  @!P5 LOP3.LUT R82, R83, R82, RZ, 0x3c, !PT ;  /* 0x000000525352d212 */ /* 0x000fc800078e3cff */
[----:B------:R-:W-:-:S05]  /*2cc20*/  @!P5 LOP3.LUT R83, R83, R82, RZ, 0x3c, !PT ;  /* 0x000000525353d212 */ /* 0x000fca00078e3cff */
[----:B------:R0:W3:Y:S04]  /*2cc30*/  @!P5 LDG.E.U16 R100, desc[UR26][R82.64] ;  /* 0x0000001a5264d981 */ /* 0x0000e8000c1e1500 */
[----:B------:R-:W0:Y:S04]  /*2cc40*/  LDL R82, [R1+0x6bc] ;  /* 0x0006bc0001527983 */ /* 0x000e280000100800 */
[----:B------:R-:W0:Y:S01]  /*2cc50*/  LDL R83, [R1+0x6c0] ;  /* 0x0006c00001537983 */ /* 0x000e220000100800 */
[----:B------:R-:W-:-:S03]  /*2cc60*/  LOP3.LUT R2, R3, 0x20, RZ, 0x3c, !PT ;  /* 0x0000002003027812 */ /* 0x000fc600078e3cff */
[----:B------:R-:W-:Y:S04]  /*2cc70*/  STS.U16 [R3+UR11+0x25800], R112 ;  /* 0x0258007003007988 */ /* 0x000fe8000800040b */
[----:B------:R1:W-:Y:S02]  /*2cc80*/  STS.U16 [R2+UR11+0x24100], R102 ;  /* 0x0241006602007988 */ /* 0x0003e4000800040b */
[----:B-1----:R-:W-:Y:S02]  /*2cc90*/  PRMT R102, RZ, 0x7610, R102 ;  /* 0x00007610ff667816 */ /* 0x002fe40000000066 */
[----:B0-----:R-:W-:-:S04]  /*2cca0*/  @!P5 LOP3.LUT R83, R83, R82, RZ, 0x3c, !PT ;  /* 0x000000525353d212 */ /* 0x001fc800078e3cff */
[----:B------:R-:W-:-:S04]  /*2ccb0*/  @!P5 LOP3.LUT R82, R83, R82, RZ, 0x3c, !PT ;  /* 0x000000525352d212 */ /* 0x000fc800078e3cff */
[----:B------:R-:W-:-:S05]  /*2ccc0*/  @!P5 LOP3.LUT R83, R83, R82, RZ, 0x3c, !PT ;  /* 0x000000525353d212 */ /* 0x000fca00078e3cff */
[----:B------:R0:W2:Y:S04]  /*2ccd0*/  @!P5 LDG.E.U16 R102, desc[UR26][R82.64] ;  /* 0x0000001a5266d981 */ /* 0x0000a8000c1e1500 */
[----:B------:R-:W0:Y:S04]  /*2cce0*/  LDL R82, [R1+0x6dc] ;  /* 0x0006dc0001527983 */ /* 0x000e280000100800 */
[----:B------:R-:W0:Y:S04]  /*2ccf0*/  LDL R83, [R1+0x6e0] ;  /* 0x0006e00001537983 */ /* 0x000e280000100800 */
[----:B------:R1:W-:Y:S02]  /*2cd00*/  STS.U16 [R2+UR11+0x24500], R104 ;  /* 0x0245006802007988 */ /* 0x0003e4000800040b */
[----:B-1----:R-:W-:-:S02]  /*2cd10*/  PRMT R104, RZ, 0x7610, R104 ;  /* 0x00007610ff687816 */ /* 0x002fc40000000068 */
        /* <DEDUP_REMOVED lines=117> */
[----:B------:R-:W0:Y:S01]  /*2d470*/  LDL R83, [R1+0xc8] ;  /* 0x0000c80001537983 */ /* 0x000e220000100800 */
[----:B------:R-:W-:-:S05]  /*2d480*/  LOP3.LUT R2, R3, 0x40, RZ, 0x3c, !PT ;  /* 0x0000004003027812 */ /* 0x000fca00078e3cff */
        /* <DEDUP_REMOVED lines=18> */
[----:B------:R1:W-:Y:S04]  /*2d5b0*/  STS.U16 [R2+UR11+0x24e00], R81 ;  /* 0x024e005102007988 */ /* 0x0003e8000800040b */
[----:B------:R3:W-:Y:S04]  /*2d5c0*/  STS.U16 [R2+UR11+0x25200], R80 ;  /* 0x0252005002007988 */ /* 0x0007e8000800040b */
[----:B-1----:R-:W2:Y:S04]  /*2d5d0*/  LDL R81, [R1+0x1c8] ;  /* 0x0001c80001517983 */ /* 0x002ea80000100800 */
[----:B---3--:R-:W2:Y:S01]  /*2d5e0*/  LDL R80, [R1+0x1c4] ;  /* 0x0001c40001507983 */ /* 0x008ea20000100800 */
[----:B0-----:R-:W-:-:S04]  /*2d5f0*/  @!P5 LOP3.LUT R83, R83, R82, RZ, 0x3c, !PT ;  /* 0x000000525353d212 */ /* 0x001fc800078e3cff */
[----:B------:R-:W-:-:S04]  /*2d600*/  @!P5 LOP3.LUT R82, R83, R82, RZ, 0x3c, !PT ;  /* 0x000000525352d212 */ /* 0x000fc800078e3cff */
[----:B------:R-:W-:-:S05]  /*2d610*/  @!P5 LOP3.LUT R83, R83, R82, RZ, 0x3c, !PT ;  /* 0x000000525353d212 */ /* 0x000fca00078e3cff */
[----:B------:R0:W3:Y:S04]  /*2d620*/  @!P5 LDG.E.U16 R85, desc[UR26][R82.64] ;  /* 0x0000001a5255d981 */ /* 0x0000e8000c1e1500 */
[----:B------:R-:W0:Y:S04]  /*2d630*/  LDL R82, [R1+0x184] ;  /* 0x0001840001527983 */ /* 0x000e280000100800 */
[----:B------:R-:W0:Y:S01]  /*2d640*/  LDL R83, [R1+0x188] ;  /* 0x0001880001537983 */ /* 0x000e220000100800 */
[----:B------:R-:W-:Y:S02]  /*2d650*/  PRMT R112, RZ, 0x7610, R112 ;  /* 0x00007610ff707816 */ /* 0x000fe40000000070 */
[----:B--2---:R-:W-:-:S04]  /*2d660*/  @!P5 LOP3.LUT R81, R81, R80, RZ, 0x3c, !PT ;  /* 0x000000505151d212 */ /* 0x004fc800078e3cff */
[----:B------:R-:W-:-:S04]  /*2d670*/  @!P5 LOP3.LUT R80, R81, R80, RZ, 0x3c, !PT ;  /* 0x000000505150d212 */ /* 0x000fc800078e3cff */
[----:B------:R-:W-:Y:S02]  /*2d680*/  @!P5 LOP3.LUT R81, R81, R80, RZ, 0x3c, !PT ;  /* 0x000000505151d212 */ /* 0x000fe400078e3cff */
[----:B0-----:R-:W-:-:S04]  /*2d690*/  @!P5 LOP3.LUT R83, R83, R82, RZ, 0x3c, !PT ;  /* 0x000000525353d212 */ /* 0x001fc800078e3cff */
[----:B------:R-:W-:-:S04]  /*2d6a0*/  @!P5 LOP3.LUT R82, R83, R82, RZ, 0x3c, !PT ;  /* 0x000000525352d212 */ /* 0x000fc800078e3cff */
[----:B------:R-:W-:-:S05]  /*2d6b0*/  @!P5 LOP3.LUT R83, R83, R82, RZ, 0x3c, !PT ;  /* 0x000000525353d212 */ /* 0x000fca00078e3cff */
[----:B------:R0:W2:Y:S02]  /*2d6c0*/  @!P5 LDG.E.U16 R112, desc[UR26][R82.64] ;  /* 0x0000001a5270d981 */ /* 0x0000a4000c1e1500 */
[----:B0-----:R-:W-:-:S06]  /*2d6d0*/  PRMT R82, RZ, 0x7610, R82 ;  /* 0x00007610ff527816 */ /* 0x001fcc0000000052 */
        /* <DEDUP_REMOVED lines=50> */
[----:B------:R-:W-:Y:S01]  /*2da00*/  @!P5 LOP3.LUT R33, R33, R32, RZ, 0x3c, !PT ;  /* 0x000000202121d212 */ /* 0x000fe200078e3cff */
[----:B------:R1:W-:Y:S04]  /*2da10*/  STS.U16 [R2+UR11+0x27200], R31 ;  /* 0x0272001f02007988 */ /* 0x0003e8000800040b */
[----:B------:R2:W-:Y:S04]  /*2da20*/  STS.U16 [R2+UR11+0x27600], R30 ;  /* 0x0276001e02007988 */ /* 0x0005e8000800040b */
[----:B-1----:R-:W3:Y:S04]  /*2da30*/  LDL R31, [R1+0x668] ;  /* 0x00066800011f7983 */ /* 0x002ee80000100800 */
[----:B--2---:R-:W3:Y:S01]  /*2da40*/  LDL R30, [R1+0x664] ;  /* 0x00066400011e7983 */ /* 0x004ee20000100800 */
[----:B0-----:R-:W-:-:S04]  /*2da50*/  @!P5 LOP3.LUT R73, R73, R72, RZ, 0x3c, !PT ;  /* 0x000000484949d212 */ /* 0x001fc800078e3cff */
[----:B------:R-:W-:-:S04]  /*2da60*/  @!P5 LOP3.LUT R72, R73, R72, RZ, 0x3c, !PT ;  /* 0x000000484948d212 */ /* 0x000fc800078e3cff */
[----:B------:R-:W-:-:S05]  /*2da70*/  @!P5 LOP3.LUT R73, R73, R72, RZ, 0x3c, !PT ;  /* 0x000000484949d212 */ /* 0x000fca00078e3cff */
[----:B------:R0:W2:Y:S02]  /*2da80*/  @!P5 LDG.E.U16 R81, desc[UR26][R72.64] ;  /* 0x0000001a4851d981 */ /* 0x0000a4000c1e1500 */
[----:B0-----:R-:W-:-:S06]  /*2da90*/  PRMT R72, RZ, 0x7610, R72 ;  /* 0x00007610ff487816 */ /* 0x001fcc0000000048 */
[----:B------:R0:W2:Y:S04]  /*2daa0*/  @!P5 LDG.E.U16 R72, desc[UR26][R32.64] ;  /* 0x0000001a2048d981 */ /* 0x0000a8000c1e1500 */
[----:B------:R-:W0:Y:S04]  /*2dab0*/  LDL R32, [R1+0x644] ;  /* 0x0006440001207983 */ /* 0x000e280000100800 */
[----:B------:R-:W0:Y:S01]  /*2dac0*/  LDL R33, [R1+0x648] ;  /* 0x0006480001217983 */ /* 0x000e220000100800 */
[----:B------:R-:W-:Y:S02]  /*2dad0*/  PRMT R73, RZ, 0x7610, R73 ;  /* 0x00007610ff497816 */ /* 0x000fe40000000049 */
[----:B---3--:R-:W-:-:S04]  /*2dae0*/  @!P5 LOP3.LUT R31, R31, R30, RZ, 0x3c, !PT ;  /* 0x0000001e1f1fd212 */ /* 0x008fc800078e3cff */
[----:B------:R-:W-:-:S04]  /*2daf0*/  @!P5 LOP3.LUT R30, R31, R30, RZ, 0x3c, !PT ;  /* 0x0000001e1f1ed212 */ /* 0x000fc800078e3cff */
[----:B------:R-:W-:Y:S01]  /*2db00*/  @!P5 LOP3.LUT R31, R31, R30, RZ, 0x3c, !PT ;  /* 0x0000001e1f1fd212 */ /* 0x000fe200078e3cff */
[----:B------:R1:W-:Y:S04]  /*2db10*/  STS.U16 [R2+UR11+0x27a00], R29 ;  /* 0x027a001d02007988 */ /* 0x0003e8000800040b */
[----:B------:R3:W-:Y:S04]  /*2db20*/  STS.U16 [R2+UR11+0x27e00], R28 ;  /* 0x027e001c02007988 */ /* 0x0007e8000800040b */
[----:B-1----:R-:W2:Y:S04]  /*2db30*/  LDL R29, [R1+0x6a8] ;  /* 0x0006a800011d7983 */ /* 0x002ea80000100800 */
[----:B---3--:R-:W2:Y:S01]  /*2db40*/  LDL R28, [R1+0x6a4] ;  /* 0x0006a400011c7983 */ /* 0x008ea20000100800 */
[----:B0-----:R-:W-:-:S04]  /*2db50*/  @!P5 LOP3.LUT R33, R33, R32, RZ, 0x3c, !PT ;  /* 0x000000202121d212 */ /* 0x001fc800078e3cff */
[----:B------:R-:W-:-:S04]  /*2db60*/  @!P5 LOP3.LUT R32, R33, R32, RZ, 0x3c, !PT ;  /* 0x000000202120d212 */ /* 0x000fc800078e3cff */
[----:B------:R-:W-:-:S05]  /*2db70*/  @!P5 LOP3.LUT R33, R33, R32, RZ, 0x3c, !PT ;  /* 0x000000202121d212 */ /* 0x000fca00078e3cff */
[----:B------:R0:W3:Y:S02]  /*2db80*/  @!P5 LDG.E.U16 R73, desc[UR26][R32.64] ;  /* 0x0000001a2049d981 */ /* 0x0000e4000c1e1500 */
[----:B0-----:R-:W-:-:S06]  /*2db90*/  PRMT R32, RZ, 0x7610, R32 ;  /* 0x00007610ff207816 */ /* 0x001fcc0000000020 */
[----:B------:R0:W3:Y:S04]  /*2dba0*/  @!P5 LDG.E.U16 R32, desc[UR26][R30.64] ;  /* 0x0000001a1e20d981 */ /* 0x0000e8000c1e1500 */
[----:B------:R-:W0:Y:S04]  /*2dbb0*/  LDL R30, [R1+0x684] ;  /* 0x00068400011e7983 */ /* 0x000e280000100800 */
[----:B------:R-:W0:Y:S01]  /*2dbc0*/  LDL R31, [R1+0x688] ;  /* 0x00068800011f7983 */ /* 0x000e220000100800 */
[----:B------:R-:W-:Y:S02]  /*2dbd0*/  PRMT R33, RZ, 0x7610, R33 ;  /* 0x00007610ff217816 */ /* 0x000fe40000000021 */
[----:B--2---:R-:W-:-:S04]  /*2dbe0*/  @!P5 LOP3.LUT R29, R29, R28, RZ, 0x3c, !PT ;  /* 0x0000001c1d1dd212 */ /* 0x004fc800078e3cff */
[----:B------:R-:W-:-:S04]  /*2dbf0*/  @!P5 LOP3.LUT R28, R29, R28, RZ, 0x3c, !PT ;  /* 0x0000001c1d1cd212 */ /* 0x000fc800078e3cff */
[----:B------:R-:W-:Y:S02]  /*2dc00*/  @!P5 LOP3.LUT R29, R29, R28, RZ, 0x3c, !PT ;  /* 0x0000001c1d1dd212 */ /* 0x000fe400078e3cff */
[----:B------:R-:W-:-:S05]  /*2dc10*/  LOP3.LUT R2, R3, 0x60, RZ, 0x3c, !PT ;  /* 0x0000006003027812 */ /* 0x000fca00078e3cff */
        /* <DEDUP_REMOVED lines=144> */
[----:B----4-:R1:W-:Y:S04]  /*2e520*/  STS.U16 [R4+UR11+0x10800], R9 ;  /* 0x0108000904007988 */ /* 0x0103e8000800040b */
[----:B------:R3:W-:Y:S04]  /*2e530*/  STS.U16 [R4+UR11+0x10c00], R8 ;  /* 0x010c000804007988 */ /* 0x0007e8000800040b */
[----:B-1----:R-:W4:Y:S04]  /*2e540*/  LDL R9, [R1+0x190] ;  /* 0x0001900001097983 */ /* 0x002f280000100800 */
[----:B---3--:R-:W4:Y:S01]  /*2e550*/  LDL R8, [R1+0x18c] ;  /* 0x00018c0001087983 */ /* 0x008f220000100800 */
[----:B0-----:R-:W-:-:S04]  /*2e560*/  @!P5 LOP3.LUT R13, R13, R12, RZ, 0x3c, !PT ;  /* 0x0000000c0d0dd212 */ /* 0x001fc800078e3cff */
[----:B------:R-:W-:-:S04]  /*2e570*/  @!P5 LOP3.LUT R12, R13, R12, RZ, 0x3c, !PT ;  /* 0x0000000c0d0cd212 */ /* 0x000fc800078e3cff */
[----:B------:R-:W-:-:S05]  /*2e580*/  @!P5 LOP3.LUT R13, R13, R12, RZ, 0x3c, !PT ;  /* 0x0000000c0d0dd212 */ /* 0x000fca00078e3cff */
[----:B------:R0:W3:Y:S02]  /*2e590*/  @!P5 LDG.E.U16 R15, desc[UR26][R12.64] ;  /* 0x0000001a0c0fd981 */ /* 0x0000e4000c1e1500 */
[----:B0-----:R-:W-:-:S06]  /*2e5a0*/  PRMT R12, RZ, 0x7610, R12 ;  /* 0x00007610ff0c7816 */ /* 0x001fcc000000000c */
[----:B------:R0:W2:Y:S04]  /*2e5b0*/  @!P5 LDG.E.U16 R12, desc[UR26][R10.64] ;  /* 0x0000001a0a0cd981 */ /* 0x0000a8000c1e1500 */
[----:B------:R-:W0:Y:S04]  /*2e5c0*/  LDL R10, [R1+0x14c] ;  /* 0x00014c00010a7983 */ /* 0x000e280000100800 */
[----:B------:R-:W0:Y:S01]  /*2e5d0*/  LDL R11, [R1+0x150] ;  /* 0x00015000010b7983 */ /* 0x000e220000100800 */
[----:B------:R-:W-:Y:S02]  /*2e5e0*/  PRMT R13, RZ, 0x7610, R13 ;  /* 0x00007610ff0d7816 */ /* 0x000fe4000000000d */
[----:B----4-:R-:W-:-:S04]  /*2e5f0*/  @!P5 LOP3.LUT R9, R9, R8, RZ, 0x3c, !PT ;  /* 0x000000080909d212 */ /* 0x010fc800078e3cff */
[----:B------:R-:W-:-:S04]  /*2e600*/  @!P5 LOP3.LUT R8, R9, R8, RZ, 0x3c, !PT ;  /* 0x000000080908d212 */ /* 0x000fc800078e3cff */
[----:B------:R-:W-:Y:S01]  /*2e610*/  @!P5 LOP3.LUT R9, R9, R8, RZ, 0x3c, !PT ;  /* 0x000000080909d212 */ /* 0x000fe200078e3cff */
[----:B------:R1:W-:Y:S04]  /*2e620*/  STS.U16 [R4+UR11+0x11000], R7 ;  /* 0x0110000704007988 */ /* 0x0003e8000800040b */
[----:B------:R4:W-:Y:S04]  /*2e630*/  STS.U16 [R4+UR11+0x11400], R6 ;  /* 0x0114000604007988 */ /* 0x0009e8000800040b */
[----:B-1----:R-:W2:Y:S04]  /*2e640*/  LDL R7, [R1+0x230] ;  /* 0x0002300001077983 */ /* 0x002ea80000100800 */
[----:B----4-:R-:W2:Y:S01]  /*2e650*/  LDL R6, [R1+0x22c] ;  /* 0x00022c0001067983 */ /* 0x010ea20000100800 */
[----:B0-----:R-:W-:-:S04]  /*2e660*/  @!P5 LOP3.LUT R11, R11, R10, RZ, 0x3c, !PT ;  /* 0x0000000a0b0bd212 */ /* 0x001fc800078e3cff */
[----:B------:R-:W-:-:S04]  /*2e670*/  @!P5 LOP3.LUT R10, R11, R10, RZ, 0x3c, !PT ;  /* 0x0000000a0b0ad212 */ /* 0x000fc800078e3cff */
[----:B------:R-:W-:-:S05]  /*2e680*/  @!P5 LOP3.LUT R11, R11, R10, RZ, 0x3c, !PT ;  /* 0x0000000a0b0bd212 */ /* 0x000fca00078e3cff */
[----:B------:R0:W4:Y:S02]  /*2e690*/  @!P5 LDG.E.U16 R13, desc[UR26][R10.64] ;  /* 0x0000001a0a0dd981 */ /* 0x000124000c1e1500 */
        /* <DEDUP_REMOVED lines=12> */
[----:B0-----:R-:W-:Y:S02]  /*2e760*/  PRMT R8, RZ, 0x7610, R8 ;  /* 0x00007610ff087816 */ /* 0x001fe40000000008 */
[----:B------:R-:W2:Y:S04]  /*2e770*/  LDL R9, [R1+0x270] ;  /* 0x0002700001097983 */ /* 0x000ea80000100800 */
[----:B------:R2:W3:Y:S04]  /*2e780*/  @!P5 LDG.E.U16 R8, desc[UR26][R6.64] ;  /* 0x0000001a0608d981 */ /* 0x0004e8000c1e1500 */
[----:B------:R-:W3:Y:S04]  /*2e790*/  LDL R7, [R1+0x26c] ;  /* 0x00026c0001077983 */ /* 0x000ee80000100800 */
[----:B------:R0:W-:Y:S02]  /*2e7a0*/  STS.U16 [R4+UR11+0x11800], R5 ;  /* 0x0118000504007988 */ /* 0x0001e4000800040b */
[----:B0-----:R-:W-:-:S02]  /*2e7b0*/  PRMT R5, RZ, 0x7610, R5 ;  /* 0x00007610ff057816 */ /* 0x001fc40000000005 */
        /* <DEDUP_REMOVED lines=24> */
[----:B------:R1:W-:Y:S01]  /*2e940*/  STS.U16 [R4+UR11+0x17c00], R66 ;  /* 0x017c004204007988 */ /* 0x0003e2000800040b */
[----:B--2---:R-:W-:Y:S01]  /*2e950*/  @!P5 IMAD.MOV.U32 R6, RZ, RZ, R9 ;  /* 0x000000ffff06d224 */ /* 0x004fe200078e0009 */
[----:B0-----:R-:W-:-:S02]  /*2e960*/  LOP3.LUT R129, R4, 0x40, RZ, 0x3c, !PT ;  /* 0x0000004004817812 */ /* 0x001fc400078e3cff */
[----:B-1----:R-:W2:Y:S04]  /*2e970*/  LDL R66, [R1+0x3ac] ;  /* 0x0003ac0001427983 */ /* 0x002ea80000100800 */
[----:B------:R-:W2:Y:S04]  /*2e980*/  LDL R68, [R1+0x3bc] ;  /* 0x0003bc0001447983 */ /* 0x000ea80000100800 */
[----:B------:R-:W2:Y:S04]  /*2e990*/  LDL R67, [R1+0x3dc] ;  /* 0x0003dc0001437983 */ /* 0x000ea80000100800 */
[----:B------:R-:W2:Y:S04]  /*2e9a0*/  LDL R69, [R1+0x3ec] ;  /* 0x0003ec0001457983 */ /* 0x000ea80000100800 */
[----:B---3--:R0:W3:Y:S04]  /*2e9b0*/  @!P5 LDG.E.U16 R5, desc[UR26][R6.64] ;  /* 0x0000001a0605d981 */ /* 0x0080e8000c1e1500 */
[----:B------:R-:W2:Y:S04]  /*2e9c0*/  LDL R70, [R1+0x400] ;  /* 0x0004000001467983 */ /* 0x000ea80000100800 */
[----:B------:R-:W2:Y:S01]  /*2e9d0*/  LDL R71, [R1+0x410] ;  /* 0x0004100001477983 */ /* 0x000ea20000100800 */
[----:B0-----:R-:W-:-:S02]  /*2e9e0*/  LOP3.LUT R7, R4, 0x10, RZ, 0x3c, !PT ;  /* 0x0000001004077812 */ /* 0x001fc400078e3cff */
[C---:B------:R-:W-:Y:S01]  /*2e9f0*/  LOP3.LUT R9, R4.reuse, 0x20, RZ, 0x3c, !PT ;  /* 0x0000002004097812 */ /* 0x040fe200078e3cff */
[----:B------:R-:W2:Y:S04]  /*2ea00*/  LDL R6, [R1+0xd8] ;  /* 0x0000d80001067983 */ /* 0x000ea80000100800 */
        /* <DEDUP_REMOVED lines=64> */
[----:B0-----:R-:W2:Y:S04]  /*2ee10*/  LDL R7, [R1+0xd4] ;  /* 0x0000d40001077983 */ /* 0x001ea80000100800 */
[----:B------:R-:W3:Y:S01]  /*2ee20*/  LDL R38, [R1+0xdc] ;  /* 0x0000dc0001267983 */ /* 0x000ee20000100800 */
[----:B-1----:R-:W-:-:S03]  /*2ee30*/  LOP3.LUT R9, R4, 0x30, RZ, 0x3c, !PT ;  /* 0x0000003004097812 */ /* 0x002fc600078e3cff */
[----:B------:R-:W3:Y:S04]  /*2ee40*/  LDL R37, [R1+0xe0] ;  /* 0x0000e00001257983 */ /* 0x000ee80000100800 */
        /* <DEDUP_REMOVED lines=32> */
[----:B0-----:R-:W3:Y:S04]  /*2f050*/  LDL R22, [R1+0x114] ;  /* 0x0001140001167983 */ /* 0x001ee80000100800 */
[----:B------:R-:W3:Y:S04]  /*2f060*/  LDL R36, [R1+0xe4] ;  /* 0x0000e40001247983 */ /* 0x000ee80000100800 */
[----:B-1----:R-:W3:Y:S04]  /*2f070*/  LDL R9, [R1+0x118] ;  /* 0x0001180001097983 */ /* 0x002ee80000100800 */
[----:B------:R-:W3:Y:S04]  /*2f080*/  LDL R35, [R1+0xe8] ;  /* 0x0000e80001237983 */ /* 0x000ee80000100800 */
[----:B------:R-:W3:Y:S04]  /*2f090*/  LDL R17, [R1+0x11c] ;  /* 0x00011c0001117983 */ /* 0x000ee80000100800 */
[----:B------:R-:W3:Y:S04]  /*2f0a0*/  LDL R16, [R1+0x120] ;  /* 0x0001200001107983 */ /* 0x000ee80000100800 */
[----:B------:R-:W3:Y:S04]  /*2f0b0*/  LDL R25, [R1+0x124] ;  /* 0x0001240001197983 */ /* 0x000ee80000100800 */
[----:B------:R-:W3:Y:S04]  /*2f0c0*/  LDL R24, [R1+0x128] ;  /* 0x0001280001187983 */ /* 0x000ee80000100800 */
[----:B------:R-:W3:Y:S04]  /*2f0d0*/  LDL R19, [R1+0x154] ;  /* 0x0001540001137983 */ /* 0x000ee80000100800 */
[----:B------:R-:W3:Y:S04]  /*2f0e0*/  LDL R18, [R1+0x158] ;  /* 0x0001580001127983 */ /* 0x000ee80000100800 */
[----:B------:R-:W-:Y:S04]  /*2f0f0*/  STS.U16 [R129+UR11+0x10200], R15 ;  /* 0x0102000f81007988 */ /* 0x000fe8000800040b */
[----:B------:R-:W-:Y:S04]  /*2f100*/  STS.U16 [R129+UR11+0x10600], R12 ;  /* 0x0106000c81007988 */ /* 0x000fe8000800040b */
[----:B----4-:R0:W-:Y:S04]  /*2f110*/  STS.U16 [R129+UR11+0x10a00], R13 ;  /* 0x010a000d81007988 */ /* 0x0101e8000800040b */
[----:B------:R-:W-:Y:S04]  /*2f120*/  STS.U16 [R129+UR11+0x10e00], R10 ;  /* 0x010e000a81007988 */ /* 0x000fe8000800040b */
[----:B------:R-:W-:Y:S04]  /*2f130*/  STS.U16 [R129+UR11+0x11200], R11 ;  /* 0x0112000b81007988 */ /* 0x000fe8000800040b */
[----:B------:R3:W-:Y:S04]  /*2f140*/  STS.U16 [R129+UR11+0x11600], R8 ;  /* 0x0116000881007988 */ /* 0x0007e8000800040b */
[----:B0-----:R-:W4:Y:S04]  /*2f150*/  LDL R13, [R1+0x15c] ;  /* 0x00015c00010d7983 */ /* 0x001f280000100800 */
[----:B------:R-:W4:Y:S04]  /*2f160*/  LDL R12, [R1+0x160] ;  /* 0x00016000010c7983 */ /* 0x000f280000100800 */
[----:B------:R-:W4:Y:S04]  /*2f170*/  LDL R21, [R1+0x164] ;  /* 0x0001640001157983 */ /* 0x000f280000100800 */
[----:B------:R-:W4:Y:S04]  /*2f180*/  LDL R20, [R1+0x168] ;  /* 0x0001680001147983 */ /* 0x000f280000100800 */
[----:B------:R-:W4:Y:S04]  /*2f190*/  LDL R15, [R1+0x194] ;  /* 0x00019400010f7983 */ /* 0x000f280000100800 */
[----:B------:R-:W4:Y:S04]  /*2f1a0*/  LDL R14, [R1+0x198] ;  /* 0x00019800010e7983 */ /* 0x000f280000100800 */
[----:B------:R-:W4:Y:S01]  /*2f1b0*/  LDL R23, [R1+0x19c] ;  /* 0x00019c0001177983 */ /* 0x000f220000100800 */
[----:B------:R-:W-:-:S02]  /*2f1c0*/  PRMT R88, RZ, 0x7610, R88 ;  /* 0x00007610ff587816 */ /* 0x000fc40000000058 */
[----:B------:R-:W-:Y:S01]  /*2f1d0*/  PRMT R86, RZ, 0x7610, R86 ;  /* 0x00007610ff567816 */ /* 0x000fe20000000056 */
[----:B------:R-:W4:Y:S01]  /*2f1e0*/  LDL R27, [R1+0x1e4] ;  /* 0x0001e400011b7983 */ /* 0x000f220000100800 */
[----:B------:R-:W-:-:S03]  /*2f1f0*/  PRMT R84, RZ, 0x7610, R84 ;  /* 0x00007610ff547816 */ /* 0x000fc60000000054 */
[----:B------:R-:W4:Y:S04]  /*2f200*/  LDL R26, [R1+0x1e8] ;  /* 0x0001e800011a7983 */ /* 0x000f280000100800 */
        /* <DEDUP_REMOVED lines=15> */
[----:B--2---:R0:W2:Y:S04]  /*2f300*/  @!P5 LDG.E.U16 R88, desc[UR26][R6.64] ;  /* 0x0000001a0658d981 */ /* 0x0040a8000c1e1500 */
[----:B------:R-:W2:Y:S04]  /*2f310*/  LDL R46, [R1+0x330] ;  /* 0x00033000012e7983 */ /* 0x000ea80000100800 */
        /* <DEDUP_REMOVED lines=34> */
[----:B------:R-:W2:Y:S01]  /*2f540*/  LDL R130, [R1+0x484] ;  /* 0x0004840001827983 */ /* 0x000ea20000100800 */
[----:B---3--:R-:W-:-:S03]  /*2f550*/  @!P5 IMAD.MOV.U32 R8, RZ, RZ, R9 ;  /* 0x000000ffff08d224 */ /* 0x008fc600078e0009 */
[----:B------:R-:W3:Y:S01]  /*2f560*/  LDL R128, [R1+0x488] ;  /* 0x0004880001807983 */ /* 0x000ee20000100800 */
[----:B------:R-:W-:-:S03]  /*2f570*/  @!P5 IMAD.MOV.U32 R9, RZ, RZ, R22 ;  /* 0x000000ffff09d224 */ /* 0x000fc600078e0016 */
[----:B------:R-:W2:Y:S01]  /*2f580*/  LDL R22, [R1+0x1a0] ;  /* 0x0001a00001167983 */ /* 0x000ea20000100800 */
[----:B0-----:R-:W-:Y:S02]  /*2f590*/  @!P5 IMAD.MOV.U32 R6, RZ, RZ, R37 ;  /* 0x000000ffff06d224 */ /* 0x001fe400078e0025 */
[----:B------:R-:W-:Y:S01]  /*2f5a0*/  @!P5 IMAD.MOV.U32 R7, RZ, RZ, R38 ;  /* 0x000000ffff07d224 */ /* 0x000fe200078e0026 */
[----:B------:R0:W-:Y:S04]  /*2f5b0*/  STS.U16 [R129+UR11+0x11a00], R5 ;  /* 0x011a000581007988 */ /* 0x0001e8000800040b */
[----:B------:R1:W3:Y:S01]  /*2f5c0*/  @!P5 LDG.E.U16 R86, desc[UR26][R6.64] ;  /* 0x0000001a0656d981 */ /* 0x0002e2000c1e1500 */
[----:B------:R-:W-:-:S03]  /*2f5d0*/  @!P5 IMAD.MOV.U32 R11, RZ, RZ, R25 ;  /* 0x000000ffff0bd224 */ /* 0x000fc600078e0019 */
[----:B------:R-:W3:Y:S01]  /*2f5e0*/  LDL R37, [R1+0x2c4] ;  /* 0x0002c40001257983 */ /* 0x000ee20000100800 */
[----:B0-----:R-:W-:Y:S01]  /*2f5f0*/  PRMT R5, RZ, 0x7610, R5 ;  /* 0x00007610ff057816 */ /* 0x001fe20000000005 */
[----:B------:R-:W-:Y:S02]  /*2f600*/  @!P5 IMAD.MOV.U32 R10, RZ, RZ, R24 ;  /* 0x000000ffff0ad224 */ /* 0x000fe400078e0018 */
[----:B------:R-:W3:Y:S01]  /*2f610*/  LDL R25, [R1+0x1d4] ;  /* 0x0001d40001197983 */ /* 0x000ee20000100800 */
[----:B-1----:R-:W-:Y:S02]  /*2f620*/  @!P5 IMAD.MOV.U32 R6, RZ, RZ, R35 ;  /* 0x000000ffff06d224 */ /* 0x002fe400078e0023 */
[----:B------:R-:W-:Y:S01]  /*2f630*/  @!P5 IMAD.MOV.U32 R7, RZ, RZ, R36 ;  /* 0x000000ffff07d224 */ /* 0x000fe200078e0024 */
[----:B------:R0:W3:Y:S04]  /*2f640*/  @!P5 LDG.E.U16 R5, desc[UR26][R8.64] ;  /* 0x0000001a0805d981 */ /* 0x0000e8000c1e1500 */
[----:B------:R1:W3:Y:S04]  /*2f650*/  @!P5 LDG.E.U16 R84, desc[UR26][R6.64] ;  /* 0x0000001a0654d981 */ /* 0x0002e8000c1e1500 */
[----:B------:R-:W3:Y:S01]  /*2f660*/  LDL R24, [R1+0x1d8] ;  /* 0x0001d80001187983 */ /* 0x000ee20000100800 */
[----:B0-----:R-:W-:-:S02]  /*2f670*/  @!P5 IMAD.MOV.U32 R8, RZ, RZ, R16 ;  /* 0x000000ffff08d224 */ /* 0x001fc400078e0010 */
[----:B------:R-:W-:Y:S01]  /*2f680*/  @!P5 IMAD.MOV.U32 R9, RZ, RZ, R17 ;  /* 0x000000ffff09d224 */ /* 0x000fe200078e0011 */
[----:B------:R-:W3:Y:S01]  /*2f690*/  LDL R16, [R1+0x1a8] ;  /* 0x0001a80001107983 */ /* 0x000ee20000100800 */
[----:B-1----:R-:W-:Y:S02]  /*2f6a0*/  PRMT R6, RZ, 0x7610, R6 ;  /* 0x00007610ff067816 */ /* 0x002fe40000000006 */
[----:B------:R-:W-:Y:S01]  /*2f6b0*/  PRMT R7, RZ, 0x7610, R7 ;  /* 0x00007610ff077816 */ /* 0x000fe20000000007 */
[----:B------:R-:W3:Y:S04]  /*2f6c0*/  LDL R17, [R1+0x1a4] ;  /* 0x0001a40001117983 */ /* 0x000ee80000100800 */
[----:B------:R0:W3:Y:S04]  /*2f6d0*/  @!P5 LDG.E.U16 R6, desc[UR26][R8.64] ;  /* 0x0000001a0806d981 */ /* 0x0000e8000c1e1500 */
[----:B------:R1:W3:Y:S04]  /*2f6e0*/  @!P5 LDG.E.U16 R7, desc[UR26][R10.64] ;  /* 0x0000001a0a07d981 */ /* 0x0002e8000c1e1500 */
[----:B------:R-:W3:Y:S01]  /*2f6f0*/  LDL R35, [R1+0x2b4] ;  /* 0x0002b40001237983 */ /* 0x000ee20000100800 */
[----:B0-----:R-:W-:-:S03]  /*2f700*/  PRMT R8, RZ, 0x7610, R8 ;  /* 0x00007610ff087816 */ /* 0x001fc60000000008 */
[----:B------:R-:W3:Y:S01]  /*2f710*/  LDL R36, [R1+0x2c8] ;  /* 0x0002c80001247983 */ /* 0x000ee20000100800 */
[----:B-1----:R-:W-:Y:S02]  /*2f720*/  @!P5 IMAD.MOV.U32 R10, RZ, RZ, R18 ;  /* 0x000000ffff0ad224 */ /* 0x002fe400078e0012 */
[----:B------:R-:W-:Y:S01]  /*2f730*/  @!P5 IMAD.MOV.U32 R11, RZ, RZ, R19 ;  /* 0x000000ffff0bd224 */ /* 0x000fe200078e0013 */
[----:B------:R-:W3:Y:S04]  /*2f740*/  LDL R18, [R1+0x1e0] ;  /* 0x0001e00001127983 */ /* 0x000ee80000100800 */
[----:B------:R-:W3:Y:S01]  /*2f750*/  LDL R19, [R1+0x1dc] ;  /* 0x0001dc0001137983 */ /* 0x000ee20000100800 */
[----:B------:R-:W-:-:S03]  /*2f760*/  PRMT R9, RZ, 0x7610, R9 ;  /* 0x00007610ff097816 */ /* 0x000fc60000000009 */
[----:B------:R0:W3:Y:S04]  /*2f770*/  @!P5 LDG.E.U16 R8, desc[UR26][R10.64] ;  /* 0x0000001a0a08d981 */ /* 0x0000e8000c1e1500 */
[----:B----4-:R1:W4:Y:S04]  /*2f780*/  @!P5 LDG.E.U16 R9, desc[UR26][R12.64] ;  /* 0x0000001a0c09d981 */ /* 0x010328000c1e1500 */
[----:B------:R-:W4:Y:S01]  /*2f790*/  LDL R38, [R1+0x2f0] ;  /* 0x0002f00001267983 */ /* 0x000f220000100800 */
[----:B0-----:R-:W-:-:S03]  /*2f7a0*/  PRMT R11, RZ, 0x7610, R11 ;  /* 0x00007610ff0b7816 */ /* 0x001fc6000000000b */
[----:B------:R-:W4:Y:S01]  /*2f7b0*/  LDL R135, [R1+0x4b0] ;  /* 0x0004b00001877983 */ /* 0x000f220000100800 */
[----:B-1----:R-:W-:Y:S02]  /*2f7c0*/  @!P5 IMAD.MOV.U32 R12, RZ, RZ, R20 ;  /* 0x000000ffff0cd224 */ /* 0x002fe400078e0014 */
[----:B------:R-:W-:Y:S01]  /*2f7d0*/  @!P5 IMAD.MOV.U32 R13, RZ, RZ, R21 ;  /* 0x000000ffff0dd224 */ /* 0x000fe200078e0015 */
[----:B------:R0:W4:Y:S04]  /*2f7e0*/  @!P5 LDG.E.U16 R11, desc[UR26][R14.64] ;  /* 0x0000001a0e0bd981 */ /* 0x000128000c1e1500 */
[----:B------:R-:W4:Y:S04]  /*2f7f0*/  LDL R21, [R1+0x234] ;  /* 0x0002340001157983 */ /* 0x000f280000100800 */
[----:B------:R-:W4:Y:S01]  /*2f800*/  LDL R20, [R1+0x238] ;  /* 0x0002380001147983 */ /* 0x000f220000100800 */
[----:B0-----:R-:W-:-:S03]  /*2f810*/  @!P5 IMAD.MOV.U32 R15, RZ, RZ, R23 ;  /* 0x000000ffff0fd224 */ /* 0x001fc600078e0017 */
[----:B------:R-:W4:Y:S01]  /*2f820*/  LDL R23, [R1+0x244] ;  /* 0x0002440001177983 */ /* 0x000f220000100800 */
[----:B--2---:R-:W-:-:S03]  /*2f830*/  @!P5 IMAD.MOV.U32 R14, RZ, RZ, R22 ;  /* 0x000000ffff0ed224 */ /* 0x004fc600078e0016 */
[----:B------:R-:W2:Y:S01]  /*2f840*/  LDL R22, [R1+0x248] ;  /* 0x0002480001167983 */ /* 0x000ea20000100800 */
[----:B------:R-:W-:-:S06]  /*2f850*/  PRMT R10, RZ, 0x7610, R10 ;  /* 0x00007610ff0a7816 */ /* 0x000fcc000000000a */
[----:B------:R0:W2:Y:S02]  /*2f860*/  @!P5 LDG.E.U16 R10, desc[UR26][R12.64] ;  /* 0x0000001a0c0ad981 */ /* 0x0000a4000c1e1500 */
[----:B0-----:R-:W-:Y:S02]  /*2f870*/  PRMT R12, RZ, 0x7610, R12 ;  /* 0x00007610ff0c7816 */ /* 0x001fe4000000000c */
[----:B------:R-:W-:-:S04]  /*2f880*/  PRMT R13, RZ, 0x7610, R13 ;  /* 0x00007610ff0d7816 */ /* 0x000fc8000000000d */
[----:B------:R0:W2:Y:S02]  /*2f890*/  @!P5 LDG.E.U16 R12, desc[UR26][R14.64] ;  /* 0x0000001a0e0cd981 */ /* 0x0000a4000c1e1500 */
[----:B0-----:R-:W-:Y:S02]  /*2f8a0*/  PRMT R14, RZ, 0x7610, R14 ;  /* 0x00007610ff0e7816 */ /* 0x001fe4000000000e */
[----:B------:R-:W-:Y:S01]  /*2f8b0*/  PRMT R15, RZ, 0x7610, R15 ;  /* 0x00007610ff0f7816 */ /* 0x000fe2000000000f */
[----:B---3--:R0:W3:Y:S02]  /*2f8c0*/  @!P5 LDG.E.U16 R13, desc[UR26][R16.64] ;  /* 0x0000001a100dd981 */ /* 0x0080e4000c1e1500 */
[----:B0-----:R-:W-:Y:S02]  /*2f8d0*/  @!P5 IMAD.MOV.U32 R16, RZ, RZ, R24 ;  /* 0x000000ffff10d224 */ /* 0x001fe400078e0018 */
[----:B------:R-:W-:Y:S01]  /*2f8e0*/  @!P5 IMAD.MOV.U32 R17, RZ, RZ, R25 ;  /* 0x000000ffff11d224 */ /* 0x000fe200078e0019 */
[----:B------:R-:W3:Y:S04]  /*2f8f0*/  LDL R24, [R1+0x280] ;  /* 0x0002800001187983 */ /* 0x000ee80000100800 */
[----:B------:R-:W3:Y:S04]  /*2f900*/  LDL R25, [R1+0x27c] ;  /* 0x00027c0001197983 */ /* 0x000ee80000100800 */
[----:B------:R0:W3:Y:S04]  /*2f910*/  @!P5 LDG.E.U16 R14, desc[UR26][R16.64] ;  /* 0x0000001a100ed981 */ /* 0x0000e8000c1e1500 */
[----:B------:R1:W3:Y:S01]  /*2f920*/  @!P5 LDG.E.U16 R15, desc[UR26][R18.64] ;  /* 0x0000001a120fd981 */ /* 0x0002e2000c1e1500 */
[----:B0-----:R-:W-:Y:S01]  /*2f930*/  PRMT R16, RZ, 0x7610, R16 ;  /* 0x00007610ff107816 */ /* 0x001fe20000000010 */
[----:B-1----:R-:W-:-:S02]  /*2f940*/  @!P5 IMAD.MOV.U32 R18, RZ, RZ, R26 ;  /* 0x000000ffff12d224 */ /* 0x002fc400078e001a */
[----:B------:R-:W-:Y:S01]  /*2f950*/  @!P5 IMAD.MOV.U32 R19, RZ, RZ, R27 ;  /* 0x000000ffff13d224 */ /* 0x000fe200078e001b */
[----:B------:R-:W3:Y:S04]  /*2f960*/  LDL R26, [R1+0x2b0] ;  /* 0x0002b000011a7983 */ /* 0x000ee80000100800 */
[----:B------:R-:W3:Y:S01]  /*2f970*/  LDL R27, [R1+0x2ac] ;  /* 0x0002ac00011b7983 */ /* 0x000ee20000100800 */
[----:B------:R-:W-:-:S03]  /*2f980*/  PRMT R17, RZ, 0x7610, R17 ;  /* 0x00007610ff117816 */ /* 0x000fc60000000011 */
[----:B------:R0:W3:Y:S04]  /*2f990*/  @!P5 LDG.E.U16 R16, desc[UR26][R18.64] ;  /* 0x0000001a1210d981 */ /* 0x0000e8000c1e1500 */
[----:B----4-:R1:W4:Y:S01]  /*2f9a0*/  @!P5 LDG.E.U16 R17, desc[UR26][R20.64] ;  /* 0x0000001a1411d981 */ /* 0x010322000c1e1500 */
[----:B0-----:R-:W-:Y:S01]  /*2f9b0*/  PRMT R19, RZ, 0x7610, R19 ;  /* 0x00007610ff137816 */ /* 0x001fe20000000013 */
[----:B-1----:R-:W-:Y:S02]  /*2f9c0*/  @!P5 IMAD.MOV.U32 R20, RZ, RZ, R28 ;  /* 0x000000ffff14d224 */ /* 0x002fe400078e001c */
[----:B------:R-:W-:Y:S01]  /*2f9d0*/  @!P5 IMAD.MOV.U32 R21, RZ, RZ, R29 ;  /* 0x000000ffff15d224 */ /* 0x000fe200078e001d */
[----:B------:R-:W4:Y:S04]  /*2f9e0*/  LDL R28, [R1+0x2c0] ;  /* 0x0002c000011c7983 */ /* 0x000f280000100800 */
[----:B------:R-:W4:Y:S04]  /*2f9f0*/  LDL R29, [R1+0x2bc] ;  /* 0x0002bc00011d7983 */ /* 0x000f280000100800 */
[----:B--2---:R0:W2:Y:S02]  /*2fa00*/  @!P5 LDG.E.U16 R19, desc[UR26][R22.64] ;  /* 0x0000001a1613d981 */ /* 0x0040a4000c1e1500 */
[----:B0-----:R-:W-:-:S02]  /*2fa10*/  @!P5 IMAD.MOV.U32 R22, RZ, RZ, R30 ;  /* 0x000000ffff16d224 */ /* 0x001fc400078e001e */
[----:B------:R-:W-:Y:S01]  /*2fa20*/  @!P5 IMAD.MOV.U32 R23, RZ, RZ, R31 ;  /* 0x000000ffff17d224 */ /* 0x000fe200078e001f */
[----:B------:R-:W2:Y:S04]  /*2fa30*/  LDL R30, [R1+0x2e8] ;  /* 0x0002e800011e7983 */ /* 0x000ea80000100800 */
        /* <DEDUP_REMOVED lines=108> */
[----:B------:R0:W3:Y:S04]  /*30100*/  @!P5 LDG.E.U16 R46, desc[UR26][R48.64] ;  /* 0x0000001a302ed981 */ /* 0x0000e8000c1e1500 */
[----:B------:R-:W3:Y:S04]  /*30110*/  LDL R57, [R1+0x3b4] ;  /* 0x0003b40001397983 */ /* 0x000ee80000100800 */
[----:B------:R1:W3:Y:S01]  /*30120*/  @!P5 LDG.E.U16 R47, desc[UR26][R50.64] ;  /* 0x0000001a322fd981 */ /* 0x0002e2000c1e1500 */
[----:B0-----:R-:W-:-:S02]  /*30130*/  PRMT R48, RZ, 0x7610, R48 ;  /* 0x00007610ff307816 */ /* 0x001fc40000000030 */
[----:B------:R-:W-:Y:S01]  /*30140*/  PRMT R49, RZ, 0x7610, R49 ;  /* 0x00007610ff317816 */ /* 0x000fe20000000031 */
[----:B-1----:R-:W-:Y:S02]  /*30150*/  @!P5 IMAD.MOV.U32 R50, RZ, RZ, R58 ;  /* 0x000000ffff32d224 */ /* 0x002fe400078e003a */
[----:B------:R-:W-:Y:S01]  /*30160*/  @!P5 IMAD.MOV.U32 R51, RZ, RZ, R59 ;  /* 0x000000ffff33d224 */ /* 0x000fe200078e003b */
[----:B------:R-:W3:Y:S04]  /*30170*/  LDL R58, [R1+0x3c8] ;  /* 0x0003c800013a7983 */ /* 0x000ee80000100800 */
[----:B------:R0:W3:Y:S04]  /*30180*/  @!P5 LDG.E.U16 R48, desc[UR26][R50.64] ;  /* 0x0000001a3230d981 */ /* 0x0000e8000c1e1500 */
[----:B------:R-:W3:Y:S01]  /*30190*/  LDL R59, [R1+0x3c4] ;  /* 0x0003c400013b7983 */ /* 0x000ee20000100800 */
[----:B0-----:R-:W-:-:S03]  /*301a0*/  PRMT R51, RZ, 0x7610, R51 ;  /* 0x00007610ff337816 */ /* 0x001fc60000000033 */
[----:B----4-:R0:W4:Y:S02]  /*301b0*/  @!P5 LDG.E.U16 R49, desc[UR26][R52.64] ;  /* 0x0000001a3431d981 */ /* 0x010124000c1e1500 */
[----:B0-----:R-:W-:Y:S02]  /*301c0*/  @!P5 IMAD.MOV.U32 R52, RZ, RZ, R60 ;  /* 0x000000ffff34d224 */ /* 0x001fe400078e003c */
[----:B------:R-:W-:Y:S01]  /*301d0*/  @!P5 IMAD.MOV.U32 R53, RZ, RZ, R61 ;  /* 0x000000ffff35d224 */ /* 0x000fe200078e003d */
[----:B------:R-:W4:Y:S04]  /*301e0*/  LDL R60, [R1+0x3d8] ;  /* 0x0003d800013c7983 */ /* 0x000f280000100800 */
[----:B------:R-:W4:Y:S04]  /*301f0*/  LDL R61, [R1+0x3d4] ;  /* 0x0003d400013d7983 */ /* 0x000f280000100800 */
[----:B--2---:R0:W2:Y:S02]  /*30200*/  @!P5 LDG.E.U16 R51, desc[UR26][R54.64] ;  /* 0x0000001a3633d981 */ /* 0x0040a4000c1e1500 */
[----:B0-----:R-:W-:-:S02]  /*30210*/  @!P5 IMAD.MOV.U32 R55, RZ, RZ, R66 ;  /* 0x000000ffff37d224 */ /* 0x001fc400078e0042 */
[----:B------:R-:W2:Y:S01]  /*30220*/  LDL R66, [R1+0x3e0] ;  /* 0x0003e00001427983 */ /* 0x000ea20000100800 */
[----:B------:R-:W-:Y:S01]  /*30230*/  PRMT R50, RZ, 0x7610, R50 ;  /* 0x00007610ff327816 */ /* 0x000fe20000000032 */
[----:B------:R-:W-:Y:S02]  /*30240*/  @!P5 IMAD.MOV.U32 R54, RZ, RZ, R62 ;  /* 0x000000ffff36d224 */ /* 0x000fe400078e003e */
[----:B------:R-:W2:Y:S04]  /*30250*/  LDL R62, [R1+0x3e8] ;  /* 0x0003e800013e7983 */ /* 0x000ea80000100800 */
[----:B------:R0:W2:Y:S02]  /*30260*/  @!P5 LDG.E.U16 R50, desc[UR26][R52.64] ;  /* 0x0000001a3432d981 */ /* 0x0000a4000c1e1500 */
[----:B0-----:R-:W-:-:S02]  /*30270*/  PRMT R52, RZ, 0x7610, R52 ;  /* 0x00007610ff347816 */ /* 0x001fc40000000034 */
        /* <DEDUP_REMOVED lines=15> */
[----:B------:R-:W3:Y:S04]  /*30370*/  LDL R65, [R1+0x3f4] ;  /* 0x0003f40001417983 */ /* 0x000ee80000100800 */
[----:B----4-:R0:W4:Y:S02]  /*30380*/  @!P5 LDG.E.U16 R57, desc[UR26][R60.64] ;  /* 0x0000001a3c39d981 */ /* 0x010124000c1e1500 */
[----:B0-----:R-:W-:-:S02]  /*30390*/  @!P5 IMAD.MOV.U32 R61, RZ, RZ, R67 ;  /* 0x000000ffff3dd224 */ /* 0x001fc400078e0043 */
[----:B------:R-:W4:Y:S01]  /*303a0*/  LDL R67, [R1+0x404] ;  /* 0x0004040001437983 */ /* 0x000f220000100800 */
[----:B--2---:R-:W-:-:S03]  /*303b0*/  @!P5 IMAD.MOV.U32 R60, RZ, RZ, R66 ;  /* 0x000000ffff3cd224 */ /* 0x004fc600078e0042 */
[----:B------:R-:W4:Y:S01]  /*303c0*/  LDL R66, [R1+0x408] ;  /* 0x0004080001427983 */ /* 0x000f220000100800 */
        /* <DEDUP_REMOVED lines=10> */
[----:B------:R-:W2:Y:S04]  /*30470*/  LDL R68, [R1+0x418] ;  /* 0x0004180001447983 */ /* 0x000ea80000100800 */
[----:B------:R-:W2:Y:S04]  /*30480*/  LDL R69, [R1+0x414] ;  /* 0x0004140001457983 */ /* 0x000ea80000100800 */
[----:B------:R0:W3:Y:S04]  /*30490*/  @!P5 LDG.E.U16 R60, desc[UR26][R62.64] ;  /* 0x0000001a3e3cd981 */ /* 0x0000e8000c1e1500 */
[----:B------:R1:W3:Y:S01]  /*304a0*/  @!P5 LDG.E.U16 R61, desc[UR26][R64.64] ;  /* 0x0000001a403dd981 */ /* 0x0002e2000c1e1500 */
[----:B0-----:R-:W-:Y:S01]  /*304b0*/  PRMT R63, RZ, 0x7610, R63 ;  /* 0x00007610ff3f7816 */ /* 0x001fe2000000003f */
[----:B-1----:R-:W-:-:S02]  /*304c0*/  @!P5 IMAD.MOV.U32 R64, RZ, RZ, R70 ;  /* 0x000000ffff40d224 */ /* 0x002fc400078e0046 */
[----:B------:R-:W3:Y:S04]  /*304d0*/  LDL R70, [R1+0x428] ;  /* 0x0004280001467983 */ /* 0x000ee80000100800 */
[----:B----4-:R0:W4:Y:S02]  /*304e0*/  @!P5 LDG.E.U16 R63, desc[UR26][R66.64] ;  /* 0x0000001a423fd981 */ /* 0x010124000c1e1500 */
[----:B0-----:R-:W-:Y:S02]  /*304f0*/  @!P5 IMAD.MOV.U32 R66, RZ, RZ, R71 ;  /* 0x000000ffff42d224 */ /* 0x001fe400078e0047 */
[----:B------:R-:W3:Y:S01]  /*30500*/  LDL R71, [R1+0x424] ;  /* 0x0004240001477983 */ /* 0x000ee20000100800 */
[----:B------:R-:W-:Y:S02]  /*30510*/  @!P5 IMAD.MOV.U32 R65, RZ, RZ, R75 ;  /* 0x000000ffff41d224 */ /* 0x000fe400078e004b */
[----:B------:R-:W-:Y:S01]  /*30520*/  @!P5 IMAD.MOV.U32 R67, RZ, RZ, R74 ;  /* 0x000000ffff43d224 */ /* 0x000fe200078e004a */
[----:B------:R-:W4:Y:S04]  /*30530*/  LDL R75, [R1+0x444] ;  /* 0x00044400014b7983 */ /* 0x000f280000100800 */
[----:B------:R-:W4:Y:S01]  /*30540*/  LDL R74, [R1+0x448] ;  /* 0x00044800014a7983 */ /* 0x000f220000100800 */
[----:B------:R-:W-:-:S06]  /*30550*/  PRMT R62, RZ, 0x7610, R62 ;  /* 0x00007610ff3e7816 */ /* 0x000fcc000000003e */
[----:B------:R0:W4:Y:S02]  /*30560*/  @!P5 LDG.E.U16 R62, desc[UR26][R64.64] ;  /* 0x0000001a403ed981 */ /* 0x000124000c1e1500 */
[----:B0-----:R-:W-:Y:S02]  /*30570*/  PRMT R65, RZ, 0x7610, R65 ;  /* 0x00007610ff417816 */ /* 0x001fe40000000041 */
[----:B------:R-:W-:-:S06]  /*30580*/  PRMT R64, RZ, 0x7610, R64 ;  /* 0x00007610ff407816 */ /* 0x000fcc0000000040 */
[----:B------:R0:W4:Y:S02]  /*30590*/  @!P5 LDG.E.U16 R64, desc[UR26][R66.64] ;  /* 0x0000001a4240d981 */ /* 0x000124000c1e1500 */
[----:B0-----:R-:W-:Y:S02]  /*305a0*/  PRMT R67, RZ, 0x7610, R67 ;  /* 0x00007610ff437816 */ /* 0x001fe40000000043 */
[----:B--2---:R0:W2:Y:S02]  /*305b0*/  @!P5 LDG.E.U16 R65, desc[UR26][R68.64] ;  /* 0x0000001a4441d981 */ /* 0x0040a4000c1e1500 */
[----:B0-----:R-:W-:Y:S02]  /*305c0*/  @!P5 IMAD.MOV.U32 R68, RZ, RZ, R72 ;  /* 0x000000ffff44d224 */ /* 0x001fe400078e0048 */
[----:B------:R-:W-:Y:S01]  /*305d0*/  @!P5 IMAD.MOV.U32 R69, RZ, RZ, R73 ;  /* 0x000000ffff45d224 */ /* 0x000fe200078e0049 */
[----:B------:R-:W2:Y:S04]  /*305e0*/  LDL R72, [R1+0x438] ;  /* 0x0004380001487983 */ /* 0x000ea80000100800 */
[----:B------:R-:W2:Y:S04]  /*305f0*/  LDL R73, [R1+0x434] ;  /* 0x0004340001497983 */ /* 0x000ea80000100800 */
[----:B---3--:R0:W3:Y:S02]  /*30600*/  @!P5 LDG.E.U16 R67, desc[UR26][R70.64] ;  /* 0x0000001a4643d981 */ /* 0x0080e4000c1e1500 */
[----:B0-----:R-:W-:-:S02]  /*30610*/  @!P5 IMAD.MOV.U32 R70, RZ, RZ, R76 ;  /* 0x000000ffff46d224 */ /* 0x001fc400078e004c */
[----:B------:R-:W-:Y:S01]  /*30620*/  @!P5 IMAD.MOV.U32 R71, RZ, RZ, R77 ;  /* 0x000000ffff47d224 */ /* 0x000fe200078e004d */
[----:B------:R-:W3:Y:S04]  /*30630*/  LDL R76, [R1+0x458] ;  /* 0x00045800014c7983 */ /* 0x000ee80000100800 */
[----:B------:R-:W3:Y:S01]  /*30640*/  LDL R77, [R1+0x454] ;  /* 0x00045400014d7983 */ /* 0x000ee20000100800 */
[----:B------:R-:W-:-:S06]  /*30650*/  PRMT R66, RZ, 0x7610, R66 ;  /* 0x00007610ff427816 */ /* 0x000fcc0000000042 */
[----:B------:R0:W3:Y:S02]  /*30660*/  @!P5 LDG.E.U16 R66, desc[UR26][R68.64] ;  /* 0x0000001a4442d981 */ /* 0x0000e4000c1e1500 */
[----:B0-----:R-:W-:-:S06]  /*30670*/  PRMT R68, RZ, 0x7610, R68 ;  /* 0x00007610ff447816 */ /* 0x001fcc0000000044 */
[----:B------:R0:W3:Y:S02]  /*30680*/  @!P5 LDG.E.U16 R68, desc[UR26][R70.64] ;  /* 0x0000001a4644d981 */ /* 0x0000e4000c1e1500 */
[----:B0-----:R-:W-:-:S06]  /*30690*/  PRMT R71, RZ, 0x7610, R71 ;  /* 0x00007610ff477816 */ /* 0x001fcc0000000047 */
[----:B----4-:R0:W4:Y:S02]  /*306a0*/  @!P5 LDG.E.U16 R71, desc[UR26][R74.64] ;  /* 0x0000001a4a47d981 */ /* 0x010124000c1e1500 */
[----:B0-----:R-:W-:Y:S02]  /*306b0*/  @!P5 IMAD.MOV.U32 R74, RZ, RZ, R78 ;  /* 0x000000ffff4ad224 */ /* 0x001fe400078e004e */
[----:B------:R-:W-:Y:S01]  /*306c0*/  @!P5 IMAD.MOV.U32 R75, RZ, RZ, R79 ;  /* 0x000000ffff4bd224 */ /* 0x000fe200078e004f */
[----:B------:R-:W4:Y:S04]  /*306d0*/  LDL R78, [R1+0x468] ;  /* 0x00046800014e7983 */ /* 0x000f280000100800 */
[----:B------:R-:W4:Y:S01]  /*306e0*/  LDL R79, [R1+0x464] ;  /* 0x00046400014f7983 */ /* 0x000f220000100800 */
[----:B------:R-:W-:-:S02]  /*306f0*/  PRMT R69, RZ, 0x7610, R69 ;  /* 0x00007610ff457816 */ /* 0x000fc40000000045 */
[----:B------:R-:W-:-:S04]  /*30700*/  PRMT R70, RZ, 0x7610, R70 ;  /* 0x00007610ff467816 */ /* 0x000fc80000000046 */
[----:B--2---:R0:W2:Y:S02]  /*30710*/  @!P5 LDG.E.U16 R69, desc[UR26][R72.64] ;  /* 0x0000001a4845d981 */ /* 0x0040a4000c1e1500 */
[----:B0-----:R-:W-:Y:S02]  /*30720*/  @!P5 IMAD.MOV.U32 R72, RZ, RZ, R80 ;  /* 0x000000ffff48d224 */ /* 0x001fe400078e0050 */
[----:B------:R-:W-:Y:S01]  /*30730*/  @!P5 IMAD.MOV.U32 R73, RZ, RZ, R81 ;  /* 0x000000ffff49d224 */ /* 0x000fe200078e0051 */
[----:B------:R-:W2:Y:S04]  /*30740*/  LDL R80, [R1+0x480] ;  /* 0x0004800001507983 */ /* 0x000ea80000100800 */
[----:B------:R-:W2:Y:S04]  /*30750*/  LDL R81, [R1+0x47c] ;  /* 0x00047c0001517983 */ /* 0x000ea80000100800 */
[----:B------:R0:W2:Y:S02]  /*30760*/  @!P5 LDG.E.U16 R70, desc[UR26][R72.64] ;  /* 0x0000001a4846d981 */ /* 0x0000a4000c1e1500 */
[----:B0-----:R-:W-:-:S06]  /*30770*/  PRMT R73, RZ, 0x7610, R73 ;  /* 0x00007610ff497816 */ /* 0x001fcc0000000049 */
[----:B---3--:R0:W3:Y:S02]  /*30780*/  @!P5 LDG.E.U16 R73, desc[UR26][R76.64] ;  /* 0x0000001a4c49d981 */ /* 0x0080e4000c1e1500 */
[----:B0-----:R-:W-:Y:S02]  /*30790*/  @!P5 IMAD.MOV.U32 R76, RZ, RZ, R82 ;  /* 0x000000ffff4cd224 */ /* 0x001fe400078e0052 */
[----:B------:R-:W-:Y:S01]  /*307a0*/  @!P5 IMAD.MOV.U32 R77, RZ, RZ, R83 ;  /* 0x000000ffff4dd224 */ /* 0x000fe200078e0053 */
[----:B------:R-:W3:Y:S04]  /*307b0*/  LDL R82, [R1+0x490] ;  /* 0x0004900001527983 */ /* 0x000ee80000100800 */
[----:B------:R-:W3:Y:S01]  /*307c0*/  LDL R83, [R1+0x48c] ;  /* 0x00048c0001537983 */ /* 0x000ee20000100800 */
[----:B------:R-:W-:-:S06]  /*307d0*/  PRMT R72, RZ, 0x7610, R72 ;  /* 0x00007610ff487816 */ /* 0x000fcc0000000048 */
[----:B------:R0:W3:Y:S02]  /*307e0*/  @!P5 LDG.E.U16 R72, desc[UR26][R74.64] ;  /* 0x0000001a4a48d981 */ /* 0x0000e4000c1e1500 */
[----:B0-----:R-:W-:Y:S02]  /*307f0*/  PRMT R74, RZ, 0x7610, R74 ;  /* 0x00007610ff4a7816 */ /* 0x001fe4000000004a */
[----:B------:R-:W-:-:S04]  /*30800*/  PRMT R75, RZ, 0x7610, R75 ;  /* 0x00007610ff4b7816 */ /* 0x000fc8000000004b */
[----:B------:R0:W3:Y:S02]  /*30810*/  @!P5 LDG.E.U16 R74, desc[UR26][R76.64] ;  /* 0x0000001a4c4ad981 */ /* 0x0000e4000c1e1500 */
[----:B0-----:R-:W-:Y:S02]  /*30820*/  PRMT R76, RZ, 0x7610, R76 ;  /* 0x00007610ff4c7816 */ /* 0x001fe4000000004c */
[----:B----4-:R0:W4:Y:S01]  /*30830*/  @!P5 LDG.E.U16 R75, desc[UR26][R78.64] ;  /* 0x0000001a4e4bd981 */ /* 0x010122000c1e1500 */
[----:B------:R-:W-:Y:S01]  /*30840*/  PRMT R77, RZ, 0x7610, R77 ;  /* 0x00007610ff4d7816 */ /* 0x000fe2000000004d */
[----:B0-----:R-:W-:Y:S02]  /*30850*/  @!P5 IMAD.MOV.U32 R78, RZ, RZ, R133 ;  /* 0x000000ffff4ed224 */ /* 0x001fe400078e0085 */
[----:B------:R-:W-:Y:S01]  /*30860*/  @!P5 IMAD.MOV.U32 R79, RZ, RZ, R134 ;  /* 0x000000ffff4fd224 */ /* 0x000fe200078e0086 */
[----:B------:R-:W4:Y:S04]  /*30870*/  LDL R133, [R1+0x4a0] ;  /* 0x0004a00001857983 */ /* 0x000f280000100800 */
[----:B------:R0:W4:Y:S04]  /*30880*/  @!P5 LDG.E.U16 R76, desc[UR26][R78.64] ;  /* 0x0000001a4e4cd981 */ /* 0x000128000c1e1500 */
[----:B------:R-:W4:Y:S01]  /*30890*/  LDL R134, [R1+0x49c] ;  /* 0x00049c0001867983 */ /* 0x000f220000100800 */
[----:B0-----:R-:W-:-:S02]  /*308a0*/  @!P5 IMAD.MOV.U32 R78, RZ, RZ, R131 ;  /* 0x000000ffff4ed224 */ /* 0x001fc400078e0083 */
[----:B------:R-:W-:Y:S01]  /*308b0*/  @!P5 IMAD.MOV.U32 R79, RZ, RZ, R132 ;  /* 0x000000ffff4fd224 */ /* 0x000fe200078e0084 */
[----:B------:R-:W4:Y:S04]  /*308c0*/  LDL R131, [R1+0x4a8] ;  /* 0x0004a80001837983 */ /* 0x000f280000100800 */
[----:B------:R0:W4:Y:S04]  /*308d0*/  @!P5 LDG.E.U16 R77, desc[UR26][R78.64] ;  /* 0x0000001a4e4dd981 */ /* 0x000128000c1e1500 */
[----:B------:R-:W4:Y:S01]  /*308e0*/  LDL R132, [R1+0x4a4] ;  /* 0x0004a40001847983 */ /* 0x000f220000100800 */
[----:B0-----:R-:W-:-:S02]  /*308f0*/  PRMT R78, RZ, 0x7610, R78 ;  /* 0x00007610ff4e7816 */ /* 0x001fc4000000004e */
[----:B------:R-:W-:-:S04]  /*30900*/  PRMT R79, RZ, 0x7610, R79 ;  /* 0x00007610ff4f7816 */ /* 0x000fc8000000004f */
[----:B--2---:R0:W2:Y:S02]  /*30910*/  @!P5 LDG.E.U16 R78, desc[UR26][R80.64] ;  /* 0x0000001a504ed981 */ /* 0x0040a4000c1e1500 */
[----:B0-----:R-:W-:Y:S02]  /*30920*/  @!P5 IMAD.MOV.U32 R80, RZ, RZ, R128 ;  /* 0x000000ffff50d224 */ /* 0x001fe400078e0080 */
[----:B------:R-:W-:Y:S01]  /*30930*/  @!P5 IMAD.MOV.U32 R81, RZ, RZ, R130 ;  /* 0x000000ffff51d224 */ /* 0x000fe200078e0082 */
[----:B------:R-:W-:Y:S01]  /*30940*/  PRMT R85, RZ, 0x7610, R85 ;  /* 0x00007610ff557816 */ /* 0x000fe20000000055 */
[----:B------:R-:W2:Y:S04]  /*30950*/  LDL R130, [R1+0x4b4] ;  /* 0x0004b40001827983 */ /* 0x000ea80000100800 */
[----:B------:R0:W2:Y:S01]  /*30960*/  @!P5 LDG.E.U16 R79, desc[UR26][R80.64] ;  /* 0x0000001a504fd981 */ /* 0x0000a2000c1e1500 */
[----:B------:R-:W-:-:S03]  /*30970*/  PRMT R87, RZ, 0x7610, R87 ;  /* 0x00007610ff577816 */ /* 0x000fc60000000057 */
[----:B------:R-:W2:Y:S01]  /*30980*/  LDL R128, [R1+0x4b8] ;  /* 0x0004b80001807983 */ /* 0x000ea20000100800 */
[----:B0-----:R-:W-:-:S06]  /*30990*/  PRMT R80, RZ, 0x7610, R80 ;  /* 0x00007610ff507816 */ /* 0x001fcc0000000050 */
[----:B---3--:R0:W3:Y:S04]  /*309a0*/  @!P5 LDG.E.U16 R80, desc[UR26][R82.64] ;  /* 0x0000001a5250d981 */ /* 0x0080e8000c1e1500 */
[----:B------:R-:W0:Y:S04]  /*309b0*/  LDL R82, [R1+0x494] ;  /* 0x0004940001527983 */ /* 0x000e280000100800 */
[----:B------:R-:W0:Y:S01]  /*309c0*/  LDL R83, [R1+0x498] ;  /* 0x0004980001537983 */ /* 0x000e220000100800 */
[----:B------:R-:W-:Y:S02]  /*309d0*/  PRMT R81, RZ, 0x7610, R81 ;  /* 0x00007610ff517816 */ /* 0x000fe40000000051 */
[----:B0-----:R-:W-:-:S04]  /*309e0*/  @!P5 LOP3.LUT R83, R83, R82, RZ, 0x3c, !PT ;  /* 0x000000525353d212 */ /* 0x001fc800078e3cff */
[----:B------:R-:W-:-:S04]  /*309f0*/  @!P5 LOP3.LUT R82, R83, R82, RZ, 0x3c, !PT ;  /* 0x000000525352d212 */ /* 0x000fc800078e3cff */
[----:B------:R-:W-:-:S05]  /*30a00*/  @!P5 LOP3.LUT R83, R83, R82, RZ, 0x3c, !PT ;  /* 0x000000525353d212 */ /* 0x000fca00078e3cff */
[----:B------:R4:W2:Y:S02]  /*30a10*/  @!P5 LDG.E.U16 R81, desc[UR26][R82.64] ;  /* 0x0000001a5251d981 */ /* 0x0008a4000c1e1500 */
[----:B----4-:R-:W-:Y:S02]  /*30a20*/  @!P5 IMAD.MOV.U32 R82, RZ, RZ, R133 ;  /* 0x000000ffff52d224 */ /* 0x010fe400078e0085 */
[----:B------:R-:W-:Y:S01]  /*30a30*/  @!P5 IMAD.MOV.U32 R83, RZ, RZ, R134 ;  /* 0x000000ffff53d224 */ /* 0x000fe200078e0086 */
[----:B------:R-:W4:Y:S04]  /*30a40*/  LDL R133, [R1+0x4c0] ;  /* 0x0004c00001857983 */ /* 0x000f280000100800 */
[----:B------:R0:W2:Y:S04]  /*30a50*/  @!P5 LDG.E.U16 R85, desc[UR26][R82.64] ;  /* 0x0000001a5255d981 */ /* 0x0000a8000c1e1500 */
[----:B------:R-:W2:Y:S01]  /*30a60*/  LDL R134, [R1+0x4bc] ;  /* 0x0004bc0001867983 */ /* 0x000ea20000100800 */
[----:B0-----:R-:W-:-:S02]  /*30a70*/  @!P5 IMAD.MOV.U32 R82, RZ, RZ, R131 ;  /* 0x000000ffff52d224 */ /* 0x001fc400078e0083 */
[----:B------:R-:W-:Y:S01]  /*30a80*/  @!P5 IMAD.MOV.U32 R83, RZ, RZ, R132 ;  /* 0x000000ffff53d224 */ /* 0x000fe200078e0084 */
[----:B------:R-:W2:Y:S04]  /*30a90*/  LDL R131, [R1+0x4c8] ;  /* 0x0004c80001837983 */ /* 0x000ea80000100800 */
[----:B------:R0:W2:Y:S04]  /*30aa0*/  @!P5 LDG.E.U16 R87, desc[UR26][R82.64] ;  /* 0x0000001a5257d981 */ /* 0x0000a8000c1e1500 */
[----:B------:R-:W2:Y:S04]  /*30ab0*/  LDL R132, [R1+0x4c4] ;  /* 0x0004c40001847983 */ /* 0x000ea80000100800 */
[----:B------:R-:W2:Y:S01]  /*30ac0*/  LDL R83, [R1+0x4ac] ;  /* 0x0004ac0001537983 */ /* 0x000ea20000100800 */
[----:B------:R-:W-:Y:S01]  /*30ad0*/  PRMT R89, RZ, 0x7610, R89 ;  /* 0x00007610ff597816 */ /* 0x000fe20000000059 */
[----:B0-----:R-:W-:Y:S01]  /*30ae0*/  @!P5 IMAD.MOV.U32 R82, RZ, RZ, R135 ;  /* 0x000000ffff52d224 */ /* 0x001fe200078e0087 */
[----:B------:R-:W-:Y:S01]  /*30af0*/  PRMT R90, RZ, 0x7610, R90 ;  /* 0x00007610ff5a7816 */ /* 0x000fe2000000005a */
[----:B------:R-:W3:Y:S01]  /*30b00*/  LDL R135, [R1+0x4d8] ;  /* 0x0004d80001877983 */ /* 0x000ee20000100800 */
[----:B------:R-:W-:-:S02]  /*30b10*/  PRMT R91, RZ, 0x7610, R91 ;  /* 0x00007610ff5b7816 */ /* 0x000fc4000000005b */
[----:B------:R-:W-:Y:S01]  /*30b20*/  PRMT R92, RZ, 0x7610, R92 ;  /* 0x00007610ff5c7816 */ /* 0x000fe2000000005c */
[----:B--2---:R0:W2:Y:S02]  /*30b30*/  @!P5 LDG.E.U16 R89, desc[UR26][R82.64] ;  /* 0x0000001a5259d981 */ /* 0x0040a4000c1e1500 */
[----:B0-----:R-:W-:Y:S02]  /*30b40*/  @!P5 IMAD.MOV.U32 R82, RZ, RZ, R128 ;  /* 0x000000ffff52d224 */ /* 0x001fe400078e0080 */
[----:B------:R-:W-:Y:S01]  /*30b50*/  @!P5 IMAD.MOV.U32 R83, RZ, RZ, R130 ;  /* 0x000000ffff53d224 */ /* 0x000fe200078e0082 */
[----:B------:R-:W-:Y:S01]  /*30b60*/  PRMT R93, RZ, 0x7610, R93 ;  /* 0x00007610ff5d7816 */ /* 0x000fe2000000005d */
[----:B------:R-:W2:Y:S04]  /*30b70*/  LDL R130, [R1+0x4dc] ;  /* 0x0004dc0001827983 */ /* 0x000ea80000100800 */
[----:B------:R4:W2:Y:S04]  /*30b80*/  @!P5 LDG.E.U16 R90, desc[UR26][R82.64] ;  /* 0x0000001a525ad981 */ /* 0x0008a8000c1e1500 */
[----:B------:R-:W2:Y:S01]  /*30b90*/  LDL R128, [R1+0x4e0] ;  /* 0x0004e00001807983 */ /* 0x000ea20000100800 */
[----:B----4-:R-:W-:-:S02]  /*30ba0*/  @!P5 IMAD.MOV.U32 R82, RZ, RZ, R133 ;  /* 0x000000ffff52d224 */ /* 0x010fc400078e0085 */
        /* <DEDUP_REMOVED lines=9> */
[----:B------:R-:W0:Y:S04]  /*30c40*/  LDL R82, [R1+0x4cc] ;  /* 0x0004cc0001527983 */ /* 0x000e280000100800 */
[----:B------:R-:W0:Y:S02]  /*30c50*/  LDL R83, [R1+0x4d0] ;  /* 0x0004d00001537983 */ /* 0x000e240000100800 */
[----:B0-----:R-:W-:-:S04]  /*30c60*/  @!P5 LOP3.LUT R83, R83, R82, RZ, 0x3c, !PT ;  /* 0x000000525353d212 */ /* 0x001fc800078e3cff */
[----:B------:R-:W-:-:S04]  /*30c70*/  @!P5 LOP3.LUT R82, R83, R82, RZ, 0x3c, !PT ;  /* 0x000000525352d212 */ /* 0x000fc800078e3cff */
[----:B------:R-:W-:-:S05]  /*30c80*/  @!P5 LOP3.LUT R83, R83, R82, RZ, 0x3c, !PT ;  /* 0x000000525353d212 */ /* 0x000fca00078e3cff */
[----:B------:R3:W2:Y:S04]  /*30c90*/  @!P5 LDG.E.U16 R93, desc[UR26][R82.64] ;  /* 0x0000001a525dd981 */ /* 0x0006a8000c1e1500 */
[----:B------:R-:W2:Y:S01]  /*30ca0*/  LDL R83, [R1+0x4d4] ;  /* 0x0004d40001537983 */ /* 0x000ea20000100800 */
[----:B------:R-:W-:Y:S01]  /*30cb0*/  PRMT R94, RZ, 0x7610, R94 ;  /* 0x00007610ff5e7816 */ /* 0x000fe2000000005e */
[----:B---3--:R-:W-:Y:S01]  /*30cc0*/  @!P5 IMAD.MOV.U32 R82, RZ, RZ, R135 ;  /* 0x000000ffff52d224 */ /* 0x008fe200078e0087 */
[----:B------:R-:W-:Y:S01]  /*30cd0*/  PRMT R95, RZ, 0x7610, R95 ;  /* 0x00007610ff5f7816 */ /* 0x000fe2000000005f */
[----:B------:R-:W3:Y:S01]  /*30ce0*/  LDL R135, [R1+0x510] ;  /* 0x0005100001877983 */ /* 0x000ee20000100800 */
[----:B------:R-:W-:Y:S02]  /*30cf0*/  PRMT R96, RZ, 0x7610, R96 ;  /* 0x00007610ff607816 */ /* 0x000fe40000000060 */
[----:B------:R-:W-:Y:S01]  /*30d00*/  PRMT R97, RZ, 0x7610, R97 ;  /* 0x00007610ff617816 */ /* 0x000fe20000000061 */
[----:B--2---:R0:W2:Y:S02]  /*30d10*/  @!P5 LDG.E.U16 R94, desc[UR26][R82.64] ;  /* 0x0000001a525ed981 */ /* 0x0040a4000c1e1500 */
[----:B0-----:R-:W-:-:S02]  /*30d20*/  @!P5 IMAD.MOV.U32 R82, RZ, RZ, R128 ;  /* 0x000000ffff52d224 */ /* 0x001fc400078e0080 */
[----:B------:R-:W-:Y:S01]  /*30d30*/  @!P5 IMAD.MOV.U32 R83, RZ, RZ, R130 ;  /* 0x000000ffff53d224 */ /* 0x000fe200078e0082 */
        /* <DEDUP_REMOVED lines=10> */
[----:B------:R-:W-:Y:S01]  /*30de0*/  PRMT R98, RZ, 0x7610, R98 ;  /* 0x00007610ff627816 */ /* 0x000fe20000000062 */
[----:B------:R-:W2:Y:S04]  /*30df0*/  LDL R132, [R1+0x514] ;  /* 0x0005140001847983 */ /* 0x000ea80000100800 */
[----:B------:R0:W2:Y:S01]  /*30e00*/  @!P5 LDG.E.U16 R97, desc[UR26][R82.64] ;  /* 0x0000001a5261d981 */ /* 0x0000a2000c1e1500 */
[----:B------:R-:W-:Y:S02]  /*30e10*/  PRMT R99, RZ, 0x7610, R99 ;  /* 0x00007610ff637816 */ /* 0x000fe40000000063 */
[----:B------:R-:W-:Y:S01]  /*30e20*/  PRMT R100, RZ, 0x7610, R100 ;  /* 0x00007610ff647816 */ /* 0x000fe20000000064 */
[----:B------:R-:W2:Y:S04]  /*30e30*/  LDL R131, [R1+0x518] ;  /* 0x0005180001837983 */ /* 0x000ea80000100800 */
[----:B------:R-:W0:Y:S04]  /*30e40*/  LDL R82, [R1+0x4f4] ;  /* 0x0004f40001527983 */ /* 0x000e280000100800 */
[----:B------:R-:W0:Y:S02]  /*30e50*/  LDL R83, [R1+0x4f8] ;  /* 0x0004f80001537983 */ /* 0x000e240000100800 */
[----:B0-----:R-:W-:-:S04]  /*30e60*/  @!P5 LOP3.LUT R83, R83, R82, RZ, 0x3c, !PT ;  /* 0x000000525353d212 */ /* 0x001fc800078e3cff */
[----:B------:R-:W-:-:S04]  /*30e70*/  @!P5 LOP3.LUT R82, R83, R82, RZ, 0x3c, !PT ;  /* 0x000000525352d212 */ /* 0x000fc800078e3cff */
[----:B------:R-:W-:-:S05]  /*30e80*/  @!P5 LOP3.LUT R83, R83, R82, RZ, 0x3c, !PT ;  /* 0x000000525353d212 */ /* 0x000fca00078e3cff */
[----:B------:R2:W3:Y:S02]  /*30e90*/  @!P5 LDG.E.U16 R98, desc[UR26][R82.64] ;  /* 0x0000001a5262d981 */ /* 0x0004e4000c1e1500 */
[----:B--2---:R-:W-:Y:S02]  /*30ea0*/  @!P5 IMAD.MOV.U32 R82, RZ, RZ, R128 ;  /* 0x000000ffff52d224 */ /* 0x004fe400078e0080 */
        /* <DEDUP_REMOVED lines=8> */
[----:B------:R-:W2:Y:S04]  /*30f30*/  LDL R134, [R1+0x524] ;  /* 0x0005240001867983 */ /* 0x000ea80000100800 */
[----:B------:R-:W2:Y:S01]  /*30f40*/  LDL R83, [R1+0x50c] ;  /* 0x00050c0001537983 */ /* 0x000ea20000100800 */
[----:B------:R-:W-:Y:S01]  /*30f50*/  PRMT R101, RZ, 0x7610, R101 ;  /* 0x00007610ff657816 */ /* 0x000fe20000000065 */
[----:B---3--:R-:W-:Y:S01]  /*30f60*/  @!P5 IMAD.MOV.U32 R82, RZ, RZ, R135 ;  /* 0x000000ffff52d224 */ /* 0x008fe200078e0087 */
        /* <DEDUP_REMOVED lines=47> */
[----:B------:R-:W-:Y:S01]  /*31260*/  PRMT R110, RZ, 0x7610, R110 ;  /* 0x00007610ff6e7816 */ /* 0x000fe2000000006e */
[----:B------:R-:W4:Y:S04]  /*31270*/  LDL R134, [R1+0x58c] ;  /* 0x00058c0001867983 */ /* 0x000f280000100800 */
        /* <DEDUP_REMOVED lines=9> */
[----:B------:R2:W4:Y:S02]  /*31310*/  @!P5 LDG.E.U16 R110, desc[UR26][R82.64] ;  /* 0x0000001a526ed981 */ /* 0x000524000c1e1500 */
[----:B--2---:R-:W-:Y:S02]  /*31320*/  @!P5 IMAD.MOV.U32 R82, RZ, RZ, R131 ;  /* 0x000000ffff52d224 */ /* 0x004fe400078e0083 */
        /* <DEDUP_REMOVED lines=18> */
[----:B----4-:R-:W-:Y:S01]  /*31450*/  @!P5 IMAD.MOV.U32 R83, RZ, RZ, R134 ;  /* 0x000000ffff53d224 */ /* 0x010fe200078e0086 */
[----:B------:R-:W-:Y:S01]  /*31460*/  PRMT R117, RZ, 0x7610, R117 ;  /* 0x00007610ff757816 */ /* 0x000fe20000000075 */
[----:B------:R-:W4:Y:S04]  /*31470*/  LDL R134, [R1+0x594] ;  /* 0x0005940001867983 */ /* 0x000f280000100800 */
[----:B------:R0:W2:Y:S04]  /*31480*/  @!P5 LDG.E.U16 R114, desc[UR26][R82.64] ;  /* 0x0000001a5272d981 */ /* 0x0000a8000c1e1500 */
[----:B------:R-:W2:Y:S01]  /*31490*/  LDL R133, [R1+0x598] ;  /* 0x0005980001857983 */ /* 0x000ea20000100800 */
        /* <DEDUP_REMOVED lines=25> */
[----:B----4-:R-:W-:Y:S01]  /*31630*/  @!P5 IMAD.MOV.U32 R83, RZ, RZ, R134 ;  /* 0x000000ffff53d224 */ /* 0x010fe200078e0086 */
[----:B------:R-:W-:Y:S01]  /*31640*/  PRMT R122, RZ, 0x7610, R122 ;  /* 0x00007610ff7a7816 */ /* 0x000fe2000000007a */
[----:B------:R-:W4:Y:S04]  /*31650*/  LDL R134, [R1+0x1f8] ;  /* 0x0001f80001867983 */ /* 0x000f280000100800 */
[----:B------:R0:W2:Y:S01]  /*31660*/  @!P5 LDG.E.U16 R119, desc[UR26][R82.64] ;  /* 0x0000001a5277d981 */ /* 0x0000a2000c1e1500 */
[----:B------:R-:W-:-:S03]  /*31670*/  PRMT R123, RZ, 0x7610, R123 ;  /* 0x00007610ff7b7816 */ /* 0x000fc6000000007b */
[----:B------:R-:W2:Y:S01]  /*31680*/  LDL R133, [R1+0x1fc] ;  /* 0x0001fc0001857983 */ /* 0x000ea20000100800 */
[----:B0-----:R-:W-:Y:S02]  /*31690*/  @!P5 IMAD.MOV.U32 R82, RZ, RZ, R131 ;  /* 0x000000ffff52d224 */ /* 0x001fe400078e0083 */
        /* <DEDUP_REMOVED lines=24> */
[----:B------:R-:W-:Y:S02]  /*31820*/  PRMT R125, RZ, 0x7610, R125 ;  /* 0x00007610ff7d7816 */ /* 0x000fe4000000007d */
[----:B------:R-:W-:Y:S02]  /*31830*/  PRMT R126, RZ, 0x7610, R126 ;  /* 0x00007610ff7e7816 */ /* 0x000fe4000000007e */
[----:B------:R-:W-:Y:S01]  /*31840*/  PRMT R127, RZ, 0x7610, R127 ;  /* 0x00007610ff7f7816 */ /* 0x000fe2000000007f */
        /* <DEDUP_REMOVED lines=19> */
[----:B--2---:R1:W2:Y:S02]  /*31980*/  @!P5 LDG.E.U16 R124, desc[UR26][R82.64] ;  /* 0x0000001a527cd981 */ /* 0x0042a4000c1e1500 */
[----:B-1----:R-:W-:-:S02]  /*31990*/  @!P5 IMAD.MOV.U32 R82, RZ, RZ, R133 ;  /* 0x000000ffff52d224 */ /* 0x002fc400078e0085 */
[----:B----4-:R-:W-:-:S05]  /*319a0*/  @!P5 IMAD.MOV.U32 R83, RZ, RZ, R134 ;  /* 0x000000ffff53d224 */ /* 0x010fca00078e0086 */
[----:B------:R1:W3:Y:S02]  /*319b0*/  @!P5 LDG.E.U16 R125, desc[UR26][R82.64] ;  /* 0x0000001a527dd981 */ /* 0x0002e4000c1e1500 */
[----:B-1----:R-:W-:Y:S02]  /*319c0*/  @!P5 IMAD.MOV.U32 R82, RZ, RZ, R131 ;  /* 0x000000ffff52d224 */ /* 0x002fe400078e0083 */
[----:B------:R-:W-:-:S05]  /*319d0*/  @!P5 IMAD.MOV.U32 R83, RZ, RZ, R132 ;  /* 0x000000ffff53d224 */ /* 0x000fca00078e0084 */
[----:B------:R1:W4:Y:S02]  /*319e0*/  @!P5 LDG.E.U16 R126, desc[UR26][R82.64] ;  /* 0x0000001a527ed981 */ /* 0x000324000c1e1500 */
[----:B-1----:R-:W-:Y:S02]  /*319f0*/  @!P5 IMAD.MOV.U32 R82, RZ, RZ, R128 ;  /* 0x000000ffff52d224 */ /* 0x002fe400078e0080 */
[----:B------:R-:W-:-:S05]  /*31a00*/  @!P5 IMAD.MOV.U32 R83, RZ, RZ, R130 ;  /* 0x000000ffff53d224 */ /* 0x000fca00078e0082 */
[----:B------:R-:W2:Y:S01]  /*31a10*/  @!P5 LDG.E.U16 R127, desc[UR26][R82.64] ;  /* 0x0000001a527fd981 */ /* 0x000ea2000c1e1500 */
[----:B------:R-:W-:-:S03]  /*31a20*/  LOP3.LUT R128, R4, 0x50, RZ, 0x3c, !PT ;  /* 0x0000005004807812 */ /* 0x000fc600078e3cff */
        /* <DEDUP_REMOVED lines=29> */
[----:B------:R1:W-:Y:S01]  /*31c00*/  STS.U16 [R128+UR11+0x15e80], R93 ;  /* 0x015e805d80007988 */ /* 0x0003e2000800040b */
[----:B0-----:R-:W-:-:S03]  /*31c10*/  LOP3.LUT R23, R4, 0x60, RZ, 0x3c, !PT ;  /* 0x0000006004177812 */ /* 0x001fc600078e3cff */
        /* <DEDUP_REMOVED lines=32> */
[----:B-1----:R-:W-:-:S03]  /*31e20*/  LOP3.LUT R5, R4, 0x70, RZ, 0x3c, !PT ;  /* 0x0000007004057812 */ /* 0x002fc600078e3cff */
        /* <DEDUP_REMOVED lines=35> */
[----:B------:R-:W1:Y:S03]  /*32060*/  S2R R2, SR_TID.X ;  /* 0x0000000000027919 */ /* 0x000e660000002100 */
[----:B------:R0:W-:Y:S04]  /*32070*/  STS.U16 [R5+UR11+0x16f80], R123 ;  /* 0x016f807b05007988 */ /* 0x0001e8000800040b */
[----:B--2---:R0:W-:Y:S04]  /*32080*/  STS.U16 [R5+UR11+0x17380], R124 ;  /* 0x0173807c05007988 */ /* 0x0041e8000800040b */
[----:B---3--:R0:W-:Y:S04]  /*32090*/  STS.U16 [R5+UR11+0x17780], R125 ;  /* 0x0177807d05007988 */ /* 0x0081e8000800040b */
[----:B----4-:R0:W-:Y:S04]  /*320a0*/  STS.U16 [R5+UR11+0x17b80], R126 ;  /* 0x017b807e05007988 */ /* 0x0101e8000800040b */
[----:B------:R0:W-:Y:S01]  /*320b0*/  STS.U16 [R5+UR11+0x17f80], R127 ;  /* 0x017f807f05007988 */ /* 0x0001e2000800040b */
[----:B------:R2:W-:Y:S06]  /*320c0*/  MEMBAR.ALL.CTA ;  /* 0x0000000000007992 */ /* 0x0005ec0000008000 */
[----:B--2---:R-:W2:Y:S01]  /*320d0*/  FENCE.VIEW.ASYNC.S ;  /* 0x00000000000073c6 */ /* 0x004ea20000000000 */
[----:B------:R-:W-:-:S04]  /*320e0*/  ULEA UR14, UR24, UR11, 0x3 ;  /* 0x0000000b180e7291 */ /* 0x000fc8000f8e18ff */
[----:B------:R-:W-:Y:S01]  /*320f0*/  UIADD3 UR14, UPT, UPT, UR14, 0x28000, URZ ;  /* 0x000280000e0e7890 */ /* 0x000fe2000fffe0ff */
[----:B-1----:R-:W-:Y:S01]  /*32100*/  LOP3.LUT R2, R2, 0x7f, RZ, 0xc0, !PT ;  /* 0x0000007f02027812 */ /* 0x002fe200078ec0ff */
[----:B--2---:R-:W-:Y:S06]  /*32110*/  BAR.SYNC.DEFER_BLOCKING 0x0 ;  /* 0x0000000000007b1d */ /* 0x004fec0000010000 */
[----:B0-----:R-:W-:Y:S05]  /*32120*/  @P0 BRA `(.L_x_9) ;  /* 0x00000000007c0947 */ /* 0x001fea0003800000 */
[----:B------:R-:W-:Y:S01]  /*32130*/  UMOV UR19, 0x40004040 ;  /* 0x4000404000137882 */ /* 0x000fe20000000000 */
[----:B------:R-:W-:Y:S01]  /*32140*/  UMOV UR21, 0x40004040 ;  /* 0x4000404000157882 */ /* 0x000fe20000000000 */
[----:B------:R-:W-:Y:S01]  /*32150*/  UMOV UR22, 0x0 ;  /* 0x0000000000167882 */ /* 0x000fe20000000000 */
[----:B------:R-:W-:Y:S01]  /*32160*/  UMOV UR23, 0x4408490 ;  /* 0x0440849000177882 */ /* 0x000fe20000000000 */
[----:B------:R-:W-:Y:S01]  /*32170*/  UMOV UR52, 0x0 ;  /* 0x0000000000347882 */ /* 0x000fe20000000000 */
[----:B------:R-:W-:Y:S01]  /*32180*/  UMOV UR53, 0x4408490 ;  /* 0x0440849000357882 */ /* 0x000fe20000000000 */
        /* <DEDUP_REMOVED lines=25> */
.L_x_9:
[----:B------:R-:W2:Y:S01]  /*32320*/  LDL R5, [R1+0x9a8] ;  /* 0x0009a80001057983 */ /* 0x000ea20000100800 */
[----:B------:R-:W-:-:S04]  /*32330*/  UIADD3 UR24, UPT, UPT, UR24, 0x1, URZ ;  /* 0x0000000118187890 */ /* 0x000fc8000fffe0ff */
[----:B------:R-:W-:-:S04]  /*32340*/  UISETP.GT.AND UP1, UPT, UR24, 0x1, UPT ;  /* 0x000000011800788c */ /* 0x000fc8000bf24270 */
[----:B0-----:R-:W-:Y:S02]  /*32350*/  USEL UR5, URZ, 0x1, !UP1 ;  /* 0x00000001ff057887 */ /* 0x001fe4000c800000 */
[----:B------:R-:W-:Y:S02]  /*32360*/  USEL UR24, UR24, URZ, !UP1 ;  /* 0x000000ff18187287 */ /* 0x000fe4000c800000 */
[----:B------:R-:W-:-:S03]  /*32370*/  ULOP3.LUT UR6, UR8, UR5, URZ, 0x3c, !UPT ;  /* 0x0000000508067292 */ /* 0x000fc6000f8e3cff */
[----:B------:R-:W-:-:S04]  /*32380*/  UMOV UR5, UR8 ;  /* 0x0000000800057c82 */ /* 0x000fc80008000000 */
[----:B------:R-:W-:Y:S01]  /*32390*/  UMOV UR8, UR6 ;  /* 0x0000000600087c82 */ /* 0x000fe20008000000 */
[----:B--2---:R-:W-:-:S13]  /*323a0*/  ISETP.NE.U32.AND P2, PT, R5, UR4, PT ;  /* 0x0000000405007c0c */ /* 0x004fda000bf45070 */
[----:B------:R-:W-:Y:S05]  /*323b0*/  @P2 BRA `(.L_x_10) ;  /* 0xfffffee800d82947 */ /* 0x000fea000383ffff */
.L_x_7:
[----:B------:R-:W0:Y:S01]  /*323c0*/  LDC R7, c[0x0][0x3a0] ;  /* 0x0000e800ff077b82 */ /* 0x000e220000000800 */
[----:B------:R-:W1:Y:S01]  /*323d0*/  S2R R6, SR_CgaCtaId ;  /* 0x0000000000067919 */ /* 0x000e620000008800 */
[----:B------:R-:W2:Y:S01]  /*323e0*/  LDCU.128 UR16, c[0x0][0x390] ;  /* 0x00007200ff1077ac */ /* 0x000ea20008000c00 */
[----:B------:R-:W3:Y:S01]  /*323f0*/  S2R R5, SR_TID.X ;  /* 0x0000000000057919 */ /* 0x000ee20000002100 */
[----:B0-----:R-:W-:-:S05]  /*32400*/  VIADD R7, R7, 0x7f ;  /* 0x0000007f07077836 */ /* 0x001fca0000000000 */
[----:B------:R-:W-:Y:S01]  /*32410*/  ISETP.GE.AND P0, PT, R7, 0x80, PT ;  /* 0x000000800700780c */ /* 0x000fe20003f06270 */
[----:B-1----:R-:W-:Y:S01]  /*32420*/  IMAD.SHL.U32 R133, R6, 0x100, RZ ;  /* 0x0000010006857824 */ /* 0x002fe200078e00ff */
[----:B---3--:R-:W-:Y:S01]  /*32430*/  SHF.R.U32.HI R135, RZ, 0x6, R5 ;  /* 0x00000006ff877819 */ /* 0x008fe20000011605 */
[C---:B------:R-:W-:Y:S02]  /*32440*/  IMAD.SHL.U32 R3, R5.reuse, 0x10, RZ ;  /* 0x0000001005037824 */ /* 0x040fe400078e00ff */
[----:B------:R-:W-:-:S08]  /*32450*/  IMAD.SHL.U32 R132, R5, 0x80, RZ ;  /* 0x0000008005847824 */ /* 0x000fd000078e00ff */
[----:B--2---:R-:W-:Y:S05]  /*32460*/  @!P0 BRA `(.L_x_11) ;  /* 0x0000000000108947 */ /* 0x004fea0003800000 */
[----:B------:R-:W-:-:S06]  /*32470*/  USHF.L.U32 UR5, UR5, 0x1f, URZ ;  /* 0x0000001f05057899 */ /* 0x000fcc00080006ff */
[----:B------:R-:W-:-:S04]  /*32480*/  IMAD.U32 R4, RZ, RZ, UR5 ;  /* 0x00000005ff047e24 */ /* 0x000fc8000f8e00ff */
[----:B------:R-:W0:Y:S02]  /*32490*/  SYNCS.PHASECHK.TRANS64.TRYWAIT P0, [UR14], R4 ;  /* 0x00000004ff0075a7 */ /* 0x000e24000800110e */
[----:B0-----:R-:W-:Y:S05]  /*324a0*/  @!P0 BRA `(.L_x_12) ;  /* 0x0000004400908947 */ /* 0x001fea0003800000 */
.L_x_11:
[----:B-----5:R-:W2:Y:S01]  /*324b0*/  LDL.LU R136, [R1+0xaf0] ;  /* 0x000af00001887983 */ /* 0x020ea20000300800 */
[----:B------:R-:W-:Y:S01]  /*324c0*/  SGXT.U32 R135, R135, 0x1 ;  /* 0x000000018787781a */ /* 0x000fe20000000000 */
[----:B------:R-:W0:Y:S01]  /*324d0*/  LDCU UR4, c[0x0][0x3b4] ;  /* 0x00007680ff0477ac */ /* 0x000e220008000800 */
[----:B------:R-:W-:Y:S01]  /*324e0*/  LOP3.LUT R133, R133, 0x100, RZ, 0xc0, !PT ;  /* 0x0000010085857812 */ /* 0x000fe200078ec0ff */
[----:B------:R-:W-:Y:S01]  /*324f0*/  BAR.SYNC.DEFER_BLOCKING 0x0 ;  /* 0x0000000000007b1d */ /* 0x000fe20000010000 */
[----:B------:R-:W-:Y:S02]  /*32500*/  LOP3.LUT R134, R132, 0x800, RZ, 0xc0, !PT ;  /* 0x0000080084867812 */ /* 0x000fe400078ec0ff */
[----:B------:R-:W-:Y:S02]  /*32510*/  LOP3.LUT R3, R3, 0xf0, RZ, 0xc0, !PT ;  /* 0x000000f003037812 */ /* 0x000fe400078ec0ff */
[----:B------:R-:W-:Y:S01]  /*32520*/  LOP3.LUT R0, R0, R135, R133, 0xfe, !PT ;  /* 0x0000008700007212 */ /* 0x000fe200078efe85 */
[----:B------:R-:W1:Y:S01]  /*32530*/  LDCU UR5, c[0x0][0x39c] ;  /* 0x00007380ff0577ac */ /* 0x000e620008000800 */
[----:B------:R-:W-:Y:S01]  /*32540*/  IADD3 R134, PT, PT, R3, UR11, R134 ;  /* 0x0000000b03867c10 */ /* 0x000fe2000fffe086 */
[----:B------:R-:W3:Y:S01]  /*32550*/  S2R R137, SR_TID.X ;  /* 0x0000000000897919 */ /* 0x000ee20000002100 */
[C---:B------:R-:W-:Y:S01]  /*32560*/  LOP3.LUT R135, R0.reuse, 0x4, RZ, 0xfc, !PT ;  /* 0x0000000400877812 */ /* 0x040fe200078efcff */
[----:B------:R-:W4:Y:S01]  /*32570*/  LDCU UR6, c[0x0][0x39c] ;  /* 0x00007380ff0677ac */ /* 0x000f220008000800 */
[----:B------:R-:W-:-:S02]  /*32580*/  LOP3.LUT R133, R0, 0x8, RZ, 0xfc, !PT ;  /* 0x0000000800857812 */ /* 0x000fc400078efcff */
[----:B------:R-:W-:Y:S01]  /*32590*/  LEA R2, R2, UR11, 0x4 ;  /* 0x0000000b02027c11 */ /* 0x000fe2000f8e20ff */
[----:B------:R-:W0:Y:S02]  /*325a0*/  @!P1 SYNCS.CCTL.IV [UR11+0x28000] ;  /* 0x02800000ff0099b1 */ /* 0x000e24000800000b */
[----:B0-----:R-:W-:Y:S06]  /*325b0*/  BAR.SYNC.DEFER_BLOCKING 0x0 ;  /* 0x0000000000007b1d */ /* 0x001fec0000010000 */
[----:B------:R-:W-:Y:S01]  /*325c0*/  LDTM.16dp32bit_t0_t15.x128 R4, tmem[UR9] ;  /* 0x00000009000479ee */ /* 0x000fe20008b80000 */
[----:B------:R-:W0:Y:S01]  /*325d0*/  LDTM.16dp32bit_t16_t31.x128 R4, tmem[UR9+0x80] ;  /* 0x00008009000479ee */ /* 0x000e220008ba0000 */
[----:B---3--:R-:W-:-:S05]  /*325e0*/  IMAD.SHL.U32 R132, R137, 0x8, RZ ;  /* 0x0000000889847824 */ /* 0x008fca00078e00ff */
[----:B------:R-:W-:Y:S02]  /*325f0*/  LOP3.LUT R3, R132, 0x300, RZ, 0xc0, !PT ;  /* 0x0000030084037812 */ /* 0x000fe400078ec0ff */
[C---:B------:R-:W-:Y:S01]  /*32600*/  LOP3.LUT R132, R0.reuse, 0x2, RZ, 0xfc, !PT ;  /* 0x0000000200847812 */ /* 0x040fe200078efcff */
[----:B------:R-:W3:Y:S02]  /*32610*/  @!P1 SYNCS.CCTL.IV [UR11+0x28008] ;  /* 0x02800800ff0099b1 */ /* 0x000ee4000800000b */
[----:B------:R-:W-:Y:S01]  /*32620*/  IMAD.IADD R3, R3, 0x1, R134 ;  /* 0x0000000103037824 */ /* 0x000fe200078e0286 */
[----:B------:R-:W-:Y:S01]  /*32630*/  LOP3.LUT R134, R0, 0x6, RZ, 0xfc, !PT ;  /* 0x0000000600867812 */ /* 0x000fe200078efcff */
[----:B------:R-:W-:Y:S01]  /*32640*/  NOP ;  /* 0x0000000000007918 */ /* 0x000fe20000000000 */
[----:B0-----:R-:W-:Y:S02]  /*32650*/  F2FP.BF16.F32.PACK_AB R68, R70, R68 ;  /* 0x000000444644723e */ /* 0x001fe400000010ff */
[----:B------:R-:W-:-:S02]  /*32660*/  F2FP.BF16.F32.PACK_AB R70, R78, R76 ;  /* 0x0000004c4e46723e */ /* 0x000fc400000010ff */
[----:B------:R-:W-:Y:S02]  /*32670*/  F2FP.BF16.F32.PACK_AB R20, R22, R20 ;  /* 0x000000141614723e */ /* 0x000fe400000010ff */
[----:B------:R-:W-:Y:S02]  /*32680*/  F2FP.BF16.F32.PACK_AB R22, R30, R28 ;  /* 0x0000001c1e16723e */ /* 0x000fe400000010ff */
[----:B------:R-:W-:Y:S02]  /*32690*/  F2FP.BF16.F32.PACK_AB R28, R87, R85 ;  /* 0x00000055571c723e */ /* 0x000fe400000010ff */
[----:B------:R-:W-:Y:S02]  /*326a0*/  F2FP.BF16.F32.PACK_AB R85, R90, R88 ;  /* 0x000000585a55723e */ /* 0x000fe400000010ff */
[----:B------:R-:W-:Y:S02]  /*326b0*/  F2FP.BF16.F32.PACK_AB R52, R54, R52 ;  /* 0x000000343634723e */ /* 0x000fe400000010ff */
        /* <DEDUP_REMOVED lines=15> */
[----:B--2---:R-:W-:-:S04]  /*327b0*/  ISETP.GE.AND P0, PT, R136, UR18, PT ;  /* 0x0000001288007c0c */ /* 0x004fc8000bf06270 */
[----:B------:R-:W-:Y:S02]  /*327c0*/  ISETP.LT.AND P6, PT, R132, UR19, !P0 ;  /* 0x0000001384007c0c */ /* 0x000fe4000c7c1270 */
[----:B------:R-:W-:Y:S02]  /*327d0*/  LOP3.LUT R132, R0, 0xa, RZ, 0xfc, !PT ;  /* 0x0000000a00847812 */ /* 0x000fe400078efcff */
[----:B------:R-:W-:Y:S02]  /*327e0*/  ISETP.LT.AND P3, PT, R135, UR19, !P0 ;  /* 0x0000001387007c0c */ /* 0x000fe4000c761270 */
[----:B------:R-:W-:Y:S02]  /*327f0*/  ISETP.LT.AND P4, PT, R132, UR19, !P0 ;  /* 0x0000001384007c0c */ /* 0x000fe4000c781270 */
[----:B------:R-:W-:Y:S02]  /*32800*/  F2FP.BF16.F32.PACK_AB R132, R6, R4 ;  /* 0x000000040684723e */ /* 0x000fe400000010ff */
[----:B------:R-:W-:-:S02]  /*32810*/  F2FP.BF16.F32.PACK_AB R4, R7, R5 ;  /* 0x000000050704723e */ /* 0x000fc400000010ff */
[----:B------:R-:W-:Y:S02]  /*32820*/  F2FP.BF16.F32.PACK_AB R5, R11, R9 ;  /* 0x000000090b05723e */ /* 0x000fe400000010ff */
[----:B------:R-:W-:Y:S02]  /*32830*/  F2FP.BF16.F32.PACK_AB R11, R35, R33 ;  /* 0x00000021230b723e */ /* 0x000fe400000010ff */
[----:B------:R-:W0:Y:S01]  /*32840*/  LDC R33, c[0x0][0x3b8] ;  /* 0x0000ee00ff217b82 */ /* 0x000e220000000800 */
[----:B------:R-:W-:Y:S02]  /*32850*/  F2FP.BF16.F32.PACK_AB R135, R18, R16 ;  /* 0x000000101287723e */ /* 0x000fe400000010ff */
[----:B------:R-:W-:Y:S02]  /*32860*/  F2FP.BF16.F32.PACK_AB R16, R55, R53 ;  /* 0x000000353710723e */ /* 0x000fe400000010ff */
[----:B------:R-:W-:Y:S01]  /*32870*/  F2FP.BF16.F32.PACK_AB R55, R66, R64 ;  /* 0x000000404237723e */ /* 0x000fe200000010ff */
[----:B------:R-:W-:Y:S01]  /*32880*/  IMAD R64, R136, UR4, RZ ;  /* 0x0000000488407c24 */ /* 0x000fe2000f8e02ff */
[----:B------:R-:W-:Y:S01]  /*32890*/  ISETP.LT.AND P5, PT, R133, UR19, !P0 ;  /* 0x0000001385007c0c */ /* 0x000fe2000c7a1270 */
[----:B------:R-:W2:Y:S01]  /*328a0*/  LDCU UR4, c[0x0][0x39c] ;  /* 0x00007380ff0477ac */ /* 0x000ea20008000800 */
[----:B------:R-:W-:-:S02]  /*328b0*/  F2FP.BF16.F32.PACK_AB R133, R10, R8 ;  /* 0x000000080a85723e */ /* 0x000fc400000010ff */
[----:B------:R-:W-:Y:S02]  /*328c0*/  F2FP.BF16.F32.PACK_AB R8, R23, R21 ;  /* 0x000000151708723e */ /* 0x000fe400000010ff */
[----:B------:R-:W-:Y:S02]  /*328d0*/  F2FP.BF16.F32.PACK_AB R23, R34, R32 ;  /* 0x000000202217723e */ /* 0x000fe400000010ff */
[----:B------:R-:W-:Y:S02]  /*328e0*/  LEA R32, P1, R64, UR16, 0x1 ;  /* 0x0000001040207c11 */ /* 0x000fe4000f8208ff */
[----:B------:R-:W-:Y:S02]  /*328f0*/  ISETP.LT.AND P2, PT, R134, UR19, !P0 ;  /* 0x0000001386007c0c */ /* 0x000fe4000c741270 */
[----:B------:R-:W-:Y:S02]  /*32900*/  F2FP.BF16.F32.PACK_AB R134, R14, R12 ;  /* 0x0000000c0e86723e */ /* 0x000fe400000010ff */
[----:B------:R-:W-:-:S02]  /*32910*/  F2FP.BF16.F32.PACK_AB R14, R47, R45 ;  /* 0x0000002d2f0e723e */ /* 0x000fc400000010ff */
[----:B------:R-:W-:Y:S01]  /*32920*/  LEA.HI.X.SX32 R64, R64, UR17, 0x1, P1 ;  /* 0x0000001140407c11 */ /* 0x000fe200088f0eff */
[----:B0-----:R-:W-:Y:S01]  /*32930*/  IMAD R35, R0, R33, RZ ;  /* 0x0000002100237224 */ /* 0x001fe200078e02ff */
[----:B------:R-:W-:Y:S01]  /*32940*/  F2FP.BF16.F32.PACK_AB R12, R39, R37 ;  /* 0x00000025270c723e */ /* 0x000fe200000010ff */
[----:B---3--:R-:W-:Y:S01]  /*32950*/  STS.128 [R3], R132 ;  /* 0x0000008403007388 */ /* 0x008fe20000000c00 */
[----:B------:R-:W-:Y:S01]  /*32960*/  F2FP.BF16.F32.PACK_AB R39, R50, R48 ;  /* 0x000000303227723e */ /* 0x000fe200000010ff */
[----:B------:R-:W-:Y:S01]  /*32970*/  IMAD R45, R33, 0x2, R35 ;  /* 0x00000002212d7824 */ /* 0x000fe200078e0223 */
[----:B------:R-:W-:Y:S02]  /*32980*/  LEA R34, P1, R35, R32, 0x1 ;  /* 0x0000002023227211 */ /* 0x000fe400078208ff */
[----:B------:R-:W-:Y:S01]  /*32990*/  F2FP.BF16.F32.PACK_AB R6, R15, R13 ;  /* 0x0000000d0f06723e */ /* 0x000fe200000010ff */
[----:B------:R-:W-:Y:S01]  /*329a0*/  IMAD R47, R33, 0x2, R45 ;  /* 0x00000002212f7824 */ /* 0x000fe200078e022d */
[----:B------:R-:W-:-:S02]  /*329b0*/  LEA.HI.X.SX32 R35, R35, R64, 0x1, P1 ;  /* 0x0000004023237211 */ /* 0x000fc400008f0eff */
[----:B------:R-:W-:Y:S02]  /*329c0*/  LEA R48, P1, R45, R32, 0x1 ;  /* 0x000000202d307211 */ /* 0x000fe400078208ff */
[----:B------:R-:W-:Y:S02]  /*329d0*/  F2FP.BF16.F32.PACK_AB R7, R19, R17 ;  /* 0x000000111307723e */ /* 0x000fe400000010ff */
[----:B------:R-:W-:Y:S02]  /*329e0*/  F2FP.BF16.F32.PACK_AB R15, R51, R49 ;  /* 0x00000031330f723e */ /* 0x000fe400000010ff */
[----:B------:R-:W-:Y:S01]  /*329f0*/  F2FP.BF16.F32.PACK_AB R17, R59, R57 ;  /* 0x000000393b11723e */ /* 0x000fe200000010ff */
[----:B------:R-:W-:Y:S01]  /*32a00*/  IMAD R57, R33, 0x2, R47 ;  /* 0x0000000221397824 */ /* 0x000fe200078e022f */
[----:B------:R-:W-:Y:S01]  /*32a10*/  LEA.HI.X.SX32 R49, R45, R64, 0x1, P1 ;  /* 0x000000402d317211 */ /* 0x000fe200008f0eff */
[----:B------:R0:W-:Y:S01]  /*32a20*/  STS.128 [R3+0x400], R4 ;  /* 0x0004000403007388 */ /* 0x0001e20000000c00 */
[----:B------:R-:W-:-:S02]  /*32a30*/  LEA R50, P1, R47, R32, 0x1 ;  /* 0x000000202f327211 */ /* 0x000fc400078208ff */
[----:B------:R-:W-:Y:S02]  /*32a40*/  F2FP.BF16.F32.PACK_AB R19, R67, R65 ;  /* 0x000000414313723e */ /* 0x000fe400000010ff */
[----:B------:R-:W-:Y:S01]  /*32a50*/  LEA.HI.X.SX32 R51, R47, R64, 0x1, P1 ;  /* 0x000000402f337211 */ /* 0x000fe200008f0eff */
[----:B------:R-:W-:Y:S01]  /*32a60*/  IMAD R47, R33, 0x2, R57 ;  /* 0x00000002212f7824 */ /* 0x000fe200078e0239 */
[C---:B------:R-:W-:Y:S02]  /*32a70*/  LEA R66, P1, R57.reuse, R32, 0x1 ;  /* 0x0000002039427211 */ /* 0x040fe400078208ff */
[----:B------:R-:W-:Y:S01]  /*32a80*/  F2FP.BF16.F32.PACK_AB R21, R26, R24 ;  /* 0x000000181a15723e */ /* 0x000fe200000010ff */
[----:B------:R-:W-:Y:S01]  /*32a90*/  BAR.SYNC.DEFER_BLOCKING 0x0 ;  /* 0x0000000000007b1d */ /* 0x000fe20000010000 */
[----:B------:R-:W-:Y:S01]  /*32aa0*/  LEA.HI.X.SX32 R67, R57, R64, 0x1, P1 ;  /* 0x0000004039437211 */ /* 0x000fe200008f0eff */
[----:B------:R-:W-:Y:S01]  /*32ab0*/  IMAD R57, R33, 0x2, R47 ;  /* 0x0000000221397824 */ /* 0x000fe200078e022f */
[----:B------:R-:W-:-:S02]  /*32ac0*/  LEA R76, P1, R47, R32, 0x1 ;  /* 0x000000202f4c7211 */ /* 0x000fc400078208ff */
[----:B------:R-:W-:Y:S01]  /*32ad0*/  F2FP.BF16.F32.PACK_AB R26, R79, R77 ;  /* 0x0000004d4f1a723e */ /* 0x000fe200000010ff */
[----:B------:R-:W-:Y:S01]  /*32ae0*/  IMAD R59, R33, 0x2, R57 ;  /* 0x00000002213b7824 */ /* 0x000fe200078e0239 */
[----:B------:R-:W-:Y:S02]  /*32af0*/  LEA.HI.X.SX32 R77, R47, R64, 0x1, P1 ;  /* 0x000000402f4d7211 */ /* 0x000fe400008f0eff */
[----:B------:R-:W-:Y:S02]  /*32b00*/  LEA R78, P1, R57, R32, 0x1 ;  /* 0x00000020394e7211 */ /* 0x000fe400078208ff */
[----:B------:R-:W-:Y:S02]  /*32b10*/  F2FP.BF16.F32.PACK_AB R10, R31, R29 ;  /* 0x0000001d1f0a723e */ /* 0x000fe400000010ff */
        /* <DEDUP_REMOVED lines=8> */
[----:B------:R-:W-:Y:S02]  /*32ba0*/  F2FP.BF16.F32.PACK_AB R18, R63, R61 ;  /* 0x0000003d3f12723e */ /* 0x000fe400000010ff */
[----:B------:R-:W-:Y:S01]  /*32bb0*/  LEA.HI.X.SX32 R91, R57, R64, 0x1, P1 ;  /* 0x00000040395b7211 */ /* 0x000fe200008f0eff */
[----:B------:R-:W-:Y:S01]  /*32bc0*/  LDS.128 R60, [R2+0x800] ;  /* 0x00080000023c7984 */ /* 0x000fe20000000c00 */
[----:B------:R-:W-:-:S02]  /*32bd0*/  F2FP.BF16.F32.PACK_AB R9, R27, R25 ;  /* 0x000000191b09723e */ /* 0x000fc400000010ff */
[----:B------:R-:W-:Y:S01]  /*32be0*/  F2FP.BF16.F32.PACK_AB R25, R75, R73 ;  /* 0x000000494b19723e */ /* 0x000fe200000010ff */
[----:B------:R-:W3:Y:S01]  /*32bf0*/  LDS.128 R56, [R2] ;  /* 0x0000000002387984 */ /* 0x000ee20000000c00 */
[----:B------:R-:W-:Y:S01]  /*32c00*/  LEA R92, P1, R65, R32, 0x1 ;  /* 0x00000020415c7211 */ /* 0x000fe200078208ff */
[----:B------:R-:W-:Y:S01]  /*32c10*/  IMAD R73, R33, 0x2, R65 ;  /* 0x0000000221497824 */ /* 0x000fe200078e0241 */
[----:B------:R-:W-:Y:S01]  /*32c20*/  F2FP.BF16.F32.PACK_AB R24, R71, R69 ;  /* 0x000000454718723e */ /* 0x000fe200000010ff */
[----:B------:R-:W-:Y:S01]  /*32c30*/  BAR.SYNC.DEFER_BLOCKING 0x0 ;  /* 0x0000000000007b1d */ /* 0x000fe20000010000 */
[----:B------:R-:W-:Y:S01]  /*32c40*/  LEA.HI.X.SX32 R93, R65, R64, 0x1, P1 ;  /* 0x00000040415d7211 */ /* 0x000fe200008f0eff */
[----:B0-----:R-:W-:Y:S01]  /*32c50*/  IMAD R5, R33, 0x2, R73 ;  /* 0x0000000221057824 */ /* 0x001fe200078e0249 */
[----:B------:R-:W-:Y:S02]  /*32c60*/  LEA R94, P1, R73, R32, 0x1 ;  /* 0x00000020495e7211 */ /* 0x000fe400078208ff */
[----:B------:R-:W-:Y:S01]  /*32c70*/  F2FP.BF16.F32.PACK_AB R31, R99, R97 ;  /* 0x00000061631f723e */ /* 0x000fe200000010ff */
[----:B------:R-:W-:Y:S01]  /*32c80*/  IMAD R65, R33, 0x2, R5 ;  /* 0x0000000221417824 */ /* 0x000fe200078e0205 */
[----:B------:R-:W-:-:S02]  /*32c90*/  LEA.HI.X.SX32 R95, R73, R64, 0x1, P1 ;  /* 0x00000040495f7211 */ /* 0x000fc400008f0eff */
[C---:B------:R-:W-:Y:S02]  /*32ca0*/  LEA R96, P1, R5.reuse, R32, 0x1 ;  /* 0x0000002005607211 */ /* 0x040fe400078208ff */
[----:B------:R-:W-:Y:S02]  /*32cb0*/  F2FP.BF16.F32.PACK_AB R69, R74, R72 ;  /* 0x000000484a45723e */ /* 0x000fe400000010ff */
[----:B------:R-:W-:Y:S02]  /*32cc0*/  LEA.HI.X.SX32 R97, R5, R64, 0x1, P1 ;  /* 0x0000004005617211 */ /* 0x000fe400008f0eff */
[----:B------:R-:W-:Y:S02]  /*32cd0*/  F2FP.BF16.F32.PACK_AB R37, R42, R40 ;  /* 0x000000282a25723e */ /* 0x000fe400000010ff */
[----:B------:R-:W-:Y:S02]  /*32ce0*/  F2FP.BF16.F32.PACK_AB R13, R43, R41 ;  /* 0x000000292b0d723e */ /* 0x000fe400000010ff */
[----:B------:R-:W-:-:S02]  /*32cf0*/  F2FP.BF16.F32.PACK_AB R71, R82, R80 ;  /* 0x000000505247723e */ /* 0x000fc400000010ff */
[----:B------:R-:W-:Y:S01]  /*32d00*/  F2FP.BF16.F32.PACK_AB R27, R83, R81 ;  /* 0x00000051531b723e */ /* 0x000fe200000010ff */
[----:B------:R-:W-:Y:S01]  /*32d10*/  IMAD R81, R33, 0x2, R65 ;  /* 0x0000000221517824 */ /* 0x000fe200078e0241 */
[----:B------:R-:W-:Y:S01]  /*32d20*/  F2FP.BF16.F32.PACK_AB R40, R103, R101 ;  /* 0x000000656728723e */ /* 0x000fe200000010ff */
[----:B------:R-:W-:Y:S01]  /*32d30*/  STS.128 [R3], R20 ;  /* 0x0000001403007388 */ /* 0x000fe20000000c00 */
[----:B------:R-:W-:Y:S02]  /*32d40*/  F2FP.BF16.F32.PACK_AB R101, R106, R104 ;  /* 0x000000686a65723e */ /* 0x000fe400000010ff */
[----:B------:R-:W-:Y:S01]  /*32d50*/  F2FP.BF16.F32.PACK_AB R41, R107, R105 ;  /* 0x000000696b29723e */ /* 0x000fe200000010ff */
[----:B------:R-:W-:Y:S01]  /*32d60*/  STS.128 [R3+0x400], R8 ;  /* 0x0004000803007388 */ /* 0x000fe20000000c00 */
[----:B------:R-:W-:Y:S02]  /*32d70*/  F2FP.BF16.F32.PACK_AB R42, R111, R109 ;  /* 0x0000006d6f2a723e */ /* 0x000fe400000010ff */
[----:B------:R-:W-:Y:S01]  /*32d80*/  F2FP.BF16.F32.PACK_AB R103, R114, R112 ;  /* 0x000000707267723e */ /* 0x000fe200000010ff */
[----:B------:R-:W-:Y:S01]  /*32d90*/  BAR.SYNC.DEFER_BLOCKING 0x0 ;  /* 0x0000000000007b1d */ /* 0x000fe20000010000 */
[----:B------:R-:W-:-:S02]  /*32da0*/  F2FP.BF16.F32.PACK_AB R43, R115, R113 ;  /* 0x00000071732b723e */ /* 0x000fc400000010ff */
[----:B------:R-:W-:Y:S02]  /*32db0*/  LEA R98, P1, R65, R32, 0x1 ;  /* 0x0000002041627211 */ /* 0x000fe400078208ff */
[----:B------:R-:W-:Y:S02]  /*32dc0*/  F2FP.BF16.F32.PACK_AB R45, R123, R121 ;  /* 0x000000797b2d723e */ /* 0x000fe400000010ff */
[----:B------:R-:W-:Y:S01]  /*32dd0*/  LEA.HI.X.SX32 R99, R65, R64, 0x1, P1 ;  /* 0x0000004041637211 */ /* 0x000fe200008f0eff */
[----:B------:R-:W-:Y:S01]  /*32de0*/  IMAD R65, R33, 0x2, R81 ;  /* 0x0000000221417824 */ /* 0x000fe200078e0251 */
[----:B------:R-:W-:Y:S02]  /*32df0*/  LEA R104, P1, R81, R32, 0x1 ;  /* 0x0000002051687211 */ /* 0x000fe400078208ff */
[----:B------:R-:W-:Y:S01]  /*32e00*/  F2FP.BF16.F32.PACK_AB R47, R131, R129 ;  /* 0x00000081832f723e */ /* 0x000fe200000010ff */
[----:B------:R-:W-:Y:S01]  /*32e10*/  IMAD R111, R33, 0x2, R65 ;  /* 0x00000002216f7824 */ /* 0x000fe200078e0241 */
[----:B------:R-:W-:-:S02]  /*32e20*/  LEA.HI.X.SX32 R105, R81, R64, 0x1, P1 ;  /* 0x0000004051697211 */ /* 0x000fc400008f0eff */
[----:B------:R-:W-:-:S04]  /*32e30*/  LEA R106, P1, R65, R32, 0x1 ;  /* 0x00000020416a7211 */ /* 0x000fc800078208ff */
[----:B------:R-:W-:Y:S02]  /*32e40*/  LEA.HI.X.SX32 R107, R65, R64, 0x1, P1 ;  /* 0x00000040416b7211 */ /* 0x000fe400008f0eff */
[C---:B------:R-:W-:Y:S02]  /*32e50*/  LEA R108, P1, R111.reuse, R32, 0x1 ;  /* 0x000000206f6c7211 */ /* 0x040fe400078208ff */
[C---:B------:R-:W-:Y:S01]  /*32e60*/  LOP3.LUT R65, R0.reuse, 0xc, RZ, 0xfc, !PT ;  /* 0x0000000c00417812 */ /* 0x040fe200078efcff */
[----:B------:R-:W0:Y:S01]  /*32e70*/  LDS.128 R4, [R2] ;  /* 0x0000000002047984 */ /* 0x000e220000000c00 */
[----:B------:R-:W-:Y:S01]  /*32e80*/  LEA.HI.X.SX32 R109, R111, R64, 0x1, P1 ;  /* 0x000000406f6d7211 */ /* 0x000fe200008f0eff */
[----:B------:R-:W-:Y:S01]  /*32e90*/  IMAD R111, R33, 0x2, R111 ;  /* 0x00000002216f7824 */ /* 0x000fe200078e026f */
[----:B------:R-:W-:Y:S01]  /*32ea0*/  ISETP.LT.AND P1, PT, R0, UR19, !P0 ;  /* 0x0000001300007c0c */ /* 0x000fe2000c721270 */
[----:B------:R-:W-:Y:S01]  /*32eb0*/  LDS.128 R72, [R2+0x800] ;  /* 0x0008000002487984 */ /* 0x000fe20000000c00 */
[----:B------:R-:W-:Y:S06]  /*32ec0*/  BAR.SYNC.DEFER_BLOCKING 0x0 ;  /* 0x0000000000007b1d */ /* 0x000fec0000010000 */
[----:B------:R-:W-:Y:S04]  /*32ed0*/  STS.128 [R3], R36 ;  /* 0x0000002403007388 */ /* 0x000fe80000000c00 */
[----:B------:R-:W-:Y:S01]  /*32ee0*/  STS.128 [R3+0x400], R12 ;  /* 0x0004000c03007388 */ /* 0x000fe20000000c00 */
[----:B------:R-:W-:Y:S06]  /*32ef0*/  BAR.SYNC.DEFER_BLOCKING 0x0 ;  /* 0x0000000000007b1d */ /* 0x000fec0000010000 */
[----:B------:R-:W0:Y:S04]  /*32f00*/  LDS.128 R20, [R2] ;  /* 0x0000000002147984 */ /* 0x000e280000000c00 */
[----:B------:R-:W-:Y:S01]  /*32f10*/  LDS.128 R8, [R2+0x800] ;  /* 0x0008000002087984 */ /* 0x000fe20000000c00 */
[----:B------:R-:W-:Y:S06]  /*32f20*/  BAR.SYNC.DEFER_BLOCKING 0x0 ;  /* 0x0000000000007b1d */ /* 0x000fec0000010000 */
[----:B------:R-:W-:Y:S04]  /*32f30*/  STS.128 [R3], R52 ;  /* 0x0000003403007388 */ /* 0x000fe80000000c00 */
[----:B------:R-:W-:Y:S01]  /*32f40*/  STS.128 [R3+0x400], R16 ;  /* 0x0004001003007388 */ /* 0x000fe20000000c00 */
[----:B------:R-:W-:Y:S06]  /*32f50*/  BAR.SYNC.DEFER_BLOCKING 0x0 ;  /* 0x0000000000007b1d */ /* 0x000fec0000010000 */
[----:B------:R-:W-:Y:S04]  /*32f60*/  LDS.128 R36, [R2] ;  /* 0x0000000002247984 */ /* 0x000fe80000000c00 */
        /* <DEDUP_REMOVED lines=8> */
[----:B------:R3:W-:Y:S04]  /*32ff0*/  STS.128 [R3], R84 ;  /* 0x0000005403007388 */ /* 0x0007e80000000c00 */
[----:B------:R-:W-:Y:S01]  /*33000*/  STS.128 [R3+0x400], R28 ;  /* 0x0004001c03007388 */ /* 0x000fe20000000c00 */
[----:B------:R-:W-:Y:S01]  /*33010*/  BAR.SYNC.DEFER_BLOCKING 0x0 ;  /* 0x0000000000007b1d */ /* 0x000fe20000010000 */
[----:B---3--:R-:W-:-:S05]  /*33020*/  PRMT R84, R56, 0x7632, R84 ;  /* 0x0000763238547816 */ /* 0x008fca0000000054 */
[----:B------:R-:W3:Y:S04]  /*33030*/  LDS.128 R68, [R2] ;  /* 0x0000000002447984 */ /* 0x000ee80000000c00 */
[----:B------:R-:W-:Y:S01]  /*33040*/  LDS.128 R24, [R2+0x800] ;  /* 0x0008000002187984 */ /* 0x000fe20000000c00 */
[----:B------:R-:W-:Y:S06]  /*33050*/  BAR.SYNC.DEFER_BLOCKING 0x0 ;  /* 0x0000000000007b1d */ /* 0x000fec0000010000 */
[----:B------:R-:W-:Y:S04]  /*33060*/  STS.128 [R3], R100 ;  /* 0x0000006403007388 */ /* 0x000fe80000000c00 */
[----:B------:R0:W-:Y:S01]  /*33070*/  STS.128 [R3+0x400], R40 ;  /* 0x0004002803007388 */ /* 0x0001e20000000c00 */
[----:B------:R-:W-:Y:S01]  /*33080*/  BAR.SYNC.DEFER_BLOCKING 0x0 ;  /* 0x0000000000007b1d */ /* 0x000fe20000010000 */
[----:B0-----:R-:W-:-:S05]  /*33090*/  LOP3.LUT R40, R0, 0xe, RZ, 0xfc, !PT ;  /* 0x0000000e00287812 */ /* 0x001fca00078efcff */
[----:B------:R-:W0:Y:S04]  /*330a0*/  LDS.128 R80, [R2] ;  /* 0x0000000002507984 */ /* 0x000e280000000c00 */
[----:B------:R-:W-:Y:S01]  /*330b0*/  LDS.128 R28, [R2+0x800] ;  /* 0x00080000021c7984 */ /* 0x000fe20000000c00 */
[----:B------:R-:W-:Y:S06]  /*330c0*/  BAR.SYNC.DEFER_BLOCKING 0x0 ;  /* 0x0000000000007b1d */ /* 0x000fec0000010000 */
[----:B------:R-:W-:Y:S04]  /*330d0*/  STS.128 [R3], R116 ;  /* 0x0000007403007388 */ /* 0x000fe80000000c00 */
[----:B------:R1:W-:Y:S01]  /*330e0*/  STS.128 [R3+0x400], R44 ;  /* 0x0004002c03007388 */ /* 0x0003e20000000c00 */
[----:B------:R-:W-:Y:S01]  /*330f0*/  BAR.SYNC.DEFER_BLOCKING 0x0 ;  /* 0x0000000000007b1d */ /* 0x000fe20000010000 */
[----:B-1----:R-:W-:-:S02]  /*33100*/  LOP3.LUT R3, R0, 0x12, RZ, 0xfc, !PT ;  /* 0x0000001200037812 */ /* 0x002fc400078efcff */
[----:B------:R-:W-:Y:S02]  /*33110*/  PRMT R45, R59, 0x7632, R45 ;  /* 0x000076323b2d7816 */ /* 0x000fe4000000002d */
[----:B------:R-:W-:Y:S01]  /*33120*/  PRMT R47, R4, 0x7632, R47 ;  /* 0x00007632042f7816 */ /* 0x000fe2000000002f */
[----:B------:R1:W-:Y:S01]  /*33130*/  @P1 STG.E.U16 desc[UR26][R34.64], R56 ;  /* 0x0000003822001986 */ /* 0x0003e2000c10151a */
[----:B------:R-:W-:-:S03]  /*33140*/  ISETP.LT.AND P1, PT, R65, UR19, !P0 ;  /* 0x0000001341007c0c */ /* 0x000fc6000c721270 */
[----:B------:R0:W-:Y:S01]  /*33150*/  @P6 STG.E.U16 desc[UR26][R48.64], R84 ;  /* 0x0000005430006986 */ /* 0x0001e2000c10151a */
[----:B------:R-:W-:Y:S02]  /*33160*/  ISETP.LT.AND P6, PT, R40, UR19, !P0 ;  /* 0x0000001328007c0c */ /* 0x000fe4000c7c1270 */
[----:B------:R-:W-:Y:S01]  /*33170*/  LOP3.LUT R40, R0, 0x10, RZ, 0xfc, !PT ;  /* 0x0000001000287812 */ /* 0x000fe200078efcff */
[----:B------:R-:W-:Y:S03]  /*33180*/  @P3 STG.E.U16 desc[UR26][R50.64], R57 ;  /* 0x0000003932003986 */ /* 0x000fe6000c10151a */
[----:B------:R-:W-:Y:S02]  /*33190*/  ISETP.LT.AND P3, PT, R40, UR19, !P0 ;  /* 0x0000001328007c0c */ /* 0x000fe4000c761270 */
[----:B-1----:R-:W-:Y:S02]  /*331a0*/  PRMT R35, R57, 0x7632, R35 ;  /* 0x0000763239237816 */ /* 0x002fe40000000023 */
[----:B------:R-:W-:-:S02]  /*331b0*/  PRMT R40, R58, 0x7632, R40 ;  /* 0x000076323a287816 */ /* 0x000fc40000000028 */
[C---:B------:R-:W-:Y:S01]  /*331c0*/  LOP3.LUT R34, R0.reuse, 0x14, RZ, 0xfc, !PT ;  /* 0x0000001400227812 */ /* 0x040fe200078efcff */
[----:B------:R1:W-:Y:S01]  /*331d0*/  @P2 STG.E.U16 desc[UR26][R66.64], R35 ;  /* 0x0000002342002986 */ /* 0x0003e2000c10151a */
[----:B------:R-:W-:Y:S02]  /*331e0*/  ISETP.LT.AND P2, PT, R3, UR19, !P0 ;  /* 0x0000001303007c0c */ /* 0x000fe4000c741270 */
[----:B------:R-:W-:Y:S01]  /*331f0*/  LOP3.LUT R3, R0, 0x16, RZ, 0xfc, !PT ;  /* 0x0000001600037812 */ /* 0x000fe200078efcff */
[----:B------:R-:W-:Y:S01]  /*33200*/  @P5 STG.E.U16 desc[UR26][R76.64], R58 ;  /* 0x0000003a4c005986 */ /* 0x000fe2000c10151a */
[----:B------:R-:W-:Y:S02]  /*33210*/  ISETP.LT.AND P5, PT, R34, UR19, !P0 ;  /* 0x0000001322007c0c */ /* 0x000fe4000c7a1270 */
[----:B------:R-:W-:Y:S01]  /*33220*/  LOP3.LUT R34, R0, 0x18, RZ, 0xfc, !PT ;  /* 0x0000001800227812 */ /* 0x000fe200078efcff */
[----:B------:R1:W-:Y:S01]  /*33230*/  @P4 STG.E.U16 desc[UR26][R78.64], R40 ;  /* 0x000000284e004986 */ /* 0x0003e2000c10151a */
[----:B------:R-:W-:-:S02]  /*33240*/  ISETP.LT.AND P4, PT, R3, UR19, !P0 ;  /* 0x0000001303007c0c */ /* 0x000fc4000c781270 */
[----:B------:R-:W-:Y:S01]  /*33250*/  LOP3.LUT R3, R0, 0x1a, RZ, 0xfc, !PT ;  /* 0x0000001a00037812 */ /* 0x000fe200078efcff */
[----:B------:R-:W-:Y:S01]  /*33260*/  @P1 STG.E.U16 desc[UR26][R88.64], R59 ;  /* 0x0000003b58001986 */ /* 0x000fe2000c10151a */
[----:B------:R-:W-:Y:S02]  /*33270*/  ISETP.LT.AND P1, PT, R34, UR19, !P0 ;  /* 0x0000001322007c0c */ /* 0x000fe4000c721270 */
[----:B0-----:R-:W-:Y:S01]  /*33280*/  PRMT R49, R5, 0x7632, R49 ;  /* 0x0000763205317816 */ /* 0x001fe20000000031 */
[----:B------:R-:W-:Y:S01]  /*33290*/  @P6 STG.E.U16 desc[UR26][R90.64], R45 ;  /* 0x0000002d5a006986 */ /* 0x000fe2000c10151a */
[----:B------:R-:W-:Y:S02]  /*332a0*/  ISETP.LT.AND P6, PT, R3, UR19, !P0 ;  /* 0x0000001303007c0c */ /* 0x000fe4000c7c1270 */
[----:B------:R-:W-:Y:S01]  /*332b0*/  LOP3.LUT R3, R0, 0x1c, RZ, 0xfc, !PT ;  /* 0x0000001c00037812 */ /* 0x000fe200078efcff */
[----:B------:R0:W-:Y:S01]  /*332c0*/  @P3 STG.E.U16 desc[UR26][R92.64], R4 ;  /* 0x000000045c003986 */ /* 0x0001e2000c10151a */
[----:B------:R-:W-:-:S02]  /*332d0*/  PRMT R34, R6, 0x7632, R34 ;  /* 0x0000763206227816 */ /* 0x000fc40000000022 */
[----:B------:R-:W-:Y:S01]  /*332e0*/  ISETP.LT.AND P3, PT, R3, UR19, !P0 ;  /* 0x0000001303007c0c */ /* 0x000fe2000c761270 */
[----:B------:R-:W-:Y:S01]  /*332f0*/  @P2 STG.E.U16 desc[UR26][R94.64], R47 ;  /* 0x0000002f5e002986 */ /* 0x000fe2000c10151a */
[C---:B------:R-:W-:Y:S02]  /*33300*/  LOP3.LUT R3, R0.reuse, 0x1e, RZ, 0xfc, !PT ;  /* 0x0000001e00037812 */ /* 0x040fe400078efcff */
[----:B-1----:R-:W-:Y:S01]  /*33310*/  PRMT R35, R7, 0x7632, R35 ;  /* 0x0000763207237816 */ /* 0x002fe20000000023 */
[----:B------:R1:W-:Y:S01]  /*33320*/  @P5 STG.E.U16 desc[UR26][R96.64], R5 ;  /* 0x0000000560005986 */ /* 0x0003e2000c10151a */
[----:B------:R-:W-:Y:S02]  /*33330*/  ISETP.LT.AND P2, PT, R3, UR19, !P0 ;  /* 0x0000001303007c0c */ /* 0x000fe4000c741270 */
[C---:B------:R-:W-:Y:S01]  /*33340*/  LOP3.LUT R3, R0.reuse, 0x20, RZ, 0xfc, !PT ;  /* 0x0000002000037812 */ /* 0x040fe200078efcff */
[----:B------:R-:W-:Y:S01]  /*33350*/  @P4 STG.E.U16 desc[UR26][R98.64], R49 ;  /* 0x0000003162004986 */ /* 0x000fe2000c10151a */
[----:B------:R-:W-:-:S02]  /*33360*/  LOP3.LUT R40, R0, 0x2a, RZ, 0xfc, !PT ;  /* 0x0000002a00287812 */ /* 0x000fc400078efcff */
[----:B------:R-:W-:Y:S01]  /*33370*/  ISETP.LT.AND P5, PT, R3, UR19, !P0 ;  /* 0x0000001303007c0c */ /* 0x000fe2000c7a1270 */
[----:B------:R1:W-:Y:S01]  /*33380*/  @P1 STG.E.U16 desc[UR26][R104.64], R6 ;  /* 0x0000000668001986 */ /* 0x0003e2000c10151a */
[----:B------:R-:W-:-:S03]  /*33390*/  LOP3.LUT R3, R0, 0x22, RZ, 0xfc, !PT ;  /* 0x0000002200037812 */ /* 0x000fc600078efcff */
[----:B------:R3:W-:Y:S01]  /*333a0*/  @P6 STG.E.U16 desc[UR26][R106.64], R34 ;  /* 0x000000226a006986 */ /* 0x0007e2000c10151a */
[----:B------:R-:W-:Y:S02]  /*333b0*/  ISETP.LT.AND P4, PT, R3, UR19, !P0 ;  /* 0x0000001303007c0c */ /* 0x000fe4000c781270 */
[C---:B------:R-:W-:Y:S01]  /*333c0*/  LOP3.LUT R3, R0.reuse, 0x24, RZ, 0xfc, !PT ;  /* 0x0000002400037812 */ /* 0x040fe200078efcff */
[----:B------:R-:W-:Y:S01]  /*333d0*/  @P3 STG.E.U16 desc[UR26][R108.64], R7 ;  /* 0x000000076c003986 */ /* 0x000fe2000c10151a */
[----:B0-----:R-:W-:Y:S02]  /*333e0*/  LEA R4, P6, R111, R32, 0x1 ;  /* 0x000000206f047211 */ /* 0x001fe400078c08ff */
[----:B--2---:R-:W-:Y:S01]  /*333f0*/  ISETP.LT.AND P1, PT, R3, UR4, !P0 ;  /* 0x0000000403007c0c */ /* 0x004fe2000c721270 */
[----:B------:R-:W0:Y:S01]  /*33400*/  LDCU UR4, c[0x0][0x39c] ;  /* 0x00007380ff0477ac */ /* 0x000e220008000800 */
[----:B-1----:R-:W-:Y:S01]  /*33410*/  LEA.HI.X.SX32 R5, R111, R64, 0x1, P6 ;  /* 0x000000406f057211 */ /* 0x002fe200030f0eff */
[----:B------:R-:W-:Y:S01]  /*33420*/  IMAD R111, R33, 0x2, R111 ;  /* 0x00000002216f7824 */ /* 0x000fe200078e026f */
[----:B------:R-:W-:-:S02]  /*33430*/  LOP3.LUT R3, R0, 0x26, RZ, 0xfc, !PT ;  /* 0x0000002600037812 */ /* 0x000fc400078efcff */
[----:B------:R-:W-:Y:S01]  /*33440*/  LOP3.LUT R6, R0, 0x28, RZ, 0xfc, !PT ;  /* 0x0000002800067812 */ /* 0x000fe200078efcff */
[----:B------:R1:W-:Y:S01]  /*33450*/  @P2 STG.E.U16 desc[UR26][R4.64], R35 ;  /* 0x0000002304002986 */ /* 0x0003e2000c10151a */
[----:B------:R-:W-:Y:S01]  /*33460*/  ISETP.LT.AND P3, PT, R3, UR5, !P0 ;  /* 0x0000000503007c0c */ /* 0x000fe2000c761270 */
[----:B------:R-:W-:Y:S01]  /*33470*/  IMAD R3, R33, 0x2, R111 ;  /* 0x0000000221037824 */ /* 0x000fe200078e026f */
[----:B---3--:R-:W-:Y:S01]  /*33480*/  LEA R34, P6, R111, R32, 0x1 ;  /* 0x000000206f227211 */ /* 0x008fe200078c08ff */
[----:B------:R-:W2:Y:S02]  /*33490*/  LDCU UR5, c[0x0][0x39c] ;  /* 0x00007380ff0577ac */ /* 0x000ea40008000800 */
[----:B------:R-:W-:Y:S01]  /*334a0*/  IMAD R41, R33, 0x2, R3 ;  /* 0x0000000221297824 */ /* 0x000fe200078e0203 */
[----:B0-----:R-:W-:Y:S01]  /*334b0*/  ISETP.LT.AND P2, PT, R6, UR4, !P0 ;  /* 0x0000000406007c0c */ /* 0x001fe2000c741270 */
[----:B------:R-:W0:Y:S01]  /*334c0*/  LDCU UR4, c[0x0][0x39c] ;  /* 0x00007380ff0477ac */ /* 0x000e220008000800 */
[----:B-1----:R-:W-:-:S02]  /*334d0*/  LEA.HI.X.SX32 R35, R111, R64, 0x1, P6 ;  /* 0x000000406f237211 */ /* 0x002fc400030f0eff */
[C---:B------:R-:W-:Y:S02]  /*334e0*/  LEA R6, P6, R3.reuse, R32, 0x1 ;  /* 0x0000002003067211 */ /* 0x040fe400078c08ff */
[----:B------:R-:W-:Y:S01]  /*334f0*/  PRMT R5, R20, 0x7632, R5 ;  /* 0x0000763214057816 */ /* 0x000fe20000000005 */
[----:B------:R1:W-:Y:S01]  /*33500*/  @P5 STG.E.U16 desc[UR26][R34.64], R20 ;  /* 0x0000001422005986 */ /* 0x0003e2000c10151a */
[----:B------:R-:W-:Y:S02]  /*33510*/  LEA.HI.X.SX32 R7, R3, R64, 0x1, P6 ;  /* 0x0000004003077211 */ /* 0x000fe400030f0eff */
[----:B------:R-:W-:Y:S02]  /*33520*/  LEA R4, P6, R41, R32, 0x1 ;  /* 0x0000002029047211 */ /* 0x000fe400078c08ff */
[----:B------:R-:W-:Y:S01]  /*33530*/  LOP3.LUT R3, R0, 0x2e, RZ, 0xfc, !PT ;  /* 0x0000002e00037812 */ /* 0x000fe200078efcff */
[----:B------:R3:W-:Y:S01]  /*33540*/  @P4 STG.E.U16 desc[UR26][R6.64], R5 ;  /* 0x0000000506004986 */ /* 0x0007e2000c10151a */
[----:B--2---:R-:W-:Y:S01]  /*33550*/  ISETP.LT.AND P5, PT, R40, UR5, !P0 ;  /* 0x0000000528007c0c */ /* 0x004fe2000c7a1270 */
[----:B------:R-:W2:Y:S01]  /*33560*/  LDCU UR5, c[0x0][0x39c] ;  /* 0x00007380ff0577ac */ /* 0x000ea20008000800 */
[----:B------:R-:W-:-:S02]  /*33570*/  LOP3.LUT R40, R0, 0x2c, RZ, 0xfc, !PT ;  /* 0x0000002c00287812 */ /* 0x000fc400078efcff */
[----:B0-----:R-:W-:Y:S01]  /*33580*/  ISETP.LT.AND P4, PT, R3, UR4, !P0 ;  /* 0x0000000403007c0c */ /* 0x001fe2000c781270 */
[----:B------:R-:W0:Y:S01]  /*33590*/  LDCU UR4, c[0x0][0x39c] ;  /* 0x00007380ff0477ac */ /* 0x000e220008000800 */
[----:B-1----:R-:W-:Y:S02]  /*335a0*/  LOP3.LUT R20, R0, 0x30, RZ, 0xfc, !PT ;  /* 0x0000003000147812 */ /* 0x002fe400078efcff */
[----:B---3--:R-:W-:Y:S01]  /*335b0*/  LEA.HI.X.SX32 R5, R41, R64, 0x1, P6 ;  /* 0x0000004029057211 */ /* 0x008fe200030f0eff */
[----:B------:R-:W-:Y:S01]  /*335c0*/  IMAD R41, R33, 0x2, R41 ;  /* 0x0000000221297824 */ /* 0x000fe200078e0229 */
[----:B----4-:R-:W-:Y:S01]  /*335d0*/  ISETP.LT.AND P6, PT, R40, UR6, !P0 ;  /* 0x0000000628007c0c */ /* 0x010fe2000c7c1270 */
[----:B------:R-:W1:Y:S02]  /*335e0*/  LDCU UR6, c[0x0][0x39c] ;  /* 0x00007380ff0677ac */ /* 0x000e640008000800 */
[----:B------:R3:W-:Y:S01]  /*335f0*/  @P1 STG.E.U16 desc[UR26][R4.64], R21 ;  /* 0x0000001504001986 */ /* 0x0007e2000c10151a */
[----:B------:R-:W-:Y:S01]  /*33600*/  LEA R34, P1, R41, R32, 0x1 ;  /* 0x0000002029227211 */ /* 0x000fe200078208ff */
[----:B------:R-:W-:-:S03]  /*33610*/  IMAD R3, R33, 0x2, R41 ;  /* 0x0000000221037824 */ /* 0x000fc600078e0229 */
[----:B------:R-:W-:Y:S01]  /*33620*/  LEA.HI.X.SX32 R35, R41, R64, 0x1, P1 ;  /* 0x0000004029237211 */ /* 0x000fe200008f0eff */
[----:B------:R-:W-:Y:S01]  /*33630*/  IMAD R41, R33, 0x2, R3 ;  /* 0x0000000221297824 */ /* 0x000fe200078e0203 */
[----:B------:R-:W-:-:S04]  /*33640*/  LEA R6, P1, R3, R32, 0x1 ;  /* 0x0000002003067211 */ /* 0x000fc800078208ff */
[----:B------:R-:W-:Y:S02]  /*33650*/  LEA.HI.X.SX32 R7, R3, R64, 0x1, P1 ;  /* 0x0000004003077211 */ /* 0x000fe400008f0eff */
[----:B---3--:R-:W-:Y:S02]  /*33660*/  PRMT R5, R21, 0x7632, R5 ;  /* 0x0000763215057816 */ /* 0x008fe40000000005 */
[C---:B------:R-:W-:Y:S02]  /*33670*/  LOP3.LUT R3, R0.reuse, 0x32, RZ, 0xfc, !PT ;  /* 0x0000003200037812 */ /* 0x040fe400078efcff */
[----:B------:R-:W-:Y:S01]  /*33680*/  LOP3.LUT R21, R0, 0x34, RZ, 0xfc, !PT ;  /* 0x0000003400157812 */ /* 0x000fe200078efcff */
[----:B------:R3:W-:Y:S01]  /*33690*/  @P3 STG.E.U16 desc[UR26][R34.64], R5 ;  /* 0x0000000522003986 */ /* 0x0007e2000c10151a */
[----:B------:R-:W-:Y:S02]  /*336a0*/  LEA R4, P3, R41, R32, 0x1 ;  /* 0x0000002029047211 */ /* 0x000fe400078608ff */
[----:B--2---:R-:W-:Y:S01]  /*336b0*/  ISETP.LT.AND P1, PT, R20, UR5, !P0 ;  /* 0x0000000514007c0c */ /* 0x004fe2000c721270 */
[----:B------:R2:W-:Y:S01]  /*336c0*/  @P2 STG.E.U16 desc[UR26][R6.64], R22 ;  /* 0x0000001606002986 */ /* 0x0005e2000c10151a */
[----:B0-----:R-:W-:Y:S01]  /*336d0*/  ISETP.LT.AND P2, PT, R3, UR4, !P0 ;  /* 0x0000000403007c0c */ /* 0x001fe2000c741270 */
[----:B------:R-:W0:Y:S01]  /*336e0*/  LDCU UR4, c[0x0][0x39c] ;  /* 0x00007380ff0477ac */ /* 0x000e220008000800 */
[----:B------:R-:W4:Y:S01]  /*336f0*/  LDCU UR5, c[0x0][0x39c] ;  /* 0x00007380ff0577ac */ /* 0x000f220008000800 */
[----:B---3--:R-:W-:Y:S01]  /*33700*/  LEA.HI.X.SX32 R5, R41, R64, 0x1, P3 ;  /* 0x0000004029057211 */ /* 0x008fe200018f0eff */
[----:B------:R-:W-:Y:S01]  /*33710*/  IMAD R41, R33, 0x2, R41 ;  /* 0x0000000221297824 */ /* 0x000fe200078e0229 */
[----:B-1----:R-:W-:Y:S01]  /*33720*/  ISETP.LT.AND P3, PT, R21, UR6, !P0 ;  /* 0x0000000615007c0c */ /* 0x002fe2000c761270 */
[----:B------:R-:W1:Y:S01]  /*33730*/  LDCU UR6, c[0x0][0x39c] ;  /* 0x00007380ff0677ac */ /* 0x000e620008000800 */
[----:B--2---:R-:W-:Y:S01]  /*33740*/  PRMT R7, R22, 0x7632, R7 ;  /* 0x0000763216077816 */ /* 0x004fe20000000007 */
[----:B------:R-:W-:Y:S01]  /*33750*/  IMAD R3, R33, 0x2, R41 ;  /* 0x0000000221037824 */ /* 0x000fe200078e0229 */
[----:B------:R-:W-:-:S02]  /*33760*/  LOP3.LUT R22, R0, 0x36, RZ, 0xfc, !PT ;  /* 0x0000003600167812 */ /* 0x000fc400078efcff */
[----:B------:R-:W-:Y:S01]  /*33770*/  PRMT R34, R52, 0x7632, R34 ;  /* 0x0000763234227816 */ /* 0x000fe20000000022 */
[----:B------:R2:W-:Y:S01]  /*33780*/  @P5 STG.E.U16 desc[UR26][R4.64], R7 ;  /* 0x0000000704005986 */ /* 0x0005e2000c10151a */
[----:B------:R-:W-:Y:S01]  /*33790*/  LEA R20, P5, R41, R32, 0x1 ;  /* 0x0000002029147211 */ /* 0x000fe200078a08ff */
[----:B------:R-:W-:-:S03]  /*337a0*/  IMAD R35, R33, 0x2, R3 ;  /* 0x0000000221237824 */ /* 0x000fc600078e0203 */
[----:B------:R-:W-:Y:S02]  /*337b0*/  LEA.HI.X.SX32 R21, R41, R64, 0x1, P5 ;  /* 0x0000004029157211 */ /* 0x000fe400028f0eff */
[----:B------:R-:W-:-:S03]  /*337c0*/  LEA R6, P5, R3, R32, 0x1 ;  /* 0x0000002003067211 */ /* 0x000fc600078a08ff */
[----:B------:R-:W-:Y:S01]  /*337d0*/  @P6 STG.E.U16 desc[UR26][R20.64], R23 ;  /* 0x0000001714006986 */ /* 0x000fe2000c10151a */
[----:B--2---:R-:W-:Y:S02]  /*337e0*/  PRMT R5, R23, 0x7632, R5 ;  /* 0x0000763217057816 */ /* 0x004fe40000000005 */
[----:B------:R-:W-:Y:S02]  /*337f0*/  LEA.HI.X.SX32 R7, R3, R64, 0x1, P5 ;  /* 0x0000004003077211 */ /* 0x000fe400028f0eff */
[----:B------:R-:W-:Y:S02]  /*33800*/  LEA R4, P6, R35, R32, 0x1 ;  /* 0x0000002023047211 */ /* 0x000fe400078c08ff */
[----:B0-----:R-:W-:Y:S01]  /*33810*/  ISETP.LT.AND P5, PT, R22, UR4, !P0 ;  /* 0x0000000416007c0c */ /* 0x001fe2000c7a1270 */
[----:B------:R0:W-:Y:S01]  /*33820*/  @P4 STG.E.U16 desc[UR26][R6.64], R5 ;  /* 0x0000000506004986 */ /* 0x0001e2000c10151a */
[C---:B------:R-:W-:Y:S01]  /*33830*/  LOP3.LUT R3, R0.reuse, 0x3a, RZ, 0xfc, !PT ;  /* 0x0000003a00037812 */ /* 0x040fe200078efcff */
[----:B------:R-:W2:Y:S01]  /*33840*/  LDCU UR4, c[0x0][0x39c] ;  /* 0x00007380ff0477ac */ /* 0x000ea20008000800 */
[----:B------:R-:W-:-:S04]  /*33850*/  LOP3.LUT R22, R0, 0x38, RZ, 0xfc, !PT ;  /* 0x0000003800167812 */ /* 0x000fc800078efcff */
[----:B----4-:R-:W-:Y:S01]  /*33860*/  ISETP.LT.AND P4, PT, R22, UR5, !P0 ;  /* 0x0000000516007c0c */ /* 0x010fe2000c781270 */
[----:B------:R-:W3:Y:S01]  /*33870*/  LDCU UR5, c[0x0][0x39c] ;  /* 0x00007380ff0577ac */ /* 0x000ee20008000800 */
[----:B------:R-:W-:Y:S02]  /*33880*/  LOP3.LUT R22, R0, 0x3c, RZ, 0xfc, !PT ;  /* 0x0000003c00167812 */ /* 0x000fe400078efcff */
[----:B0-----:R-:W-:Y:S01]  /*33890*/  LEA.HI.X.SX32 R5, R35, R64, 0x1, P6 ;  /* 0x0000004023057211 */ /* 0x001fe200030f0eff */
[----:B------:R-:W-:Y:S01]  /*338a0*/  IMAD R35, R33, 0x2, R35 ;  /* 0x0000000221237824 */ /* 0x000fe200078e0223 */
[----:B-1----:R-:W-:Y:S01]  /*338b0*/  ISETP.LT.AND P6, PT, R3, UR6, !P0 ;  /* 0x0000000603007c0c */ /* 0x002fe2000c7c1270 */
[----:B------:R-:W0:Y:S02]  /*338c0*/  LDCU UR6, c[0x0][0x39c] ;  /* 0x00007380ff0677ac */ /* 0x000e240008000800 */
[----:B------:R1:W-:Y:S01]  /*338d0*/  @P1 STG.E.U16 desc[UR26][R4.64], R36 ;  /* 0x0000002404001986 */ /* 0x0003e2000c10151a */
[----:B------:R-:W-:Y:S01]  /*338e0*/  LEA R20, P1, R35, R32, 0x1 ;  /* 0x0000002023147211 */ /* 0x000fe200078208ff */
[----:B------:R-:W-:-:S03]  /*338f0*/  IMAD R3, R33, 0x2, R35 ;  /* 0x0000000221037824 */ /* 0x000fc600078e0223 */
[----:B------:R-:W-:Y:S01]  /*33900*/  LEA.HI.X.SX32 R21, R35, R64, 0x1, P1 ;  /* 0x0000004023157211 */ /* 0x000fe200008f0eff */
[----:B------:R-:W-:Y:S01]  /*33910*/  IMAD R23, R33, 0x2, R3 ;  /* 0x0000000221177824 */ /* 0x000fe200078e0203 */
[----:B------:R-:W-:-:S04]  /*33920*/  LEA R6, P1, R3, R32, 0x1 ;  /* 0x0000002003067211 */ /* 0x000fc800078208ff */
[----:B------:R-:W-:Y:S02]  /*33930*/  LEA.HI.X.SX32 R7, R3, R64, 0x1, P1 ;  /* 0x0000004003077211 */ /* 0x000fe400008f0eff */
[----:B-1----:R-:W-:Y:S02]  /*33940*/  PRMT R5, R36, 0x7632, R5 ;  /* 0x0000763224057816 */ /* 0x002fe40000000005 */
[----:B--2---:R-:W-:Y:S01]  /*33950*/  ISETP.LT.AND P1, PT, R22, UR4, !P0 ;  /* 0x0000000416007c0c */ /* 0x004fe2000c721270 */
[----:B------:R-:W1:Y:S01]  /*33960*/  LDCU UR4, c[0x0][0x39c] ;  /* 0x00007380ff0477ac */ /* 0x000e620008000800 */
[C---:B------:R-:W-:Y:S01]  /*33970*/  LOP3.LUT R3, R0.reuse, 0x3e, RZ, 0xfc, !PT ;  /* 0x0000003e00037812 */ /* 0x040fe200078efcff */
[----:B------:R2:W-:Y:S01]  /*33980*/  @P2 STG.E.U16 desc[UR26][R20.64], R5 ;  /* 0x0000000514002986 */ /* 0x0005e2000c10151a */
[----:B------:R-:W-:Y:S02]  /*33990*/  LEA R4, P2, R23, R32, 0x1 ;  /* 0x0000002017047211 */ /* 0x000fe400078408ff */
[C---:B------:R-:W-:Y:S01]  /*339a0*/  LOP3.LUT R22, R0.reuse, 0x42, RZ, 0xfc, !PT ;  /* 0x0000004200167812 */ /* 0x040fe200078efcff */
[----:B------:R4:W-:Y:S01]  /*339b0*/  @P3 STG.E.U16 desc[UR26][R6.64], R37 ;  /* 0x0000002506003986 */ /* 0x0009e2000c10151a */
[----:B------:R-:W-:-:S02]  /*339c0*/  LOP3.LUT R36, R0, 0x72, RZ, 0xfc, !PT ;  /* 0x0000007200247812 */ /* 0x000fc400078efcff */
[----:B--2---:R-:W-:Y:S01]  /*339d0*/  LEA.HI.X.SX32 R5, R23, R64, 0x1, P2 ;  /* 0x0000004017057211 */ /* 0x004fe200010f0eff */
[----:B------:R-:W-:Y:S01]  /*339e0*/  IMAD R23, R33, 0x2, R23 ;  /* 0x0000000221177824 */ /* 0x000fe200078e0217 */
[----:B---3--:R-:W-:Y:S01]  /*339f0*/  ISETP.LT.AND P2, PT, R3, UR5, !P0 ;  /* 0x0000000503007c0c */ /* 0x008fe2000c741270 */
[----:B------:R-:W2:Y:S01]  /*33a00*/  LDCU UR5, c[0x0][0x39c] ;  /* 0x00007380ff0577ac */ /* 0x000ea20008000800 */
[----:B----4-:R-:W-:Y:S01]  /*33a10*/  PRMT R7, R37, 0x7632, R7 ;  /* 0x0000763225077816 */ /* 0x010fe20000000007 */
[----:B------:R-:W-:Y:S01]  /*33a20*/  IMAD R3, R33, 0x2, R23 ;  /* 0x0000000221037824 */ /* 0x000fe200078e0217 */
[----:B------:R-:W-:-:S03]  /*33a30*/  LOP3.LUT R21, R0, 0x40, RZ, 0xfc, !PT ;  /* 0x0000004000157812 */ /* 0x000fc600078efcff */
[----:B------:R3:W-:Y:S01]  /*33a40*/  @P5 STG.E.U16 desc[UR26][R4.64], R7 ;  /* 0x0000000704005986 */ /* 0x0007e2000c10151a */
[----:B------:R-:W-:Y:S02]  /*33a50*/  LEA R20, P5, R23, R32, 0x1 ;  /* 0x0000002017147211 */ /* 0x000fe400078a08ff */
[----:B0-----:R-:W-:Y:S01]  /*33a60*/  ISETP.LT.AND P3, PT, R21, UR6, !P0 ;  /* 0x0000000615007c0c */ /* 0x001fe2000c761270 */
[----:B------:R-:W0:Y:S01]  /*33a70*/  LDCU UR6, c[0x0][0x39c] ;  /* 0x00007380ff0677ac */ /* 0x000e220008000800 */
[----:B------:R-:W-:Y:S02]  /*33a80*/  LEA.HI.X.SX32 R21, R23, R64, 0x1, P5 ;  /* 0x0000004017157211 */ /* 0x000fe400028f0eff */
[----:B------:R-:W-:-:S03]  /*33a90*/  LEA R6, P5, R3, R32, 0x1 ;  /* 0x0000002003067211 */ /* 0x000fc600078a08ff */
[----:B------:R4:W-:Y:S01]  /*33aa0*/  @P4 STG.E.U16 desc[UR26][R20.64], R38 ;  /* 0x0000002614004986 */ /* 0x0009e2000c10151a */
[----:B-1----:R-:W-:Y:S01]  /*33ab0*/  ISETP.LT.AND P4, PT, R22, UR4, !P0 ;  /* 0x0000000416007c0c */ /* 0x002fe2000c781270 */
[----:B------:R-:W1:Y:S01]  /*33ac0*/  LDCU UR4, c[0x0][0x39c] ;  /* 0x00007380ff0477ac */ /* 0x000e620008000800 */
[----:B---3--:R-:W-:Y:S01]  /*33ad0*/  LEA.HI.X.SX32 R7, R3, R64, 0x1, P5 ;  /* 0x0000004003077211 */ /* 0x008fe200028f0eff */
[C---:B------:R-:W-:Y:S01]  /*33ae0*/  IMAD R3, R33.reuse, 0x2, R3 ;  /* 0x0000000221037824 */ /* 0x040fe200078e0203 */
[----:B------:R-:W-:Y:S02]  /*33af0*/  PRMT R5, R38, 0x7632, R5 ;  /* 0x0000763226057816 */ /* 0x000fe40000000005 */
[----:B------:R-:W-:Y:S01]  /*33b00*/  LOP3.LUT R22, R0, 0x44, RZ, 0xfc, !PT ;  /* 0x0000004400167812 */ /* 0x000fe200078efcff */
[----:B------:R-:W-:Y:S01]  /*33b10*/  IMAD R35, R33, 0x2, R3 ;  /* 0x0000000221237824 */ /* 0x000fe200078e0203 */
[----:B------:R-:W-:Y:S01]  /*33b20*/  LEA R4, P5, R3, R32, 0x1 ;  /* 0x0000002003047211 */ /* 0x000fe200078a08ff */
[----:B------:R3:W-:Y:S01]  /*33b30*/  @P6 STG.E.U16 desc[UR26][R6.64], R5 ;  /* 0x0000000506006986 */ /* 0x0007e2000c10151a */
[----:B----4-:R-:W-:-:S02]  /*33b40*/  PRMT R21, R39, 0x7632, R21 ;  /* 0x0000763227157816 */ /* 0x010fc40000000015 */
[----:B------:R-:W-:Y:S02]  /*33b50*/  LOP3.LUT R20, R0, 0x4a, RZ, 0xfc, !PT ;  /* 0x0000004a00147812 */ /* 0x000fe400078efcff */
[----:B---3--:R-:W-:Y:S02]  /*33b60*/  LEA.HI.X.SX32 R5, R3, R64, 0x1, P5 ;  /* 0x0000004003057211 */ /* 0x008fe400028f0eff */
[----:B--2---:R-:W-:Y:S01]  /*33b70*/  ISETP.LT.AND P5, PT, R22, UR5, !P0 ;  /* 0x0000000516007c0c */ /* 0x004fe2000c7a1270 */
[----:B------:R-:W2:Y:S01]  /*33b80*/  LDCU UR5, c[0x0][0x39c] ;  /* 0x00007380ff0577ac */ /* 0x000ea20008000800 */
[C---:B------:R-:W-:Y:S01]  /*33b90*/  LEA R22, P6, R35.reuse, R32, 0x1 ;  /* 0x0000002023167211 */ /* 0x040fe200078c08ff */
[----:B------:R3:W-:Y:S01]  /*33ba0*/  @P1 STG.E.U16 desc[UR26][R4.64], R39 ;  /* 0x0000002704001986 */ /* 0x0007e2000c10151a */
[C---:B------:R-:W-:Y:S02]  /*33bb0*/  LOP3.LUT R3, R0.reuse, 0x46, RZ, 0xfc, !PT ;  /* 0x0000004600037812 */ /* 0x040fe400078efcff */
[----:B------:R-:W-:Y:S01]  /*33bc0*/  LEA.HI.X.SX32 R23, R35, R64, 0x1, P6 ;  /* 0x0000004023177211 */ /* 0x000fe200030f0eff */
[----:B------:R-:W-:Y:S01]  /*33bd0*/  IMAD R35, R33, 0x2, R35 ;  /* 0x0000000221237824 */ /* 0x000fe200078e0223 */
[----:B------:R-:W-:-:S02]  /*33be0*/  LOP3.LUT R7, R0, 0x48, RZ, 0xfc, !PT ;  /* 0x0000004800077812 */ /* 0x000fc400078efcff */
[----:B0-----:R-:W-:Y:S01]  /*33bf0*/  ISETP.LT.AND P1, PT, R3, UR6, !P0 ;  /* 0x0000000603007c0c */ /* 0x001fe2000c721270 */
[----:B------:R0:W-:Y:S01]  /*33c00*/  @P2 STG.E.U16 desc[UR26][R22.64], R21 ;  /* 0x0000001516002986 */ /* 0x0001e2000c10151a */
[----:B------:R-:W-:Y:S01]  /*33c10*/  LEA R6, P6, R35, R32, 0x1 ;  /* 0x0000002023067211 */ /* 0x000fe200078c08ff */
[----:B------:R-:W-:Y:S01]  /*33c20*/  IMAD R3, R33, 0x2, R35 ;  /* 0x0000000221037824 */ /* 0x000fe200078e0223 */
[----:B-1----:R-:W-:Y:S01]  /*33c30*/  ISETP.LT.AND P2, PT, R7, UR4, !P0 ;  /* 0x0000000407007c0c */ /* 0x002fe2000c741270 */
[----:B------:R-:W1:Y:S01]  /*33c40*/  LDCU UR4, c[0x0][0x39c] ;  /* 0x00007380ff0477ac */ /* 0x000e620008000800 */
[----:B------:R-:W-:Y:S02]  /*33c50*/  LEA.HI.X.SX32 R7, R35, R64, 0x1, P6 ;  /* 0x0000004023077211 */ /* 0x000fe400030f0eff */
[C---:B---3--:R-:W-:Y:S01]  /*33c60*/  LEA R4, P6, R3.reuse, R32, 0x1 ;  /* 0x0000002003047211 */ /* 0x048fe200078c08ff */
[----:B------:R-:W3:Y:S02]  /*33c70*/  LDCU UR6, c[0x0][0x39c] ;  /* 0x00007380ff0677ac */ /* 0x000ee40008000800 */
[----:B------:R4:W-:Y:S01]  /*33c80*/  @P3 STG.E.U16 desc[UR26][R6.64], R52 ;  /* 0x0000003406003986 */ /* 0x0009e2000c10151a */
[----:B------:R-:W-:Y:S01]  /*33c90*/  LEA.HI.X.SX32 R5, R3, R64, 0x1, P6 ;  /* 0x0000004003057211 */ /* 0x000fe200030f0eff */
[----:B0-----:R-:W-:Y:S01]  /*33ca0*/  IMAD R23, R33, 0x2, R3 ;  /* 0x0000000221177824 */ /* 0x001fe200078e0203 */
[----:B--2---:R-:W-:Y:S01]  /*33cb0*/  ISETP.LT.AND P3, PT, R20, UR5, !P0 ;  /* 0x0000000514007c0c */ /* 0x004fe2000c761270 */
[----:B------:R-:W0:Y:S01]  /*33cc0*/  LDCU UR5, c[0x0][0x39c] ;  /* 0x00007380ff0577ac */ /* 0x000e220008000800 */
[----:B------:R-:W-:Y:S01]  /*33cd0*/  LOP3.LUT R3, R0, 0x4e, RZ, 0xfc, !PT ;  /* 0x0000004e00037812 */ /* 0x000fe200078efcff */
[----:B------:R2:W-:Y:S01]  /*33ce0*/  @P4 STG.E.U16 desc[UR26][R4.64], R34 ;  /* 0x0000002204004986 */ /* 0x0005e2000c10151a */
[----:B------:R-:W-:-:S02]  /*33cf0*/  LEA R20, P6, R23, R32, 0x1 ;  /* 0x0000002017147211 */ /* 0x000fc400078c08ff */
[----:B------:R-:W-:Y:S02]  /*33d00*/  LOP3.LUT R22, R0, 0x4c, RZ, 0xfc, !PT ;  /* 0x0000004c00167812 */ /* 0x000fe400078efcff */
[----:B------:R-:W-:Y:S01]  /*33d10*/  LEA.HI.X.SX32 R21, R23, R64, 0x1, P6 ;  /* 0x0000004017157211 */ /* 0x000fe200030f0eff */
[----:B------:R-:W-:Y:S01]  /*33d20*/  IMAD R23, R33, 0x2, R23 ;  /* 0x0000000221177824 */ /* 0x000fe200078e0217 */
[----:B-1----:R-:W-:Y:S01]  /*33d30*/  ISETP.LT.AND P6, PT, R3, UR4, !P0 ;  /* 0x0000000403007c0c */ /* 0x002fe2000c7c1270 */
[----:B------:R-:W1:Y:S02]  /*33d40*/  LDCU UR4, c[0x0][0x39c] ;  /* 0x00007380ff0477ac */ /* 0x000e640008000800 */
[----:B------:R0:W-:Y:S01]  /*33d50*/  @P5 STG.E.U16 desc[UR26][R20.64], R53 ;  /* 0x0000003514005986 */ /* 0x0001e2000c10151a */
[----:B----4-:R-:W-:Y:S01]  /*33d60*/  LEA R6, P5, R23, R32, 0x1 ;  /* 0x0000002017067211 */ /* 0x010fe200078a08ff */
[----:B------:R-:W-:Y:S01]  /*33d70*/  IMAD R3, R33, 0x2, R23 ;  /* 0x0000000221037824 */ /* 0x000fe200078e0217 */
[----:B---3--:R-:W-:Y:S01]  /*33d80*/  ISETP.LT.AND P4, PT, R22, UR6, !P0 ;  /* 0x0000000616007c0c */ /* 0x008fe2000c781270 */
[----:B------:R-:W3:Y:S01]  /*33d90*/  LDCU UR6, c[0x0][0x39c] ;  /* 0x00007380ff0677ac */ /* 0x000ee20008000800 */
[----:B------:R-:W-:Y:S01]  /*33da0*/  LEA.HI.X.SX32 R7, R23, R64, 0x1, P5 ;  /* 0x0000004017077211 */ /* 0x000fe200028f0eff */
[----:B------:R-:W-:Y:S01]  /*33db0*/  IMAD R23, R33, 0x2, R3 ;  /* 0x0000000221177824 */ /* 0x000fe200078e0203 */
[----:B--2---:R-:W-:-:S02]  /*33dc0*/  LEA R4, P5, R3, R32, 0x1 ;  /* 0x0000002003047211 */ /* 0x004fc400078a08ff */
[C---:B------:R-:W-:Y:S02]  /*33dd0*/  LOP3.LUT R22, R0.reuse, 0x50, RZ, 0xfc, !PT ;  /* 0x0000005000167812 */ /* 0x040fe400078efcff */
[----:B------:R-:W-:Y:S02]  /*33de0*/  LEA.HI.X.SX32 R5, R3, R64, 0x1, P5 ;  /* 0x0000004003057211 */ /* 0x000fe400028f0eff */
[----:B0-----:R-:W-:Y:S02]  /*33df0*/  PRMT R21, R53, 0x7632, R21 ;  /* 0x0000763235157816 */ /* 0x001fe40000000015 */
[----:B------:R-:W-:Y:S02]  /*33e00*/  LEA R20, P5, R23, R32, 0x1 ;  /* 0x0000002017147211 */ /* 0x000fe400078a08ff */
[----:B------:R-:W-:Y:S01]  /*33e10*/  LOP3.LUT R3, R0, 0x52, RZ, 0xfc, !PT ;  /* 0x0000005200037812 */ /* 0x000fe200078efcff */
[----:B------:R0:W-:Y:S01]  /*33e20*/  @P1 STG.E.U16 desc[UR26][R6.64], R21 ;  /* 0x0000001506001986 */ /* 0x0001e2000c10151a */
[----:B------:R-:W-:Y:S01]  /*33e30*/  ISETP.LT.AND P1, PT, R22, UR5, !P0 ;  /* 0x0000000516007c0c */ /* 0x000fe2000c721270 */
[----:B------:R-:W2:Y:S01]  /*33e40*/  LDCU UR5, c[0x0][0x39c] ;  /* 0x00007380ff0577ac */ /* 0x000ea20008000800 */
[C---:B------:R-:W-:Y:S01]  /*33e50*/  LOP3.LUT R22, R0.reuse, 0x56, RZ, 0xfc, !PT ;  /* 0x0000005600167812 */ /* 0x040fe200078efcff */
[----:B------:R4:W-:Y:S01]  /*33e60*/  @P2 STG.E.U16 desc[UR26][R4.64], R54 ;  /* 0x0000003604002986 */ /* 0x0009e2000c10151a */
[----:B-1----:R-:W-:Y:S01]  /*33e70*/  ISETP.LT.AND P2, PT, R3, UR4, !P0 ;  /* 0x0000000403007c0c */ /* 0x002fe2000c741270 */
[----:B------:R-:W1:Y:S01]  /*33e80*/  LDCU UR4, c[0x0][0x39c] ;  /* 0x00007380ff0477ac */ /* 0x000e620008000800 */
[----:B------:R-:W-:-:S02]  /*33e90*/  LOP3.LUT R34, R0, 0x6c, RZ, 0xfc, !PT ;  /* 0x0000006c00227812 */ /* 0x000fc400078efcff */
[----:B0-----:R-:W-:Y:S01]  /*33ea0*/  LEA.HI.X.SX32 R21, R23, R64, 0x1, P5 ;  /* 0x0000004017157211 */ /* 0x001fe200028f0eff */
[C---:B------:R-:W-:Y:S01]  /*33eb0*/  IMAD R23, R33.reuse, 0x2, R23 ;  /* 0x0000000221177824 */ /* 0x040fe200078e0217 */
[----:B------:R-:W-:Y:S02]  /*33ec0*/  LOP3.LUT R7, R0, 0x54, RZ, 0xfc, !PT ;  /* 0x0000005400077812 */ /* 0x000fe400078efcff */
[----:B----4-:R-:W-:Y:S01]  /*33ed0*/  PRMT R5, R54, 0x7632, R5 ;  /* 0x0000763236057816 */ /* 0x010fe20000000005 */
[----:B------:R-:W-:Y:S01]  /*33ee0*/  IMAD R3, R33, 0x2, R23 ;  /* 0x0000000221037824 */ /* 0x000fe200078e0217 */
[----:B------:R-:W-:-:S03]  /*33ef0*/  LEA R6, P5, R23, R32, 0x1 ;  /* 0x0000002017067211 */ /* 0x000fc600078a08ff */
[----:B------:R0:W-:Y:S01]  /*33f00*/  @P3 STG.E.U16 desc[UR26][R20.64], R5 ;  /* 0x0000000514003986 */ /* 0x0001e2000c10151a */
[----:B---3--:R-:W-:Y:S01]  /*33f10*/  ISETP.LT.AND P3, PT, R7, UR6, !P0 ;  /* 0x0000000607007c0c */ /* 0x008fe2000c761270 */
[----:B------:R-:W3:Y:S01]  /*33f20*/  LDCU UR6, c[0x0][0x39c] ;  /* 0x00007380ff0677ac */ /* 0x000ee20008000800 */
[----:B------:R-:W-:Y:S01]  /*33f30*/  LEA.HI.X.SX32 R7, R23, R64, 0x1, P5 ;  /* 0x0000004017077211 */ /* 0x000fe200028f0eff */
[----:B------:R-:W-:Y:S01]  /*33f40*/  IMAD R23, R33, 0x2, R3 ;  /* 0x0000000221177824 */ /* 0x000fe200078e0203 */
[----:B------:R-:W-:-:S03]  /*33f50*/  LEA R4, P5, R3, R32, 0x1 ;  /* 0x0000002003047211 */ /* 0x000fc600078a08ff */
[----:B------:R-:W-:Y:S01]  /*33f60*/  @P4 STG.E.U16 desc[UR26][R6.64], R55 ;  /* 0x0000003706004986 */ /* 0x000fe2000c10151a */
[----:B-1----:R-:W-:Y:S01]  /*33f70*/  ISETP.LT.AND P4, PT, R22, UR4, !P0 ;  /* 0x0000000416007c0c */ /* 0x002fe2000c781270 */
[----:B------:R-:W1:Y:S01]  /*33f80*/  LDCU UR4, c[0x0][0x39c] ;  /* 0x00007380ff0477ac */ /* 0x000e620008000800 */
[C---:B------:R-:W-:Y:S02]  /*33f90*/  LOP3.LUT R22, R0.reuse, 0x58, RZ, 0xfc, !PT ;  /* 0x0000005800167812 */ /* 0x040fe400078efcff */
[----:B0-----:R-:W-:Y:S02]  /*33fa0*/  PRMT R21, R55, 0x7632, R21 ;  /* 0x0000763237157816 */ /* 0x001fe40000000015 */
[----:B------:R-:W-:Y:S02]  /*33fb0*/  LEA.HI.X.SX32 R5, R3, R64, 0x1, P5 ;  /* 0x0000004003057211 */ /* 0x000fe400028f0eff */
[----:B------:R-:W-:Y:S02]  /*33fc0*/  LEA R20, P5, R23, R32, 0x1 ;  /* 0x0000002017147211 */ /* 0x000fe400078a08ff */
[----:B------:R-:W-:Y:S01]  /*33fd0*/  LOP3.LUT R3, R0, 0x5a, RZ, 0xfc, !PT ;  /* 0x0000005a00037812 */ /* 0x000fe200078efcff */
[----:B------:R0:W-:Y:S01]  /*33fe0*/  @P6 STG.E.U16 desc[UR26][R4.64], R21 ;  /* 0x0000001504006986 */ /* 0x0001e2000c10151a */
[----:B--2---:R-:W-:Y:S01]  /*33ff0*/  ISETP.LT.AND P6, PT, R22, UR5, !P0 ;  /* 0x0000000516007c0c */ /* 0x004fe2000c7c1270 */
[----:B------:R-:W2:Y:S01]  /*34000*/  LDCU UR5, c[0x0][0x39c] ;  /* 0x00007380ff0577ac */ /* 0x000ea20008000800 */
[----:B------:R-:W-:-:S02]  /*34010*/  LOP3.LUT R22, R0, 0x5c, RZ, 0xfc, !PT ;  /* 0x0000005c00167812 */ /* 0x000fc400078efcff */
[----:B0-----:R-:W-:Y:S01]  /*34020*/  LEA.HI.X.SX32 R21, R23, R64, 0x1, P5 ;  /* 0x0000004017157211 */ /* 0x001fe200028f0eff */
[----:B------:R-:W-:Y:S01]  /*34030*/  IMAD R23, R33, 0x2, R23 ;  /* 0x0000000221177824 */ /* 0x000fe200078e0217 */
[----:B---3--:R-:W-:Y:S01]  /*34040*/  ISETP.LT.AND P5, PT, R3, UR6, !P0 ;  /* 0x0000000603007c0c */ /* 0x008fe2000c7a1270 */
        /* <DEDUP_REMOVED lines=9> */
[----:B-1----:R-:W-:Y:S01]  /*340e0*/  ISETP.LT.AND P1, PT, R22, UR4, !P0 ;  /* 0x0000000416007c0c */ /* 0x002fe2000c721270 */
[----:B------:R-:W1:Y:S01]  /*340f0*/  LDCU UR4, c[0x0][0x39c] ;  /* 0x00007380ff0477ac */ /* 0x000e620008000800 */
[C---:B------:R-:W-:Y:S01]  /*34100*/  LOP3.LUT R3, R0.reuse, 0x5e, RZ, 0xfc, !PT ;  /* 0x0000005e00037812 */ /* 0x040fe200078efcff */
[----:B------:R3:W-:Y:S01]  /*34110*/  @P2 STG.E.U16 desc[UR26][R6.64], R21 ;  /* 0x0000001506002986 */ /* 0x0007e2000c10151a */
[C---:B------:R-:W-:Y:S02]  /*34120*/  LEA R20, P2, R23.reuse, R32, 0x1 ;  /* 0x0000002017147211 */ /* 0x040fe400078408ff */
[C---:B------:R-:W-:Y:S01]  /*34130*/  LOP3.LUT R22, R0.reuse, 0x62, RZ, 0xfc, !PT ;  /* 0x0000006200167812 */ /* 0x040fe200078efcff */
[----:B------:R4:W-:Y:S01]  /*34140*/  @P3 STG.E.U16 desc[UR26][R4.64], R69 ;  /* 0x0000004504003986 */ /* 0x0009e2000c10151a */
[----:B---3--:R-:W-:Y:S01]  /*34150*/  LEA.HI.X.SX32 R21, R23, R64, 0x1, P2 ;  /* 0x0000004017157211 */ /* 0x008fe200010f0eff */
[----:B------:R-:W-:Y:S01]  /*34160*/  IMAD R23, R33, 0x2, R23 ;  /* 0x0000000221177824 */ /* 0x000fe200078e0217 */
[----:B------:R-:W-:-:S02]  /*34170*/  LOP3.LUT R7, R0, 0x60, RZ, 0xfc, !PT ;  /* 0x0000006000077812 */ /* 0x000fc400078efcff */
[----:B----4-:R-:W-:Y:S02]  /*34180*/  PRMT R5, R69, 0x7632, R5 ;  /* 0x0000763245057816 */ /* 0x010fe40000000005 */
[----:B--2---:R-:W-:Y:S01]  /*34190*/  ISETP.LT.AND P2, PT, R3, UR5, !P0 ;  /* 0x0000000503007c0c */ /* 0x004fe2000c741270 */
[----:B------:R-:W2:Y:S01]  /*341a0*/  LDCU UR5, c[0x0][0x39c] ;  /* 0x00007380ff0577ac */ /* 0x000ea20008000800 */
[----:B------:R-:W-:Y:S01]  /*341b0*/  IMAD R3, R33, 0x2, R23 ;  /* 0x0000000221037824 */ /* 0x000fe200078e0217 */
[----:B------:R3:W-:Y:S01]  /*341c0*/  @P4 STG.E.U16 desc[UR26][R20.64], R5 ;  /* 0x0000000514004986 */ /* 0x0007e2000c10151a */
[----:B------:R-:W-:Y:S02]  /*341d0*/  LEA R6, P4, R23, R32, 0x1 ;  /* 0x0000002017067211 */ /* 0x000fe400078808ff */
[----:B0-----:R-:W-:Y:S01]  /*341e0*/  ISETP.LT.AND P3, PT, R7, UR6, !P0 ;  /* 0x0000000607007c0c */ /* 0x001fe2000c761270 */
[----:B------:R-:W0:Y:S01]  /*341f0*/  LDCU UR6, c[0x0][0x39c] ;  /* 0x00007380ff0677ac */ /* 0x000e220008000800 */
[----:B------:R-:W-:Y:S01]  /*34200*/  LEA.HI.X.SX32 R7, R23, R64, 0x1, P4 ;  /* 0x0000004017077211 */ /* 0x000fe200020f0eff */
[----:B------:R-:W-:Y:S01]  /*34210*/  IMAD R23, R33, 0x2, R3 ;  /* 0x0000000221177824 */ /* 0x000fe200078e0203 */
[----:B------:R-:W-:-:S03]  /*34220*/  LEA R4, P4, R3, R32, 0x1 ;  /* 0x0000002003047211 */ /* 0x000fc600078808ff */
[----:B------:R-:W-:Y:S01]  /*34230*/  @P6 STG.E.U16 desc[UR26][R6.64], R70 ;  /* 0x0000004606006986 */ /* 0x000fe2000c10151a */
[----:B---3--:R-:W-:Y:S02]  /*34240*/  PRMT R21, R70, 0x7632, R21 ;  /* 0x0000763246157816 */ /* 0x008fe40000000015 */
[----:B------:R-:W-:Y:S02]  /*34250*/  LEA.HI.X.SX32 R5, R3, R64, 0x1, P4 ;  /* 0x0000004003057211 */ /* 0x000fe400020f0eff */
[----:B------:R-:W-:Y:S02]  /*34260*/  LEA R20, P6, R23, R32, 0x1 ;  /* 0x0000002017147211 */ /* 0x000fe400078c08ff */
[----:B-1----:R-:W-:Y:S01]  /*34270*/  ISETP.LT.AND P4, PT, R22, UR4, !P0 ;  /* 0x0000000416007c0c */ /* 0x002fe2000c781270 */
[----:B------:R-:W1:Y:S01]  /*34280*/  LDCU UR4, c[0x0][0x39c] ;  /* 0x00007380ff0477ac */ /* 0x000e620008000800 */
[C---:B------:R-:W-:Y:S01]  /*34290*/  LOP3.LUT R22, R0.reuse, 0x64, RZ, 0xfc, !PT ;  /* 0x0000006400167812 */ /* 0x040fe200078efcff */
[----:B------:R3:W-:Y:S01]  /*342a0*/  @P5 STG.E.U16 desc[UR26][R4.64], R21 ;  /* 0x0000001504005986 */ /* 0x0007e2000c10151a */
[----:B------:R-:W-:-:S04]  /*342b0*/  LOP3.LUT R3, R0, 0x66, RZ, 0xfc, !PT ;  /* 0x0000006600037812 */ /* 0x000fc800078efcff */
[----:B0-----:R-:W-:Y:S01]  /*342c0*/  ISETP.LT.AND P5, PT, R3, UR6, !P0 ;  /* 0x0000000603007c0c */ /* 0x001fe2000c7a1270 */
[----:B------:R-:W0:Y:S01]  /*342d0*/  LDCU UR6, c[0x0][0x39c] ;  /* 0x00007380ff0677ac */ /* 0x000e220008000800 */
[----:B---3--:R-:W-:Y:S01]  /*342e0*/  LEA.HI.X.SX32 R21, R23, R64, 0x1, P6 ;  /* 0x0000004017157211 */ /* 0x008fe200030f0eff */
[----:B------:R-:W-:Y:S01]  /*342f0*/  IMAD R23, R33, 0x2, R23 ;  /* 0x0000000221177824 */ /* 0x000fe200078e0217 */
[----:B--2---:R-:W-:Y:S01]  /*34300*/  ISETP.LT.AND P6, PT, R22, UR5, !P0 ;  /* 0x0000000516007c0c */ /* 0x004fe2000c7c1270 */
[----:B------:R-:W2:Y:S01]  /*34310*/  LDCU UR5, c[0x0][0x39c] ;  /* 0x00007380ff0577ac */ /* 0x000ea20008000800 */
[----:B------:R-:W-:Y:S01]  /*34320*/  LOP3.LUT R22, R0, 0x68, RZ, 0xfc, !PT ;  /* 0x0000006800167812 */ /* 0x000fe200078efcff */
[----:B------:R3:W-:Y:S01]  /*34330*/  @P1 STG.E.U16 desc[UR26][R20.64], R71 ;  /* 0x0000004714001986 */ /* 0x0007e2000c10151a */
[----:B------:R-:W-:Y:S01]  /*34340*/  LEA R6, P1, R23, R32, 0x1 ;  /* 0x0000002017067211 */ /* 0x000fe200078208ff */
[----:B------:R-:W-:-:S03]  /*34350*/  IMAD R3, R33, 0x2, R23 ;  /* 0x0000000221037824 */ /* 0x000fc600078e0217 */
[----:B------:R-:W-:Y:S01]  /*34360*/  LEA.HI.X.SX32 R7, R23, R64, 0x1, P1 ;  /* 0x0000004017077211 */ /* 0x000fe200008f0eff */
[----:B------:R-:W-:Y:S01]  /*34370*/  IMAD R23, R33, 0x2, R3 ;  /* 0x0000000221177824 */ /* 0x000fe200078e0203 */
[----:B------:R-:W-:-:S04]  /*34380*/  LEA R4, P1, R3, R32, 0x1 ;  /* 0x0000002003047211 */ /* 0x000fc800078208ff */
[----:B------:R-:W-:Y:S01]  /*34390*/  LEA.HI.X.SX32 R5, R3, R64, 0x1, P1 ;  /* 0x0000004003057211 */ /* 0x000fe200008f0eff */
[----:B------:R-:W-:Y:S01]  /*343a0*/  IMAD R3, R33, 0x2, R23 ;  /* 0x0000000221037824 */ /* 0x000fe200078e0217 */
[----:B---3--:R-:W-:Y:S02]  /*343b0*/  PRMT R21, R71, 0x7632, R21 ;  /* 0x0000763247157816 */ /* 0x008fe40000000015 */
[----:B-1----:R-:W-:Y:S01]  /*343c0*/  ISETP.LT.AND P1, PT, R22, UR4, !P0 ;  /* 0x0000000416007c0c */ /* 0x002fe2000c721270 */
[----:B------:R-:W1:Y:S01]  /*343d0*/  LDCU UR4, c[0x0][0x39c] ;  /* 0x00007380ff0477ac */ /* 0x000e620008000800 */
[----:B------:R-:W-:Y:S01]  /*343e0*/  LOP3.LUT R22, R0, 0x6a, RZ, 0xfc, !PT ;  /* 0x0000006a00167812 */ /* 0x000fe200078efcff */
[----:B------:R3:W-:Y:S01]  /*343f0*/  @P2 STG.E.U16 desc[UR26][R6.64], R21 ;  /* 0x0000001506002986 */ /* 0x0007e2000c10151a */
[----:B------:R-:W-:-:S03]  /*34400*/  LEA R20, P2, R23, R32, 0x1 ;  /* 0x0000002017147211 */ /* 0x000fc600078408ff */
[----:B------:R4:W-:Y:S01]  /*34410*/  @P3 STG.E.U16 desc[UR26][R4.64], R80 ;  /* 0x0000005004003986 */ /* 0x0009e2000c10151a */
[----:B---3--:R-:W-:Y:S02]  /*34420*/  LEA.HI.X.SX32 R21, R23, R64, 0x1, P2 ;  /* 0x0000004017157211 */ /* 0x008fe400010f0eff */
[----:B--2---:R-:W-:Y:S01]  /*34430*/  ISETP.LT.AND P2, PT, R22, UR5, !P0 ;  /* 0x0000000516007c0c */ /* 0x004fe2000c741270 */
[----:B------:R-:W2:Y:S01]  /*34440*/  LDCU UR5, c[0x0][0x39c] ;  /* 0x00007380ff0577ac */ /* 0x000ea20008000800 */
[C---:B------:R-:W-:Y:S02]  /*34450*/  LEA R22, P3, R3.reuse, R32, 0x1 ;  /* 0x0000002003167211 */ /* 0x040fe400078608ff */
[----:B----4-:R-:W-:Y:S02]  /*34460*/  PRMT R5, R80, 0x7632, R5 ;  /* 0x0000763250057816 */ /* 0x010fe40000000005 */
[----:B------:R-:W-:Y:S01]  /*34470*/  LEA.HI.X.SX32 R23, R3, R64, 0x1, P3 ;  /* 0x0000004003177211 */ /* 0x000fe200018f0eff */
[C---:B------:R-:W-:Y:S01]  /*34480*/  IMAD R3, R33.reuse, 0x2, R3 ;  /* 0x0000000221037824 */ /* 0x040fe200078e0203 */
[----:B------:R-:W-:Y:S01]  /*34490*/  LOP3.LUT R6, R0, 0x6e, RZ, 0xfc, !PT ;  /* 0x0000006e00067812 */ /* 0x000fe200078efcff */
[----:B------:R3:W-:Y:S01]  /*344a0*/  @P4 STG.E.U16 desc[UR26][R20.64], R5 ;  /* 0x0000000514004986 */ /* 0x0007e2000c10151a */
[----:B0-----:R-:W-:Y:S01]  /*344b0*/  ISETP.LT.AND P3, PT, R34, UR6, !P0 ;  /* 0x0000000622007c0c */ /* 0x001fe2000c761270 */
[----:B------:R-:W-:Y:S01]  /*344c0*/  IMAD R37, R33, 0x2, R3 ;  /* 0x0000000221257824 */ /* 0x000fe200078e0203 */
[----:B-1----:R-:W-:Y:S01]  /*344d0*/  ISETP.LT.AND P4, PT, R6, UR4, !P0 ;  /* 0x0000000406007c0c */ /* 0x002fe2000c781270 */
[----:B------:R0:W-:Y:S01]  /*344e0*/  @P6 STG.E.U16 desc[UR26][R22.64], R81 ;  /* 0x0000005116006986 */ /* 0x0001e2000c10151a */
[C---:B------:R-:W-:Y:S01]  /*344f0*/  LEA R34, P6, R3.reuse, R32, 0x1 ;  /* 0x0000002003227211 */ /* 0x040fe200078c08ff */
[----:B------:R-:W1:Y:S02]  /*34500*/  LDCU UR4, c[0x0][0x39c] ;  /* 0x00007380ff0477ac */ /* 0x000e640008000800 */
[----:B------:R-:W4:Y:S01]  /*34510*/  LDS.128 R4, [R2] ;  /* 0x0000000002047984 */ /* 0x000f220000000c00 */
[----:B------:R-:W-:Y:S01]  /*34520*/  LEA.HI.X.SX32 R35, R3, R64, 0x1, P6 ;  /* 0x0000004003237211 */ /* 0x000fe200030f0eff */
[----:B------:R-:W1:Y:S01]  /*34530*/  LDCU UR6, c[0x0][0x39c] ;  /* 0x00007380ff0677ac */ /* 0x000e620008000800 */
[----:B------:R-:W-:-:S02]  /*34540*/  LOP3.LUT R3, R0, 0x70, RZ, 0xfc, !PT ;  /* 0x0000007000037812 */ /* 0x000fc400078efcff */
[----:B---3--:R-:W-:Y:S02]  /*34550*/  LEA R20, P6, R37, R32, 0x1 ;  /* 0x0000002025147211 */ /* 0x008fe400078c08ff */
[----:B0-----:R-:W-:Y:S02]  /*34560*/  PRMT R23, R81, 0x7632, R23 ;  /* 0x0000763251177816 */ /* 0x001fe40000000017 */
[----:B------:R-:W-:Y:S01]  /*34570*/  LEA.HI.X.SX32 R21, R37, R64, 0x1, P6 ;  /* 0x0000004025157211 */ /* 0x000fe200030f0eff */
[----:B------:R-:W-:Y:S02]  /*34580*/  IMAD R37, R33, 0x2, R37 ;  /* 0x0000000221257824 */ /* 0x000fe400078e0225 */
[----:B------:R0:W-:Y:S01]  /*34590*/  @P5 STG.E.U16 desc[UR26][R34.64], R23 ;  /* 0x0000001722005986 */ /* 0x0001e2000c10151a */
[----:B--2---:R-:W-:Y:S01]  /*345a0*/  ISETP.LT.AND P5, PT, R3, UR5, !P0 ;  /* 0x0000000503007c0c */ /* 0x004fe2000c7a1270 */
[----:B------:R-:W2:Y:S01]  /*345b0*/  LDCU UR5, c[0x0][0x39c] ;  /* 0x00007380ff0577ac */ /* 0x000ea20008000800 */
[----:B------:R-:W-:Y:S01]  /*345c0*/  IMAD R3, R33, 0x2, R37 ;  /* 0x0000000221037824 */ /* 0x000fe200078e0225 */
[----:B------:R3:W-:Y:S01]  /*345d0*/  @P1 STG.E.U16 desc[UR26][R20.64], R82 ;  /* 0x0000005214001986 */ /* 0x0007e2000c10151a */
[----:B------:R-:W-:-:S04]  /*345e0*/  LEA R22, P1, R37, R32, 0x1 ;  /* 0x0000002025167211 */ /* 0x000fc800078208ff */
[----:B0-----:R-:W-:Y:S02]  /*345f0*/  LEA.HI.X.SX32 R23, R37, R64, 0x1, P1 ;  /* 0x0000004025177211 */ /* 0x001fe400008f0eff */
[----:B------:R-:W-:Y:S02]  /*34600*/  PRMT R35, R82, 0x7632, R35 ;  /* 0x0000763252237816 */ /* 0x000fe40000000023 */
[----:B------:R-:W-:Y:S02]  /*34610*/  LEA R34, P6, R3, R32, 0x1 ;  /* 0x0000002003227211 */ /* 0x000fe400078c08ff */
[----:B-1----:R-:W-:Y:S01]  /*34620*/  ISETP.LT.AND P1, PT, R36, UR4, !P0 ;  /* 0x0000000424007c0c */ /* 0x002fe2000c721270 */
[----:B------:R0:W-:Y:S01]  /*34630*/  @P2 STG.E.U16 desc[UR26][R22.64], R35 ;  /* 0x0000002316002986 */ /* 0x0001e2000c10151a */
[----:B------:R-:W1:Y:S01]  /*34640*/  LDCU UR4, c[0x0][0x39c] ;  /* 0x00007380ff0477ac */ /* 0x000e620008000800 */
[C---:B---3--:R-:W-:Y:S02]  /*34650*/  LOP3.LUT R21, R0.reuse, 0x76, RZ, 0xfc, !PT ;  /* 0x0000007600157812 */ /* 0x048fe400078efcff */
[----:B------:R-:W-:-:S04]  /*34660*/  LOP3.LUT R36, R0, 0x74, RZ, 0xfc, !PT ;  /* 0x0000007400247812 */ /* 0x000fc800078efcff */
[----:B------:R-:W-:Y:S01]  /*34670*/  ISETP.LT.AND P2, PT, R36, UR6, !P0 ;  /* 0x0000000624007c0c */ /* 0x000fe2000c741270 */
[----:B------:R-:W3:Y:S01]  /*34680*/  LDCU UR6, c[0x0][0x39c] ;  /* 0x00007380ff0677ac */ /* 0x000ee20008000800 */
[----:B------:R-:W-:Y:S02]  /*34690*/  LOP3.LUT R36, R0, 0x7a, RZ, 0xfc, !PT ;  /* 0x0000007a00247812 */ /* 0x000fe400078efcff */
[----:B0-----:R-:W-:Y:S01]  /*346a0*/  LEA.HI.X.SX32 R35, R3, R64, 0x1, P6 ;  /* 0x0000004003237211 */ /* 0x001fe200030f0eff */
[----:B------:R-:W-:-:S04]  /*346b0*/  IMAD R3, R33, 0x2, R3 ;  /* 0x0000000221037824 */ /* 0x000fc800078e0203 */
[----:B------:R-:W-:Y:S01]  /*346c0*/  IMAD R37, R33, 0x2, R3 ;  /* 0x0000000221257824 */ /* 0x000fe200078e0203 */
[----:B------:R-:W-:Y:S01]  /*346d0*/  LEA R20, P6, R3, R32, 0x1 ;  /* 0x0000002003147211 */ /* 0x000fe200078c08ff */
[----:B------:R0:W-:Y:S01]  /*346e0*/  @P3 STG.E.U16 desc[UR26][R34.64], R83 ;  /* 0x0000005322003986 */ /* 0x0001e2000c10151a */
[----:B--2---:R-:W-:Y:S01]  /*346f0*/  ISETP.LT.AND P3, PT, R21, UR5, !P0 ;  /* 0x0000000515007c0c */ /* 0x004fe2000c761270 */
[----:B------:R-:W2:Y:S01]  /*34700*/  LDCU UR5, c[0x0][0x39c] ;  /* 0x00007380ff0577ac */ /* 0x000ea20008000800 */
[----:B------:R-:W-:Y:S02]  /*34710*/  LEA.HI.X.SX32 R21, R3, R64, 0x1, P6 ;  /* 0x0000004003157211 */ /* 0x000fe400030f0eff */
[C---:B------:R-:W-:Y:S02]  /*34720*/  LEA R22, P6, R37.reuse, R32, 0x1 ;  /* 0x0000002025167211 */ /* 0x040fe400078c08ff */
[----:B------:R-:W-:Y:S02]  /*34730*/  LOP3.LUT R3, R0, 0x78, RZ, 0xfc, !PT ;  /* 0x0000007800037812 */ /* 0x000fe400078efcff */
[----:B------:R-:W-:Y:S01]  /*34740*/  LEA.HI.X.SX32 R23, R37, R64, 0x1, P6 ;  /* 0x0000004025177211 */ /* 0x000fe200030f0eff */
[----:B------:R-:W-:Y:S01]  /*34750*/  IMAD R37, R33, 0x2, R37 ;  /* 0x0000000221257824 */ /* 0x000fe200078e0225 */
[----:B0-----:R-:W-:-:S05]  /*34760*/  PRMT R35, R83, 0x7632, R35 ;  /* 0x0000763253237816 */ /* 0x001fca0000000023 */
[----:B------:R0:W-:Y:S01]  /*34770*/  @P4 STG.E.U16 desc[UR26][R20.64], R35 ;  /* 0x0000002314004986 */ /* 0x0001e2000c10151a */
[----:B-1----:R-:W-:Y:S01]  /*34780*/  ISETP.LT.AND P4, PT, R3, UR4, !P0 ;  /* 0x0000000403007c0c */ /* 0x002fe2000c781270 */
[----:B------:R-:W1:Y:S01]  /*34790*/  LDCU UR4, c[0x0][0x39c] ;  /* 0x00007380ff0477ac */ /* 0x000e620008000800 */
[----:B------:R-:W-:Y:S01]  /*347a0*/  IMAD R3, R33, 0x2, R37 ;  /* 0x0000000221037824 */ /* 0x000fe200078e0225 */
[----:B----4-:R4:W-:Y:S01]  /*347b0*/  @P5 STG.E.U16 desc[UR26][R22.64], R4 ;  /* 0x0000000416005986 */ /* 0x0109e2000c10151a */
[----:B------:R-:W-:-:S04]  /*347c0*/  LEA R34, P5, R37, R32, 0x1 ;  /* 0x0000002025227211 */ /* 0x000fc800078a08ff */
[----:B0-----:R-:W-:Y:S02]  /*347d0*/  LEA.HI.X.SX32 R35, R37, R64, 0x1, P5 ;  /* 0x0000004025237211 */ /* 0x001fe400028f0eff */
[----:B------:R-:W-:Y:S02]  /*347e0*/  PRMT R21, R4, 0x7632, R21 ;  /* 0x0000763204157816 */ /* 0x000fe40000000015 */
[----:B------:R-:W-:Y:S02]  /*347f0*/  LEA R20, P6, R3, R32, 0x1 ;  /* 0x0000002003147211 */ /* 0x000fe400078c08ff */
[----:B--2---:R-:W-:Y:S01]  /*34800*/  ISETP.LT.AND P5, PT, R36, UR5, !P0 ;  /* 0x0000000524007c0c */ /* 0x004fe2000c7a1270 */
[----:B------:R0:W-:Y:S01]  /*34810*/  @P1 STG.E.U16 desc[UR26][R34.64], R21 ;  /* 0x0000001522001986 */ /* 0x0001e2000c10151a */
[----:B------:R-:W2:Y:S01]  /*34820*/  LDCU UR5, c[0x0][0x39c] ;  /* 0x00007380ff0577ac */ /* 0x000ea20008000800 */
[C---:B----4-:R-:W-:Y:S02]  /*34830*/  LOP3.LUT R4, R0.reuse, 0x7e, RZ, 0xfc, !PT ;  /* 0x0000007e00047812 */ /* 0x050fe400078efcff */
[----:B------:R-:W-:-:S04]  /*34840*/  LOP3.LUT R36, R0, 0x7c, RZ, 0xfc, !PT ;  /* 0x0000007c00247812 */ /* 0x000fc800078efcff */
[----:B---3--:R-:W-:Y:S01]  /*34850*/  ISETP.LT.AND P1, PT, R36, UR6, !P0 ;  /* 0x0000000624007c0c */ /* 0x008fe2000c721270 */
[----:B------:R-:W3:Y:S01]  /*34860*/  LDCU UR6, c[0x0][0x39c] ;  /* 0x00007380ff0677ac */ /* 0x000ee20008000800 */
[----:B0-----:R-:W-:Y:S01]  /*34870*/  LEA.HI.X.SX32 R21, R3, R64, 0x1, P6 ;  /* 0x0000004003157211 */ /* 0x001fe200030f0eff */
[----:B------:R-:W-:-:S04]  /*34880*/  IMAD R3, R33, 0x2, R3 ;  /* 0x0000000221037824 */ /* 0x000fc800078e0203 */
[----:B------:R0:W-:Y:S01]  /*34890*/  @P2 STG.E.U16 desc[UR26][R20.64], R5 ;  /* 0x0000000514002986 */ /* 0x0001e2000c10151a */
[----:B------:R-:W-:Y:S01]  /*348a0*/  LEA R22, P6, R3, R32, 0x1 ;  /* 0x0000002003167211 */ /* 0x000fe200078c08ff */
[----:B------:R-:W-:Y:S01]  /*348b0*/  IMAD R37, R33, 0x2, R3 ;  /* 0x0000000221257824 */ /* 0x000fe200078e0203 */
[----:B-1----:R-:W-:Y:S01]  /*348c0*/  ISETP.LT.AND P2, PT, R4, UR4, !P0 ;  /* 0x0000000404007c0c */ /* 0x002fe2000c741270 */
[----:B------:R-:W1:Y:S01]  /*348d0*/  LDCU UR4, c[0x0][0x39c] ;  /* 0x00007380ff0477ac */ /* 0x000e620008000800 */
[----:B------:R-:W-:Y:S02]  /*348e0*/  LEA.HI.X.SX32 R23, R3, R64, 0x1, P6 ;  /* 0x0000004003177211 */ /* 0x000fe400030f0eff */
[C---:B------:R-:W-:Y:S02]  /*348f0*/  LEA R34, P6, R37.reuse, R32, 0x1 ;  /* 0x0000002025227211 */ /* 0x040fe400078c08ff */
[----:B------:R-:W-:Y:S02]  /*34900*/  LOP3.LUT R3, R0, 0x80, RZ, 0xfc, !PT ;  /* 0x0000008000037812 */ /* 0x000fe400078efcff */
[----:B------:R-:W-:Y:S01]  /*34910*/  LEA.HI.X.SX32 R35, R37, R64, 0x1, P6 ;  /* 0x0000004025237211 */ /* 0x000fe200030f0eff */
[----:B------:R-:W-:Y:S01]  /*34920*/  IMAD R37, R33, 0x2, R37 ;  /* 0x0000000221257824 */ /* 0x000fe200078e0225 */
[----:B0-----:R-:W-:-:S02]  /*34930*/  PRMT R21, R5, 0x7632, R21 ;  /* 0x0000763205157816 */ /* 0x001fc40000000015 */
[----:B------:R-:W-:-:S03]  /*34940*/  LOP3.LUT R20, R0, 0x82, RZ, 0xfc, !PT ;  /* 0x0000008200147812 */ /* 0x000fc600078efcff */
[----:B------:R0:W-:Y:S01]  /*34950*/  @P3 STG.E.U16 desc[UR26][R22.64], R21 ;  /* 0x0000001516003986 */ /* 0x0001e2000c10151a */
[----:B--2---:R-:W-:Y:S01]  /*34960*/  ISETP.LT.AND P3, PT, R3, UR5, !P0 ;  /* 0x0000000503007c0c */ /* 0x004fe2000c761270 */
[----:B------:R-:W2:Y:S01]  /*34970*/  LDCU UR5, c[0x0][0x39c] ;  /* 0x00007380ff0577ac */ /* 0x000ea20008000800 */
[----:B------:R-:W-:Y:S01]  /*34980*/  IMAD R3, R33, 0x2, R37 ;  /* 0x0000000221037824 */ /* 0x000fe200078e0225 */
[----:B------:R4:W-:Y:S01]  /*34990*/  @P4 STG.E.U16 desc[UR26][R34.64], R6 ;  /* 0x0000000622004986 */ /* 0x0009e2000c10151a */
[----:B------:R-:W-:-:S04]  /*349a0*/  LEA R4, P4, R37, R32, 0x1 ;  /* 0x0000002025047211 */ /* 0x000fc800078808ff */
[----:B------:R-:W-:Y:S02]  /*349b0*/  LEA.HI.X.SX32 R5, R37, R64, 0x1, P4 ;  /* 0x0000004025057211 */ /* 0x000fe400020f0eff */
[----:B-1----:R-:W-:Y:S01]  /*349c0*/  ISETP.LT.AND P4, PT, R20, UR4, !P0 ;  /* 0x0000000414007c0c */ /* 0x002fe2000c781270 */
[----:B------:R-:W1:Y:S01]  /*349d0*/  LDCU UR4, c[0x0][0x39c] ;  /* 0x00007380ff0477ac */ /* 0x000e620008000800 */
[C---:B------:R-:W-:Y:S02]  /*349e0*/  LEA R20, P6, R3.reuse, R32, 0x1 ;  /* 0x0000002003147211 */ /* 0x040fe400078c08ff */
[----:B0-----:R-:W-:Y:S02]  /*349f0*/  PRMT R23, R6, 0x7632, R23 ;  /* 0x0000763206177816 */ /* 0x001fe40000000017 */
[----:B------:R-:W-:Y:S01]  /*34a00*/  LEA.HI.X.SX32 R21, R3, R64, 0x1, P6 ;  /* 0x0000004003157211 */ /* 0x000fe200030f0eff */
[C---:B------:R-:W-:Y:S01]  /*34a10*/  IMAD R3, R33.reuse, 0x2, R3 ;  /* 0x0000000221037824 */ /* 0x040fe200078e0203 */
[C---:B------:R-:W-:Y:S01]  /*34a20*/  LOP3.LUT R22, R0.reuse, 0x84, RZ, 0xfc, !PT ;  /* 0x0000008400167812 */ /* 0x040fe200078efcff */
[----:B------:R0:W-:Y:S01]  /*34a30*/  @P5 STG.E.U16 desc[UR26][R4.64], R23 ;  /* 0x0000001704005986 */ /* 0x0001e2000c10151a */
[----:B----4-:R-:W-:Y:S01]  /*34a40*/  LOP3.LUT R6, R0, 0x86, RZ, 0xfc, !PT ;  /* 0x0000008600067812 */ /* 0x010fe200078efcff */
[----:B------:R-:W-:Y:S01]  /*34a50*/  IMAD R35, R33, 0x2, R3 ;  /* 0x0000000221237824 */ /* 0x000fe200078e0203 */
[----:B---3--:R-:W-:Y:S01]  /*34a60*/  ISETP.LT.AND P5, PT, R22, UR6, !P0 ;  /* 0x0000000616007c0c */ /* 0x008fe2000c7a1270 */
[----:B------:R3:W-:Y:S01]  /*34a70*/  @P1 STG.E.U16 desc[UR26][R20.64], R7 ;  /* 0x0000000714001986 */ /* 0x0007e2000c10151a */
[----:B------:R-:W-:Y:S01]  /*34a80*/  LEA R22, P6, R3, R32, 0x1 ;  /* 0x0000002003167211 */ /* 0x000fe200078c08ff */
[----:B------:R-:W4:Y:S01]  /*34a90*/  LDCU UR6, c[0x0][0x39c] ;  /* 0x00007380ff0677ac */ /* 0x000f220008000800 */
[----:B--2---:R-:W-:-:S02]  /*34aa0*/  ISETP.LT.AND P1, PT, R6, UR5, !P0 ;  /* 0x0000000506007c0c */ /* 0x004fc4000c721270 */
[----:B------:R-:W-:Y:S01]  /*34ab0*/  PRMT R34, R60, 0x7632, R34 ;  /* 0x000076323c227816 */ /* 0x000fe20000000022 */
[----:B------:R-:W2:Y:S01]  /*34ac0*/  LDCU UR5, c[0x0][0x39c] ;  /* 0x00007380ff0577ac */ /* 0x000ea20008000800 */
[----:B0-----:R-:W-:Y:S02]  /*34ad0*/  LEA.HI.X.SX32 R23, R3, R64, 0x1, P6 ;  /* 0x0000004003177211 */ /* 0x001fe400030f0eff */
[----:B------:R-:W-:Y:S02]  /*34ae0*/  LEA R4, P6, R35, R32, 0x1 ;  /* 0x0000002023047211 */ /* 0x000fe400078c08ff */
[----:B---3--:R-:W-:Y:S02]  /*34af0*/  PRMT R21, R7, 0x7632, R21 ;  /* 0x0000763207157816 */ /* 0x008fe40000000015 */
[----:B------:R-:W-:Y:S01]  /*34b00*/  LEA.HI.X.SX32 R5, R35, R64, 0x1, P6 ;  /* 0x0000004023057211 */ /* 0x000fe200030f0eff */
[----:B------:R-:W-:Y:S01]  /*34b10*/  IMAD R35, R33, 0x2, R35 ;  /* 0x0000000221237824 */ /* 0x000fe200078e0223 */
[C---:B------:R-:W-:Y:S01]  /*34b20*/  LOP3.LUT R3, R0.reuse, 0x88, RZ, 0xfc, !PT ;  /* 0x0000008800037812 */ /* 0x040fe200078efcff */
[----:B------:R0:W-:Y:S01]  /*34b30*/  @P2 STG.E.U16 desc[UR26][R22.64], R21 ;  /* 0x0000001516002986 */ /* 0x0001e2000c10151a */
[----:B------:R-:W-:-:S02]  /*34b40*/  LOP3.LUT R20, R0, 0x8a, RZ, 0xfc, !PT ;  /* 0x0000008a00147812 */ /* 0x000fc400078efcff */
[----:B-1----:R-:W-:Y:S01]  /*34b50*/  ISETP.LT.AND P2, PT, R3, UR4, !P0 ;  /* 0x0000000403007c0c */ /* 0x002fe2000c741270 */
[----:B------:R1:W-:Y:S01]  /*34b60*/  @P3 STG.E.U16 desc[UR26][R4.64], R60 ;  /* 0x0000003c04003986 */ /* 0x0003e2000c10151a */
[----:B------:R-:W-:Y:S01]  /*34b70*/  LEA R6, P3, R35, R32, 0x1 ;  /* 0x0000002023067211 */ /* 0x000fe200078608ff */
[----:B------:R-:W3:Y:S01]  /*34b80*/  LDCU UR4, c[0x0][0x39c] ;  /* 0x00007380ff0477ac */ /* 0x000ee20008000800 */
[----:B------:R-:W-:Y:S02]  /*34b90*/  IMAD R3, R33, 0x2, R35 ;  /* 0x0000000221037824 */ /* 0x000fe400078e0223 */
[----:B------:R-:W-:Y:S02]  /*34ba0*/  LEA.HI.X.SX32 R7, R35, R64, 0x1, P3 ;  /* 0x0000004023077211 */ /* 0x000fe400018f0eff */
[----:B--2---:R-:W-:Y:S01]  /*34bb0*/  ISETP.LT.AND P3, PT, R20, UR5, !P0 ;  /* 0x0000000514007c0c */ /* 0x004fe2000c761270 */
[----:B------:R-:W2:Y:S01]  /*34bc0*/  LDCU UR5, c[0x0][0x39c] ;  /* 0x00007380ff0577ac */ /* 0x000ea20008000800 */
[----:B------:R-:W-:Y:S01]  /*34bd0*/  LEA R20, P6, R3, R32, 0x1 ;  /* 0x0000002003147211 */ /* 0x000fe200078c08ff */
[----:B------:R2:W-:Y:S01]  /*34be0*/  @P4 STG.E.U16 desc[UR26][R6.64], R34 ;  /* 0x0000002206004986 */ /* 0x0005e2000c10151a */
[----:B0-----:R-:W-:-:S02]  /*34bf0*/  LOP3.LUT R22, R0, 0x8c, RZ, 0xfc, !PT ;  /* 0x0000008c00167812 */ /* 0x001fc400078efcff */
[----:B------:R-:W-:Y:S01]  /*34c00*/  LEA.HI.X.SX32 R21, R3, R64, 0x1, P6 ;  /* 0x0000004003157211 */ /* 0x000fe200030f0eff */
[C---:B------:R-:W-:Y:S01]  /*34c10*/  IMAD R3, R33.reuse, 0x2, R3 ;  /* 0x0000000221037824 */ /* 0x040fe200078e0203 */
[----:B-1----:R-:W-:Y:S02]  /*34c20*/  LOP3.LUT R5, R0, 0x8e, RZ, 0xfc, !PT ;  /* 0x0000008e00057812 */ /* 0x002fe400078efcff */
[----:B----4-:R-:W-:Y:S01]  /*34c30*/  ISETP.LT.AND P4, PT, R22, UR6, !P0 ;  /* 0x0000000616007c0c */ /* 0x010fe2000c781270 */
[----:B------:R-:W-:Y:S01]  /*34c40*/  IMAD R23, R33, 0x2, R3 ;  /* 0x0000000221177824 */ /* 0x000fe200078e0203 */
[----:B------:R-:W-:Y:S01]  /*34c50*/  LEA R4, P6, R3, R32, 0x1 ;  /* 0x0000002003047211 */ /* 0x000fe200078c08ff */
[----:B------:R0:W-:Y:S01]  /*34c60*/  @P5 STG.E.U16 desc[UR26][R20.64], R61 ;  /* 0x0000003d14005986 */ /* 0x0001e2000c10151a */
[----:B---3--:R-:W-:Y:S01]  /*34c70*/  ISETP.LT.AND P5, PT, R5, UR4, !P0 ;  /* 0x0000000405007c0c */ /* 0x008fe2000c7a1270 */
[----:B------:R-:W1:Y:S01]  /*34c80*/  LDCU UR4, c[0x0][0x39c] ;  /* 0x00007380ff0477ac */ /* 0x000e620008000800 */
[----:B------:R-:W-:-:S02]  /*34c90*/  LEA.HI.X.SX32 R5, R3, R64, 0x1, P6 ;  /* 0x0000004003057211 */ /* 0x000fc400030f0eff */
[C---:B--2---:R-:W-:Y:S01]  /*34ca0*/  LEA R6, P6, R23.reuse, R32, 0x1 ;  /* 0x0000002017067211 */ /* 0x044fe200078c08ff */
[----:B------:R-:W2:Y:S01]  /*34cb0*/  LDCU UR6, c[0x0][0x39c] ;  /* 0x00007380ff0677ac */ /* 0x000ea20008000800 */
[C---:B------:R-:W-:Y:S02]  /*34cc0*/  LOP3.LUT R3, R0.reuse, 0x90, RZ, 0xfc, !PT ;  /* 0x0000009000037812 */ /* 0x040fe400078efcff */
[----:B------:R-:W-:Y:S01]  /*34cd0*/  LEA.HI.X.SX32 R7, R23, R64, 0x1, P6 ;  /* 0x0000004017077211 */ /* 0x000fe200030f0eff */
[----:B------:R-:W-:Y:S01]  /*34ce0*/  IMAD R23, R33, 0x2, R23 ;  /* 0x0000000221177824 */ /* 0x000fe200078e0217 */
[----:B------:R-:W-:Y:S02]  /*34cf0*/  LOP3.LUT R22, R0, 0x92, RZ, 0xfc, !PT ;  /* 0x0000009200167812 */ /* 0x000fe400078efcff */
[----:B0-----:R-:W-:-:S05]  /*34d00*/  PRMT R21, R61, 0x7632, R21 ;  /* 0x000076323d157816 */ /* 0x001fca0000000015 */
[----:B------:R0:W-:Y:S01]  /*34d10*/  @P1 STG.E.U16 desc[UR26][R4.64], R21 ;  /* 0x0000001504001986 */ /* 0x0001e2000c10151a */
[----:B------:R-:W-:Y:S01]  /*34d20*/  ISETP.LT.AND P1, PT, R3, UR5, !P0 ;  /* 0x0000000503007c0c */ /* 0x000fe2000c721270 */
[----:B------:R-:W3:Y:S01]  /*34d30*/  LDCU UR5, c[0x0][0x39c] ;  /* 0x00007380ff0577ac */ /* 0x000ee20008000800 */
        /* <DEDUP_REMOVED lines=9> */
[C---:B----4-:R-:W-:Y:S02]  /*34dd0*/  LOP3.LUT R7, R0.reuse, 0x96, RZ, 0xfc, !PT ;  /* 0x0000009600077812 */ /* 0x050fe400078efcff */
[----:B------:R-:W-:-:S04]  /*34de0*/  LOP3.LUT R22, R0, 0x94, RZ, 0xfc, !PT ;  /* 0x0000009400167812 */ /* 0x000fc800078efcff */
[----:B--2---:R-:W-:Y:S01]  /*34df0*/  ISETP.LT.AND P3, PT, R22, UR6, !P0 ;  /* 0x0000000616007c0c */ /* 0x004fe2000c761270 */
[----:B------:R-:W2:Y:S01]  /*34e00*/  LDCU UR6, c[0x0][0x39c] ;  /* 0x00007380ff0677ac */ /* 0x000ea20008000800 */
[----:B------:R-:W-:Y:S02]  /*34e10*/  LOP3.LUT R22, R0, 0x9a, RZ, 0xfc, !PT ;  /* 0x0000009a00167812 */ /* 0x000fe400078efcff */
[----:B0-----:R-:W-:Y:S01]  /*34e20*/  LEA.HI.X.SX32 R5, R3, R64, 0x1, P6 ;  /* 0x0000004003057211 */ /* 0x001fe200030f0eff */
[----:B------:R-:W-:-:S04]  /*34e30*/  IMAD R3, R33, 0x2, R3 ;  /* 0x0000000221037824 */ /* 0x000fc800078e0203 */
[----:B------:R-:W-:Y:S01]  /*34e40*/  IMAD R23, R33, 0x2, R3 ;  /* 0x0000000221177824 */ /* 0x000fe200078e0203 */
[----:B------:R-:W-:Y:S01]  /*34e50*/  LEA R6, P6, R3, R32, 0x1 ;  /* 0x0000002003067211 */ /* 0x000fe200078c08ff */
[----:B------:R0:W-:Y:S01]  /*34e60*/  @P4 STG.E.U16 desc[UR26][R4.64], R63 ;  /* 0x0000003f04004986 */ /* 0x0001e2000c10151a */
[----:B---3--:R-:W-:Y:S01]  /*34e70*/  ISETP.LT.AND P4, PT, R7, UR5, !P0 ;  /* 0x0000000507007c0c */ /* 0x008fe2000c781270 */
[----:B------:R-:W3:Y:S01]  /*34e80*/  LDCU UR5, c[0x0][0x39c] ;  /* 0x00007380ff0577ac */ /* 0x000ee20008000800 */
        /* <DEDUP_REMOVED lines=10> */
[----:B------:R4:W-:Y:S01]  /*34f30*/  @P1 STG.E.U16 desc[UR26][R20.64], R72 ;  /* 0x0000004814001986 */ /* 0x0009e2000c10151a */
[----:B------:R-:W-:-:S04]  /*34f40*/  LEA R4, P1, R23, R32, 0x1 ;  /* 0x0000002017047211 */ /* 0x000fc800078208ff */
[----:B0-----:R-:W-:Y:S02]  /*34f50*/  LEA.HI.X.SX32 R5, R23, R64, 0x1, P1 ;  /* 0x0000004017057211 */ /* 0x001fe400008f0eff */
[----:B------:R-:W-:Y:S02]  /*34f60*/  PRMT R7, R72, 0x7632, R7 ;  /* 0x0000763248077816 */ /* 0x000fe40000000007 */
[----:B------:R-:W-:Y:S02]  /*34f70*/  LEA R6, P6, R3, R32, 0x1 ;  /* 0x0000002003067211 */ /* 0x000fe400078c08ff */
[----:B---3--:R-:W-:Y:S01]  /*34f80*/  ISETP.LT.AND P1, PT, R22, UR5, !P0 ;  /* 0x0000000516007c0c */ /* 0x008fe2000c721270 */
[----:B------:R0:W-:Y:S01]  /*34f90*/  @P2 STG.E.U16 desc[UR26][R4.64], R7 ;  /* 0x0000000704002986 */ /* 0x0001e2000c10151a */
[----:B------:R-:W3:Y:S01]  /*34fa0*/  LDCU UR5, c[0x0][0x39c] ;  /* 0x00007380ff0577ac */ /* 0x000ee20008000800 */
        /* <DEDUP_REMOVED lines=10> */
[----:B-1----:R-:W-:Y:S01]  /*35050*/  ISETP.LT.AND P3, PT, R21, UR4, !P0 ;  /* 0x0000000415007c0c */ /* 0x002fe2000c761270 */
[----:B------:R-:W1:Y:S01]  /*35060*/  LDCU UR4, c[0x0][0x39c] ;  /* 0x00007380ff0477ac */ /* 0x000e620008000800 */
[----:B------:R-:W-:Y:S02]  /*35070*/  LEA.HI.X.SX32 R21, R3, R64, 0x1, P6 ;  /* 0x0000004003157211 */ /* 0x000fe400030f0eff */
[C---:B------:R-:W-:Y:S02]  /*35080*/  LEA R4, P6, R23.reuse, R32, 0x1 ;  /* 0x0000002017047211 */ /* 0x040fe400078c08ff */
[----:B------:R-:W-:Y:S02]  /*35090*/  LOP3.LUT R3, R0, 0xa0, RZ, 0xfc, !PT ;  /* 0x000000a000037812 */ /* 0x000fe400078efcff */
[----:B------:R-:W-:Y:S01]  /*350a0*/  LEA.HI.X.SX32 R5, R23, R64, 0x1, P6 ;  /* 0x0000004017057211 */ /* 0x000fe200030f0eff */
[----:B------:R-:W-:Y:S01]  /*350b0*/  IMAD R23, R33, 0x2, R23 ;  /* 0x0000000221177824 */ /* 0x000fe200078e0217 */
[----:B0-----:R-:W-:-:S05]  /*350c0*/  PRMT R7, R73, 0x7632, R7 ;  /* 0x0000763249077816 */ /* 0x001fca0000000007 */
[----:B------:R0:W-:Y:S01]  /*350d0*/  @P4 STG.E.U16 desc[UR26][R20.64], R7 ;  /* 0x0000000714004986 */ /* 0x0001e2000c10151a */
[----:B---3--:R-:W-:Y:S01]  /*350e0*/  ISETP.LT.AND P4, PT, R3, UR5, !P0 ;  /* 0x0000000503007c0c */ /* 0x008fe2000c781270 */
        /* <DEDUP_REMOVED lines=41> */
[----:B------:R-:W-:-:S02]  /*35380*/  LOP3.LUT R22, R0, 0xac, RZ, 0xfc, !PT ;  /* 0x000000ac00167812 */ /* 0x000fc400078efcff */
[----:B------:R-:W-:Y:S02]  /*35390*/  LOP3.LUT R8, R0, 0xb2, RZ, 0xfc, !PT ;  /* 0x000000b200087812 */ /* 0x000fe400078efcff */
[----:B--2---:R-:W-:Y:S01]  /*353a0*/  ISETP.LT.AND P5, PT, R22, UR6, !P0 ;  /* 0x0000000616007c0c */ /* 0x004fe2000c7a1270 */
[----:B------:R-:W2:Y:S01]  /*353b0*/  LDCU UR6, c[0x0][0x39c] ;  /* 0x00007380ff0677ac */ /* 0x000ea20008000800 */
        /* <DEDUP_REMOVED lines=25> */
[C---:B------:R-:W-:Y:S01]  /*35550*/  LOP3.LUT R8, R0.reuse, 0xb4, RZ, 0xfc, !PT ;  /* 0x000000b400087812 */ /* 0x040fe200078efcff */
[----:B------:R-:W1:Y:S01]  /*35560*/  LDCU UR4, c[0x0][0x39c] ;  /* 0x00007380ff0477ac */ /* 0x000e620008000800 */
[----:B----4-:R-:W-:-:S02]  /*35570*/  LOP3.LUT R10, R0, 0xba, RZ, 0xfc, !PT ;  /* 0x000000ba000a7812 */ /* 0x010fc400078efcff */
[----:B--2---:R-:W-:Y:S01]  /*35580*/  ISETP.LT.AND P4, PT, R8, UR6, !P0 ;  /* 0x0000000608007c0c */ /* 0x004fe2000c781270 */
[----:B------:R-:W2:Y:S01]  /*35590*/  LDCU UR6, c[0x0][0x39c] ;  /* 0x00007380ff0677ac */ /* 0x000ea20008000800 */
        /* <DEDUP_REMOVED lines=56> */
[----:B------:R-:W-:-:S02]  /*35920*/  LOP3.LUT R10, R0, 0xc4, RZ, 0xfc, !PT ;  /* 0x000000c4000a7812 */ /* 0x000fc400078efcff */
[----:B------:R-:W-:Y:S02]  /*35930*/  PRMT R14, R30, 0x7632, R14 ;  /* 0x000076321e0e7816 */ /* 0x000fe4000000000e */
        /* <DEDUP_REMOVED lines=141> */
[----:B------:R-:W-:-:S03]  /*36210*/  LEA R6, P1, R11, R32, 0x1 ;  /* 0x000000200b067211 */ /* 0x000fc600078208ff */
[----:B0-----:R-:W-:Y:S02]  /*36220*/  LEA R8, P6, R3, R32, 0x1 ;  /* 0x0000002003087211 */ /* 0x001fe400078c08ff */
[-C--:B------:R-:W-:Y:S02]  /*36230*/  LEA.HI.X.SX32 R7, R11, R64.reuse, 0x1, P1 ;  /* 0x000000400b077211 */ /* 0x080fe400008f0eff */
[----:B----4-:R-:W-:Y:S02]  /*36240*/  PRMT R5, R28, 0x7632, R5 ;  /* 0x000076321c057816 */ /* 0x010fe40000000005 */
[----:B---3--:R-:W-:Y:S01]  /*36250*/  ISETP.LT.AND P1, PT, R10, UR5, !P0 ;  /* 0x000000050a007c0c */ /* 0x008fe2000c721270 */
[----:B------:R-:W0:Y:S01]  /*36260*/  LDCU UR5, c[0x0][0x39c] ;  /* 0x00007380ff0577ac */ /* 0x000e220008000800 */
[----:B------:R-:W-:Y:S01]  /*36270*/  LEA.HI.X.SX32 R9, R3, R64, 0x1, P6 ;  /* 0x0000004003097211 */ /* 0x000fe200030f0eff */
[C---:B------:R-:W-:Y:S01]  /*36280*/  IMAD R3, R33.reuse, 0x2, R3 ;  /* 0x0000000221037824 */ /* 0x040fe200078e0203 */
[C---:B------:R-:W-:Y:S01]  /*36290*/  LOP3.LUT R10, R0.reuse, 0xec, RZ, 0xfc, !PT ;  /* 0x000000ec000a7812 */ /* 0x040fe200078efcff */
[----:B------:R-:W-:Y:S01]  /*362a0*/  @P2 STG.E.U16 desc[UR26][R6.64], R5 ;  /* 0x0000000506002986 */ /* 0x000fe2000c10151a */
[----:B------:R-:W-:Y:S01]  /*362b0*/  LOP3.LUT R4, R0, 0xee, RZ, 0xfc, !PT ;  /* 0x000000ee00047812 */ /* 0x000fe200078efcff */
[----:B------:R-:W-:Y:S01]  /*362c0*/  IMAD R15, R33, 0x2, R3 ;  /* 0x00000002210f7824 */ /* 0x000fe200078e0203 */
[----:B--2---:R-:W-:Y:S01]  /*362d0*/  ISETP.LT.AND P2, PT, R10, UR6, !P0 ;  /* 0x000000060a007c0c */ /* 0x004fe2000c741270 */
[----:B------:R2:W-:Y:S01]  /*362e0*/  @P3 STG.E.U16 desc[UR26][R8.64], R29 ;  /* 0x0000001d08003986 */ /* 0x0005e2000c10151a */
[----:B------:R-:W-:Y:S01]  /*362f0*/  LEA R10, P6, R3, R32, 0x1 ;  /* 0x00000020030a7211 */ /* 0x000fe200078c08ff */
[----:B------:R-:W3:Y:S01]  /*36300*/  LDCU UR6, c[0x0][0x39c] ;  /* 0x00007380ff0677ac */ /* 0x000ee20008000800 */
[----:B-1----:R-:W-:-:S02]  /*36310*/  ISETP.LT.AND P3, PT, R4, UR4, !P0 ;  /* 0x0000000404007c0c */ /* 0x002fc4000c761270 */
[----:B------:R1:W4:Y:S01]  /*36320*/  LDS.128 R4, [R2+0x800] ;  /* 0x0008000002047984 */ /* 0x0003220000000c00 */
[----:B------:R-:W-:Y:S01]  /*36330*/  LEA.HI.X.SX32 R11, R3, R64, 0x1, P6 ;  /* 0x00000040030b7211 */ /* 0x000fe200030f0eff */
[----:B------:R-:W1:Y:S01]  /*36340*/  LDCU UR4, c[0x0][0x39c] ;  /* 0x00007380ff0477ac */ /* 0x000e620008000800 */
[----:B------:R-:W-:Y:S02]  /*36350*/  LEA R12, P6, R15, R32, 0x1 ;  /* 0x000000200f0c7211 */ /* 0x000fe400078c08ff */
[----:B------:R-:W-:Y:S02]  /*36360*/  LOP3.LUT R3, R0, 0xf0, RZ, 0xfc, !PT ;  /* 0x000000f000037812 */ /* 0x000fe400078efcff */
[----:B--2---:R-:W-:Y:S02]  /*36370*/  PRMT R9, R29, 0x7632, R9 ;  /* 0x000076321d097816 */ /* 0x004fe40000000009 */
[----:B------:R-:W-:Y:S01]  /*36380*/  LEA.HI.X.SX32 R13, R15, R64, 0x1, P6 ;  /* 0x000000400f0d7211 */ /* 0x000fe200030f0eff */
[----:B------:R-:W-:-:S02]  /*36390*/  IMAD R15, R33, 0x2, R15 ;  /* 0x00000002210f7824 */ /* 0x000fc400078e020f */
[----:B------:R2:W-:Y:S01]  /*363a0*/  @P4 STG.E.U16 desc[UR26][R10.64], R9 ;  /* 0x000000090a004986 */ /* 0x0005e2000c10151a */
[----:B0-----:R-:W-:Y:S01]  /*363b0*/  ISETP.LT.AND P4, PT, R3, UR5, !P0 ;  /* 0x0000000503007c0c */ /* 0x001fe2000c781270 */
[----:B------:R-:W0:Y:S01]  /*363c0*/  LDCU UR5, c[0x0][0x39c] ;  /* 0x00007380ff0577ac */ /* 0x000e220008000800 */
[----:B------:R-:W-:Y:S01]  /*363d0*/  IMAD R17, R33, 0x2, R15 ;  /* 0x0000000221117824 */ /* 0x000fe200078e020f */
[----:B------:R0:W-:Y:S01]  /*363e0*/  @P5 STG.E.U16 desc[UR26][R12.64], R30 ;  /* 0x0000001e0c005986 */ /* 0x0001e2000c10151a */
[-C--:B------:R-:W-:Y:S02]  /*363f0*/  LEA R8, P5, R15, R32.reuse, 0x1 ;  /* 0x000000200f087211 */ /* 0x080fe400078a08ff */
[----:B------:R-:W-:Y:S02]  /*36400*/  LOP3.LUT R3, R0, 0xf2, RZ, 0xfc, !PT ;  /* 0x000000f200037812 */ /* 0x000fe400078efcff */
[----:B-1----:R-:W-:Y:S02]  /*36410*/  LEA R2, P6, R17, R32, 0x1 ;  /* 0x0000002011027211 */ /* 0x002fe400078c08ff */
[----:B--2---:R-:W-:-:S02]  /*36420*/  LEA.HI.X.SX32 R9, R15, R64, 0x1, P5 ;  /* 0x000000400f097211 */ /* 0x004fc400028f0eff */
[----:B------:R-:W-:Y:S01]  /*36430*/  ISETP.LT.AND P5, PT, R3, UR4, !P0 ;  /* 0x0000000403007c0c */ /* 0x000fe2000c7a1270 */
[----:B------:R-:W1:Y:S01]  /*36440*/  LDCU UR4, c[0x0][0x39c] ;  /* 0x00007380ff0477ac */ /* 0x000e620008000800 */
[----:B------:R-:W-:Y:S01]  /*36450*/  LEA.HI.X.SX32 R3, R17, R64, 0x1, P6 ;  /* 0x0000004011037211 */ /* 0x000fe200030f0eff */
[C---:B------:R-:W-:Y:S01]  /*36460*/  IMAD R17, R33.reuse, 0x2, R17 ;  /* 0x0000000221117824 */ /* 0x040fe200078e0211 */
[C---:B------:R-:W-:Y:S01]  /*36470*/  LOP3.LUT R10, R0.reuse, 0xf4, RZ, 0xfc, !PT ;  /* 0x000000f4000a7812 */ /* 0x040fe200078efcff */
[----:B------:R2:W-:Y:S01]  /*36480*/  @P1 STG.E.U16 desc[UR26][R8.64], R14 ;  /* 0x0000000e08001986 */ /* 0x0005e2000c10151a */
[----:B------:R-:W-:Y:S01]  /*36490*/  LOP3.LUT R11, R0, 0xf6, RZ, 0xfc, !PT ;  /* 0x000000f6000b7812 */ /* 0x000fe200078efcff */
[----:B0-----:R-:W-:Y:S01]  /*364a0*/  IMAD R13, R33, 0x2, R17 ;  /* 0x00000002210d7824 */ /* 0x001fe200078e0211 */
[----:B---3--:R-:W-:Y:S01]  /*364b0*/  ISETP.LT.AND P1, PT, R10, UR6, !P0 ;  /* 0x000000060a007c0c */ /* 0x008fe2000c721270 */
[----:B------:R0:W-:Y:S01]  /*364c0*/  @P2 STG.E.U16 desc[UR26][R2.64], R31 ;  /* 0x0000001f02002986 */ /* 0x0001e2000c10151a */
[----:B------:R-:W-:Y:S01]  /*364d0*/  LEA R10, P6, R17, R32, 0x1 ;  /* 0x00000020110a7211 */ /* 0x000fe200078c08ff */
[----:B------:R-:W-:Y:S01]  /*364e0*/  IMAD R15, R33, 0x2, R13 ;  /* 0x00000002210f7824 */ /* 0x000fe200078e020d */
[----:B------:R-:W-:Y:S01]  /*364f0*/  ISETP.LT.AND P2, PT, R11, UR5, !P0 ;  /* 0x000000050b007c0c */ /* 0x000fe2000c741270 */
[----:B------:R-:W3:Y:S01]  /*36500*/  LDCU UR5, c[0x0][0x39c] ;  /* 0x00007380ff0577ac */ /* 0x000ee20008000800 */
[----:B------:R-:W-:-:S02]  /*36510*/  LEA.HI.X.SX32 R11, R17, R64, 0x1, P6 ;  /* 0x00000040110b7211 */ /* 0x000fc400030f0eff */
[----:B------:R-:W-:Y:S01]  /*36520*/  LOP3.LUT R12, R0, 0xf8, RZ, 0xfc, !PT ;  /* 0x000000f8000c7812 */ /* 0x000fe200078efcff */
[----:B------:R-:W3:Y:S01]  /*36530*/  LDCU UR6, c[0x0][0x39c] ;  /* 0x00007380ff0677ac */ /* 0x000ee20008000800 */
[----:B--2---:R-:W-:Y:S02]  /*36540*/  LEA R8, P6, R13, R32, 0x1 ;  /* 0x000000200d087211 */ /* 0x004fe400078c08ff */
[----:B0-----:R-:W-:Y:S02]  /*36550*/  PRMT R3, R31, 0x7632, R3 ;  /* 0x000076321f037816 */ /* 0x001fe40000000003 */
[----:B------:R-:W-:Y:S01]  /*36560*/  LEA.HI.X.SX32 R9, R13, R64, 0x1, P6 ;  /* 0x000000400d097211 */ /* 0x000fe200030f0eff */
[C---:B------:R-:W-:Y:S02]  /*36570*/  IMAD R13, R33.reuse, 0x2, R15 ;  /* 0x00000002210d7824 */ /* 0x040fe400078e020f */
[----:B------:R0:W-:Y:S01]  /*36580*/  @P3 STG.E.U16 desc[UR26][R10.64], R3 ;  /* 0x000000030a003986 */ /* 0x0001e2000c10151a */
[----:B-1----:R-:W-:Y:S01]  /*36590*/  ISETP.LT.AND P3, PT, R12, UR4, !P0 ;  /* 0x000000040c007c0c */ /* 0x002fe2000c761270 */
[----:B------:R-:W-:Y:S01]  /*365a0*/  IMAD R17, R33, 0x2, R13 ;  /* 0x0000000221117824 */ /* 0x000fe200078e020d */
[----:B------:R-:W1:Y:S01]  /*365b0*/  LDCU UR4, c[0x0][0x39c] ;  /* 0x00007380ff0477ac */ /* 0x000e620008000800 */
[----:B----4-:R2:W-:Y:S01]  /*365c0*/  @P4 STG.E.U16 desc[UR26][R8.64], R4 ;  /* 0x0000000408004986 */ /* 0x0105e2000c10151a */
[----:B------:R-:W-:-:S02]  /*365d0*/  LEA R2, P4, R15, R32, 0x1 ;  /* 0x000000200f027211 */ /* 0x000fc400078808ff */
[----:B------:R-:W-:Y:S02]  /*365e0*/  LOP3.LUT R12, R0, 0xfa, RZ, 0xfc, !PT ;  /* 0x000000fa000c7812 */ /* 0x000fe400078efcff */
[----:B0-----:R-:W-:Y:S01]  /*365f0*/  LEA.HI.X.SX32 R3, R15, R64, 0x1, P4 ;  /* 0x000000400f037211 */ /* 0x001fe200020f0eff */
[C---:B------:R-:W-:Y:S01]  /*36600*/  IMAD R15, R33.reuse, 0x2, R17 ;  /* 0x00000002210f7824 */ /* 0x040fe200078e0211 */
[----:B---3--:R-:W-:Y:S02]  /*36610*/  ISETP.LT.AND P4, PT, R12, UR5, !P0 ;  /* 0x000000050c007c0c */ /* 0x008fe4000c781270 */
[----:B--2---:R-:W-:Y:S01]  /*36620*/  PRMT R9, R4, 0x7632, R9 ;  /* 0x0000763204097816 */ /* 0x004fe20000000009 */
[----:B------:R-:W-:Y:S01]  /*36630*/  IMAD R19, R33, 0x2, R15 ;  /* 0x0000000221137824 */ /* 0x000fe200078e020f */
[-C--:B------:R-:W-:Y:S02]  /*36640*/  LEA R10, P6, R17, R32.reuse, 0x1 ;  /* 0x00000020110a7211 */ /* 0x080fe400078c08ff */
[C---:B------:R-:W-:Y:S01]  /*36650*/  LOP3.LUT R4, R0.reuse, 0xfe, RZ, 0xfc, !PT ;  /* 0x000000fe00047812 */ /* 0x040fe200078efcff */
[----:B------:R0:W-:Y:S01]  /*36660*/  @P5 STG.E.U16 desc[UR26][R2.64], R9 ;  /* 0x0000000902005986 */ /* 0x0001e2000c10151a */
[----:B------:R-:W-:Y:S01]  /*36670*/  LEA R8, P5, R13, R32, 0x1 ;  /* 0x000000200d087211 */ /* 0x000fe200078a08ff */
[----:B------:R-:W-:Y:S01]  /*36680*/  IMAD R21, R33, 0x2, R19 ;  /* 0x0000000221157824 */ /* 0x000fe200078e0213 */
[----:B------:R-:W-:-:S02]  /*36690*/  LOP3.LUT R0, R0, 0xfc, RZ, 0xfc, !PT ;  /* 0x000000fc00007812 */ /* 0x000fc400078efcff */
[----:B------:R-:W-:Y:S01]  /*366a0*/  LEA.HI.X.SX32 R11, R17, R64, 0x1, P6 ;  /* 0x00000040110b7211 */ /* 0x000fe200030f0eff */
[----:B------:R-:W-:Y:S01]  /*366b0*/  IMAD R33, R33, 0x2, R21 ;  /* 0x0000000221217824 */ /* 0x000fe200078e0215 */
[----:B------:R-:W-:Y:S02]  /*366c0*/  LEA R14, P6, R19, R32, 0x1 ;  /* 0x00000020130e7211 */ /* 0x000fe400078c08ff */
[----:B0-----:R-:W-:Y:S02]  /*366d0*/  LEA.HI.X.SX32 R9, R13, R64, 0x1, P5 ;  /* 0x000000400d097211 */ /* 0x001fe400028f0eff */
[----:B------:R-:W-:-:S03]  /*366e0*/  LEA R12, P5, R15, R32, 0x1 ;  /* 0x000000200f0c7211 */ /* 0x000fc600078a08ff */
[----:B------:R0:W-:Y:S01]  /*366f0*/  @P1 STG.E.U16 desc[UR26][R8.64], R5 ;  /* 0x0000000508001986 */ /* 0x0001e2000c10151a */
[----:B------:R-:W-:Y:S02]  /*36700*/  LEA.HI.X.SX32 R13, R15, R64, 0x1, P5 ;  /* 0x000000400f0d7211 */ /* 0x000fe400028f0eff */
[----:B------:R-:W-:Y:S02]  /*36710*/  LEA R2, P5, R33, R32, 0x1 ;  /* 0x0000002021027211 */ /* 0x000fe400078a08ff */
[-C--:B------:R-:W-:Y:S02]  /*36720*/  LEA.HI.X.SX32 R15, R19, R64.reuse, 0x1, P6 ;  /* 0x00000040130f7211 */ /* 0x080fe400030f0eff */
[----:B------:R-:W-:Y:S02]  /*36730*/  LEA.HI.X.SX32 R3, R33, R64, 0x1, P5 ;  /* 0x0000004021037211 */ /* 0x000fe400028f0eff */
[----:B------:R-:W-:Y:S02]  /*36740*/  ISETP.LT.AND P5, PT, R4, UR6, !P0 ;  /* 0x0000000604007c0c */ /* 0x000fe4000c7a1270 */
[----:B-1----:R-:W-:-:S02]  /*36750*/  ISETP.LT.AND P0, PT, R0, UR4, !P0 ;  /* 0x0000000400007c0c */ /* 0x002fc4000c701270 */
[----:B------:R-:W-:Y:S02]  /*36760*/  LEA R32, P6, R21, R32, 0x1 ;  /* 0x0000002015207211 */ /* 0x000fe400078c08ff */
[----:B------:R-:W-:Y:S02]  /*36770*/  PRMT R0, R5, 0x7632, R0 ;  /* 0x0000763205007816 */ /* 0x000fe40000000000 */
[----:B------:R-:W-:Y:S02]  /*36780*/  PRMT R4, R6, 0x7632, R4 ;  /* 0x0000763206047816 */ /* 0x000fe40000000004 */
[----:B------:R-:W-:Y:S01]  /*36790*/  LEA.HI.X.SX32 R33, R21, R64, 0x1, P6 ;  /* 0x0000004015217211 */ /* 0x000fe200030f0eff */
[----:B------:R1:W-:Y:S01]  /*367a0*/  @P2 STG.E.U16 desc[UR26][R10.64], R0 ;  /* 0x000000000a002986 */ /* 0x0003e2000c10151a */
[----:B0-----:R-:W-:-:S03]  /*367b0*/  PRMT R9, R7, 0x7632, R9 ;  /* 0x0000763207097816 */ /* 0x001fc60000000009 */
[----:B------:R1:W-:Y:S04]  /*367c0*/  @P3 STG.E.U16 desc[UR26][R12.64], R6 ;  /* 0x000000060c003986 */ /* 0x0003e8000c10151a */
[----:B------:R1:W-:Y:S04]  /*367d0*/  @P4 STG.E.U16 desc[UR26][R14.64], R4 ;  /* 0x000000040e004986 */ /* 0x0003e8000c10151a */
[----:B------:R1:W-:Y:S04]  /*367e0*/  @P0 STG.E.U16 desc[UR26][R32.64], R7 ;  /* 0x0000000720000986 */ /* 0x0003e8000c10151a */
[----:B------:R1:W-:Y:S01]  /*367f0*/  @P5 STG.E.U16 desc[UR26][R2.64], R9 ;  /* 0x0000000902005986 */ /* 0x0003e2000c10151a */
[----:B------:R-:W-:Y:S06]  /*36800*/  BAR.SYNC.DEFER_BLOCKING 0x0 ;  /* 0x0000000000007b1d */ /* 0x000fec0000010000 */
[----:B------:R-:W-:Y:S05]  /*36810*/  BRA.U UP0, `(.L_x_13) ;  /* 0x0000000100a07547 */ /* 0x000fea000b800000 */
[----:B------:R-:W0:Y:S01]  /*36820*/  S2UR UR5, SR_CgaCtaId ;  /* 0x00000000000579c3 */ /* 0x000e220000008800 */
[----:B------:R-:W-:Y:S01]  /*36830*/  NOP ;  /* 0x0000000000007918 */ /* 0x000fe20000000000 */
[----:B------:R-:W-:Y:S01]  /*36840*/  UMOV UR4, 0x50 ;  /* 0x0000005000047882 */ /* 0x000fe20000000000 */
[----:B-1----:R-:W-:Y:S02]  /*36850*/  IMAD.U32 R0, RZ, RZ, UR10 ;  /* 0x0000000aff007e24 */ /* 0x002fe4000f8e00ff */
[----:B------:R-:W-:Y:S02]  /*36860*/  IMAD.MOV.U32 R3, RZ, RZ, 0xff ;  /* 0x000000ffff037424 */ /* 0x000fe400078e00ff */
[----:B------:R-:W-:Y:S01]  /*36870*/  IMAD.MOV.U32 R7, RZ, RZ, 0x1 ;  /* 0x00000001ff077424 */ /* 0x000fe200078e00ff */
[----:B------:R-:W-:-:S04]  /*36880*/  LOP3.LUT R0, R0, 0xffff, RZ, 0xc0, !PT ;  /* 0x0000ffff00007812 */ /* 0x000fc800078ec0ff */
[----:B------:R-:W-:-:S05]  /*36890*/  SHF.R.U32.HI R0, RZ, 0x5, R0 ;  /* 0x00000005ff007819 */ /* 0x000fca0000011600 */
[----:B------:R-:W-:Y:S01]  /*368a0*/  VIADD R2, R0, 0x10 ;  /* 0x0000001000027836 */ /* 0x000fe20000000000 */
[----:B------:R-:W-:Y:S01]  /*368b0*/  SHF.L.U32 R0, R3, R0, RZ ;  /* 0x0000000003007219 */ /* 0x000fe200000006ff */
[----:B0-----:R-:W-:-:S03]  /*368c0*/  ULEA UR6, UR5, UR4, 0x18 ;  /* 0x0000000405067291 */ /* 0x001fc6000f8ec0ff */
[----:B------:R-:W-:-:S04]  /*368d0*/  SHF.L.U32 R3, R7, R2, RZ ;  /* 0x0000000207037219 */ /* 0x000fc800000006ff */
[----:B------:R-:W-:Y:S02]  /*368e0*/  LOP3.LUT R0, R3, R0, RZ, 0xfc, !PT ;  /* 0x0000000003007212 */ /* 0x000fe400078efcff */
[----:B------:R-:W0:Y:S02]  /*368f0*/  LDS R5, [UR6] ;  /* 0x00000006ff057984 */ /* 0x000e240008000800 */
[C---:B------:R-:W-:Y:S02]  /*36900*/  LOP3.LUT R2, R0.reuse, 0xffff, RZ, 0xc0, !PT ;  /* 0x0000ffff00027812 */ /* 0x040fe400078ec0ff */
[----:B0-----:R-:W-:-:S04]  /*36910*/  LOP3.LUT R3, R0, 0xffff, R5, 0x80, !PT ;  /* 0x0000ffff00037812 */ /* 0x001fc800078e8005 */
[----:B------:R-:W-:-:S13]  /*36920*/  ISETP.NE.AND P0, PT, R3, R2, PT ;  /* 0x000000020300720c */ /* 0x000fda0003f05270 */
[----:B------:R-:W-:Y:S05]  /*36930*/  @P0 BRA `(.L_x_14) ;  /* 0x0000000000500947 */ /* 0x000fea0003800000 */
[----:B------:R-:W-:Y:S02]  /*36940*/  SHF.R.U32.HI R5, RZ, 0x10, R5 ;  /* 0x00000010ff057819 */ /* 0x000fe40000011605 */
[----:B------:R-:W-:-:S04]  /*36950*/  SHF.R.U32.HI R2, RZ, 0x10, R0 ;  /* 0x00000010ff027819 */ /* 0x000fc80000011600 */
[----:B------:R-:W-:-:S04]  /*36960*/  LOP3.LUT R5, R5, R2, RZ, 0xc0, !PT ;  /* 0x0000000205057212 */ /* 0x000fc800078ec0ff */
[----:B------:R-:W-:-:S13]  /*36970*/  ISETP.NE.AND P0, PT, R5, R2, PT ;  /* 0x000000020500720c */ /* 0x000fda0003f05270 */
[----:B------:R-:W-:Y:S05]  /*36980*/  @P0 BRA `(.L_x_15) ;  /* 0x0000000000300947 */ /* 0x000fea0003800000 */
[----:B------:R-:W-:Y:S01]  /*36990*/  R2UR UR4, R0 ;  /* 0x00000000000472ca */ /* 0x000fe200000e0000 */
[----:B------:R-:W-:Y:S01]  /*369a0*/  VOTEU.ANY UR5, UPT, PT ;  /* 0x0000000000057886 */ /* 0x000fe200038e0100 */
[----:B------:R-:W0:Y:S01]  /*369b0*/  S2R R0, SR_LANEID ;  /* 0x0000000000007919 */ /* 0x000e220000000000 */
[----:B------:R-:W-:-:S10]  /*369c0*/  UFLO.U32 UR5, UR5 ;  /* 0x00000005000572bd */ /* 0x000fd400080e0000 */
[----:B------:R-:W-:-:S06]  /*369d0*/  ULOP3.LUT UR4, URZ, UR4, URZ, 0x33, !UPT ;  /* 0x00000004ff047292 */ /* 0x000fcc000f8e33ff */
[----:B------:R-:W-:-:S04]  /*369e0*/  IMAD.U32 R2, RZ, RZ, UR4 ;  /* 0x00000004ff027e24 */ /* 0x000fc8000f8e00ff */
[----:B------:R-:W1:Y:S02]  /*369f0*/  REDUX UR7, R2 ;  /* 0x00000000020773c4 */ /* 0x000e640000000000 */
[----:B------:R2:W-:Y:S01]  /*36a00*/  UTCATOMSWS.AND URZ, UR4 ;  /* 0x0000000400ff79e3 */ /* 0x0005e20008000000 */
[----:B0-----:R-:W-:Y:S01]  /*36a10*/  ISETP.EQ.U32.AND P0, PT, R0, UR5, PT ;  /* 0x0000000500007c0c */ /* 0x001fe2000bf02070 */
[----:B-1----:R-:W-:-:S12]  /*36a20*/  IMAD.U32 R0, RZ, RZ, UR7 ;  /* 0x00000007ff007e24 */ /* 0x002fd8000f8e00ff */
[----:B------:R2:W-:Y:S01]  /*36a30*/  @P0 ATOMS.AND RZ, [UR6], R0 ;  /* 0x00000000ffff098c */ /* 0x0005e2000a800006 */
[----:B------:R-:W-:Y:S05]  /*36a40*/  BRA `(.L_x_13) ;  /* 0x0000000000147947 */ /* 0x000fea0003800000 */
.L_x_15:
[----:B------:R-:W-:-:S07]  /*36a50*/  MOV R2, 0x36a70 ;  /* 0x00036a7000027802 */ /* 0x000fce0000000f00 */
[----:B------:R-:W-:Y:S05]  /*36a60*/  CALL.REL.NOINC `($__internal_0_$__cuda_sm10x_tcgen05_guardrail_trap_col_being_dealloced_not_returned_by_alloc) ;  /* 0x00000000002c7944 */ /* 0x000fea0003c00000 */
[----:B------:R-:W-:Y:S05]  /*36a70*/  BRA `(.L_x_13) ;  /* 0x0000000000087947 */ /* 0x000fea0003800000 */
.L_x_14:
[----:B------:R-:W-:-:S07]  /*36a80*/  MOV R2, 0x36aa0 ;  /* 0x00036aa000027802 */ /* 0x000fce0000000f00 */
[----:B------:R-:W-:Y:S05]  /*36a90*/  CALL.REL.NOINC `($__internal_2_$__cuda_sm10x_tcgen05_guardrail_trap_unallocated_columns_being_dealloced) ;  /* 0x0000000000387944 */ /* 0x000fea0003c00000 */
.L_x_13:
[----:B------:R-:W-:Y:S01]  /*36aa0*/  NOP ;  /* 0x0000000000007918 */ /* 0x000fe20000000000 */
[----:B--2---:R-:W-:Y:S05]  /*36ab0*/  EXIT ;  /* 0x000000000000794d */ /* 0x004fea0003800000 */
.L_x_8:
[----:B------:R-:W0:Y:S02]  /*36ac0*/  SYNCS.PHASECHK.TRANS64.TRYWAIT P5, [UR14], R5 ;  /* 0x00000005ff0075a7 */ /* 0x000e2400080a110e */
[----:B0-----:R-:W-:Y:S05]  /*36ad0*/  @!P5 BRA `(.L_x_8) ;  /* 0xfffffffc00f8d947 */ /* 0x001fea000383ffff */
[----:B------:R-:W-:Y:S05]  /*36ae0*/  BRA `(.L_x_16) ;  /* 0xffffff1800687947 */ /* 0x000fea000383ffff */
.L_x_12:
[----:B------:R-:W0:Y:S02]  /*36af0*/  SYNCS.PHASECHK.TRANS64.TRYWAIT P0, [UR14], R4 ;  /* 0x00000004ff0075a7 */ /* 0x000e24000800110e */
[----:B0-----:R-:W-:Y:S05]  /*36b00*/  @!P0 BRA `(.L_x_12) ;  /* 0xfffffffc00f88947 */ /* 0x001fea000383ffff */
[----:B------:R-:W-:Y:S05]  /*36b10*/  BRA `(.L_x_11) ;  /* 0xffffffb800647947 */ /* 0x000fea000383ffff */
        .weak           $__internal_0_$__cuda_sm10x_tcgen05_guardrail_trap_col_being_dealloced_not_returned_by_alloc
        .type           $__internal_0_$__cuda_sm10x_tcgen05_guardrail_trap_col_being_dealloced_not_returned_by_alloc,@function
        .size           $__internal_0_$__cuda_sm10x_tcgen05_guardrail_trap_col_being_dealloced_not_returned_by_alloc,($__internal_1_$__cuda_sm10x_tcgen05_guardrail_trap_phase_invalid_during_alloc - $__internal_0_$__cuda_sm10x_tcgen05_guardrail_trap_col_being_dealloced_not_returned_by_alloc)
$__internal_0_$__cuda_sm10x_tcgen05_guardrail_trap_col_being_dealloced_not_returned_by_alloc:
[----:B------:R-:W-:Y:S05]  /*36b20*/  BPT.TRAP 0x1 ;  /* 0x000000040000795c */ /* 0x000fea0000300000 */
[----:B------:R-:W-:-:S04]  /*36b30*/  IMAD.MOV.U32 R3, RZ, RZ, 0x0 ;  /* 0x00000000ff037424 */ /* 0x000fc800078e00ff */
[----:B------:R-:W-:Y:S05]  /*36b40*/  RET.REL.NODEC R2 `(matmul_kernel) ;  /* 0xfffffc94022c7950 */ /* 0x000fea0003c3ffff */
        .weak           $__internal_1_$__cuda_sm10x_tcgen05_guardrail_trap_phase_invalid_during_alloc
        .type           $__internal_1_$__cuda_sm10x_tcgen05_guardrail_trap_phase_invalid_during_alloc,@function
        .size           $__internal_1_$__cuda_sm10x_tcgen05_guardrail_trap_phase_invalid_during_alloc,($__internal_2_$__cuda_sm10x_tcgen05_guardrail_trap_unallocated_columns_being_dealloced - $__internal_1_$__cuda_sm10x_tcgen05_guardrail_trap_phase_invalid_during_alloc)
$__internal_1_$__cuda_sm10x_tcgen05_guardrail_trap_phase_invalid_during_alloc:
[----:B------:R-:W-:Y:S05]  /*36b50*/  BPT.TRAP 0x1 ;  /* 0x000000040000795c */ /* 0x000fea0000300000 */
[----:B------:R-:W-:-:S04]  /*36b60*/  IMAD.MOV.U32 R3, RZ, RZ, 0x0 ;  /* 0x00000000ff037424 */ /* 0x000fc800078e00ff */
[----:B------:R-:W-:Y:S05]  /*36b70*/  RET.REL.NODEC R2 `(matmul_kernel) ;  /* 0xfffffc9402207950 */ /* 0x000fea0003c3ffff */
        .weak           $__internal_2_$__cuda_sm10x_tcgen05_guardrail_trap_unallocated_columns_being_dealloced
        .type           $__internal_2_$__cuda_sm10x_tcgen05_guardrail_trap_unallocated_columns_being_dealloced,@function
        .size           $__internal_2_$__cuda_sm10x_tcgen05_guardrail_trap_unallocated_columns_being_dealloced,(.L_x_20 - $__internal_2_$__cuda_sm10x_tcgen05_guardrail_trap_unallocated_columns_being_dealloced)
$__internal_2_$__cuda_sm10x_tcgen05_guardrail_trap_unallocated_columns_being_dealloced:
[----:B------:R-:W-:Y:S05]  /*36b80*/  BPT.TRAP 0x1 ;  /* 0x000000040000795c */ /* 0x000fea0000300000 */
[----:B------:R-:W-:-:S04]  /*36b90*/  IMAD.MOV.U32 R3, RZ, RZ, 0x0 ;  /* 0x00000000ff037424 */ /* 0x000fc800078e00ff */
[----:B------:R-:W-:Y:S05]  /*36ba0*/  RET.REL.NODEC R2 `(matmul_kernel) ;  /* 0xfffffc9402147950 */ /* 0x000fea0003c3ffff */
.L_x_17:
[----:B------:R-:W-:-:S00]  /*36bb0*/  BRA `(.L_x_17) ;  /* 0xfffffffc00fc7947 */ /* 0x000fc0000383ffff */
[----:B------:R-:W-:-:S00]  /*36bc0*/  NOP ;  /* 0x0000000000007918 */ /* 0x000fc00000000000 */
        /* <DEDUP_REMOVED lines=11> */
.L_x_20:


//--------------------- .nv.shared.matmul_kernel  --------------------------
	.section	.nv.shared.matmul_kernel,"aw",@nobits
	.sectionflags	@""
	.align	16
	.zero		1024


//--------------------- .nv.shared.reserved.0     --------------------------
	.section	.nv.shared.reserved.0,"aw",@nobits
	.align	8
	.weak		__nv_reservedSMEM_offset_0_alias
	.size		__nv_reservedSMEM_offset_0_alias, 0, 64
	.other		__nv_reservedSMEM_offset_0_alias,@"STO_CUDA_RESERVED_SHARED STV_DEFAULT"
__nv_reservedSMEM_offset_0_alias:
	.zero		0
.nv.shared.reserved.0:
	.zero		64
	.weak		__nv_reservedSMEM_allocation_phase
	.type		__nv_reservedSMEM_allocation_phase,@object
	.size		__nv_reservedSMEM_allocation_phase,(.L_0 - __nv_reservedSMEM_allocation_phase)
__nv_reservedSMEM_allocation_phase:
	.zero		1
.L_0:
	.zero		7
	.weak		__nv_reservedSMEM_devtool_atexit_pc
	.type		__nv_reservedSMEM_devtool_atexit_pc,@object
	.size		__nv_reservedSMEM_devtool_atexit_pc,(__nv_reservedSMEM_allocation_mask - __nv_reservedSMEM_devtool_atexit_pc)
__nv_reservedSMEM_devtool_atexit_pc:
	.zero		8
	.weak		__nv_reservedSMEM_allocation_mask
	.type		__nv_reservedSMEM_allocation_mask,@object
	.size		__nv_reservedSMEM_allocation_mask,(.L_2 - __nv_reservedSMEM_allocation_mask)
__nv_reservedSMEM_allocation_mask:
	.zero		4
.L_2:


//--------------------- .nv.constant0.matmul_kernel --------------------------
	.section	.nv.constant0.matmul_kernel,"a",@progbits
	.sectionflags	@""
	.align	4
.nv.constant0.matmul_kernel:
	.zero		976


//--------------------- SYMBOLS --------------------------

	.type		.nv.reservedSmem.offset0,@object
	.size		.nv.reservedSmem.offset0,0x4
	.type		.nv.reservedSmem.cap,@object
	.size		.nv.reservedSmem.cap,0x4
